//
// Generated by NVIDIA NVVM Compiler
//
// Compiler Build ID: CL-36424714
// Cuda compilation tools, release 13.0, V13.0.88
// Based on NVVM 20.0.0
//

.version 9.0
.target sm_100
.address_size 64

	// .globl	_Z7initRNGP17curandStateXORWOWjj
.func  (.param .align 16 .b8 func_retval0[16]) __internal_trig_reduction_slowpathd
(
	.param .b64 __internal_trig_reduction_slowpathd_param_0
)
;
.global .align 4 .b8 precalc_xorwow_matrix[102400];
.global .align 4 .b8 precalc_xorwow_offset_matrix[102400];
.global .align 4 .b8 mrg32k3aM1[2304];
.global .align 4 .b8 mrg32k3aM2[2304];
.global .align 4 .b8 mrg32k3aM1SubSeq[2016];
.global .align 4 .b8 mrg32k3aM2SubSeq[2016];
.global .align 4 .b8 mrg32k3aM1Seq[2304];
.global .align 4 .b8 mrg32k3aM2Seq[2304];
.const .align 8 .b8 __cr_lgamma_table[72];
.const .align 8 .b8 c_conf[8192];
// _ZZ13doRandomStuffIdLj1EEvPT_S1_jP17curandStateXORWOWS3_E5sdata has been demoted
// _ZZ13doRandomStuffIdLj32EEvPT_S1_jP17curandStateXORWOWS3_E5sdata has been demoted
// _ZZ13doRandomStuffIdLj64EEvPT_S1_jP17curandStateXORWOWS3_E5sdata has been demoted
// _ZZ13doRandomStuffIdLj128EEvPT_S1_jP17curandStateXORWOWS3_E5sdata has been demoted
// _ZZ13doRandomStuffIdLj256EEvPT_S1_jP17curandStateXORWOWS3_E5sdata has been demoted
// _ZZ13doRandomStuffIdLj512EEvPT_S1_jP17curandStateXORWOWS3_E5sdata has been demoted
// _ZZ13doRandomStuffIfLj32EEvPT_S1_jP17curandStateXORWOWS3_E5sdata has been demoted
// _ZZ13doRandomStuffIfLj64EEvPT_S1_jP17curandStateXORWOWS3_E5sdata has been demoted
// _ZZ13doRandomStuffIfLj128EEvPT_S1_jP17curandStateXORWOWS3_E5sdata has been demoted
// _ZZ13doRandomStuffIfLj256EEvPT_S1_jP17curandStateXORWOWS3_E5sdata has been demoted
// _ZZ13doRandomStuffIfLj512EEvPT_S1_jP17curandStateXORWOWS3_E5sdata has been demoted
.global .align 8 .b8 __cudart_i2opi_d[144] = {8, 93, 141, 31, 177, 95, 251, 107, 234, 146, 82, 138, 247, 57, 7, 61, 123, 241, 229, 235, 199, 186, 39, 117, 45, 234, 95, 158, 102, 63, 70, 79, 183, 9, 203, 39, 207, 126, 54, 109, 31, 109, 10, 90, 139, 17, 47, 239, 15, 152, 5, 222, 255, 151, 248, 31, 59, 40, 249, 189, 139, 95, 132, 156, 244, 57, 83, 131, 57, 214, 145, 57, 65, 126, 95, 180, 38, 112, 156, 233, 132, 68, 187, 46, 245, 53, 130, 232, 62, 167, 41, 177, 28, 235, 29, 254, 28, 146, 209, 9, 234, 46, 73, 6, 224, 210, 77, 66, 58, 110, 36, 183, 97, 197, 187, 222, 171, 99, 81, 254, 65, 144, 67, 60, 153, 149, 98, 219, 192, 221, 52, 245, 209, 87, 39, 252, 41, 21, 68, 78, 110, 131, 249, 162};
.global .align 16 .b8 __cudart_sin_cos_coeffs[128] = {70, 210, 176, 44, 241, 229, 90, 190, 146, 227, 172, 105, 227, 29, 199, 62, 161, 98, 219, 25, 160, 1, 42, 191, 24, 8, 17, 17, 17, 17, 129, 63, 84, 85, 85, 85, 85, 85, 197, 191, 0, 0, 0, 0, 0, 0, 0, 0, 0, 0, 0, 0, 0, 0, 0, 0, 100, 129, 253, 32, 131, 255, 168, 189, 40, 133, 239, 193, 167, 238, 33, 62, 217, 230, 6, 142, 79, 126, 146, 190, 233, 188, 221, 25, 160, 1, 250, 62, 71, 93, 193, 22, 108, 193, 86, 191, 81, 85, 85, 85, 85, 85, 165, 63, 0, 0, 0, 0, 0, 0, 224, 191, 0, 0, 0, 0, 0, 0, 240, 63};

.visible .entry _Z7initRNGP17curandStateXORWOWjj(
	.param .u64 .ptr .align 1 _Z7initRNGP17curandStateXORWOWjj_param_0,
	.param .u32 _Z7initRNGP17curandStateXORWOWjj_param_1,
	.param .u32 _Z7initRNGP17curandStateXORWOWjj_param_2
)
{
	.reg .pred 	%p<26>;
	.reg .b32 	%r<416>;
	.reg .b64 	%rd<19>;

	ld.param.u32 	%r191, [_Z7initRNGP17curandStateXORWOWjj_param_1];
	ld.param.u32 	%r192, [_Z7initRNGP17curandStateXORWOWjj_param_2];
	mov.u32 	%r193, %ctaid.x;
	mov.u32 	%r1, %ntid.x;
	mov.u32 	%r194, %tid.x;
	mad.lo.s32 	%r321, %r193, %r1, %r194;
	setp.ge.u32 	%p1, %r321, %r191;
	@%p1 bra 	$L__BB0_45;
	xor.b32  	%r195, %r192, -1429050551;
	mul.lo.s32 	%r196, %r195, 1099087573;
	add.s32 	%r3, %r196, -638133224;
	add.s32 	%r4, %r196, 123456789;
	xor.b32  	%r5, %r196, 362436069;
	add.s32 	%r6, %r196, 5783321;
	mov.u32 	%r197, %nctaid.x;
	mul.lo.s32 	%r7, %r197, %r1;
	mov.u64 	%rd12, precalc_xorwow_matrix;
$L__BB0_2:
	ld.param.u64 	%rd17, [_Z7initRNGP17curandStateXORWOWjj_param_0];
	cvt.u64.u32 	%rd1, %r321;
	cvta.to.global.u64 	%rd9, %rd17;
	mul.wide.u32 	%rd10, %r321, 48;
	add.s64 	%rd2, %rd9, %rd10;
	st.global.v2.u32 	[%rd2], {%r3, %r4};
	mov.b32 	%r198, -123459836;
	st.global.v2.u32 	[%rd2+8], {%r5, %r198};
	mov.b32 	%r199, -589760388;
	st.global.v2.u32 	[%rd2+16], {%r199, %r6};
	setp.eq.s32 	%p2, %r321, 0;
	@%p2 bra 	$L__BB0_44;
	mov.b32 	%r322, 0;
	mov.u64 	%rd18, %rd1;
$L__BB0_4:
	and.b64  	%rd4, %rd18, 3;
	setp.eq.s64 	%p3, %rd4, 0;
	@%p3 bra 	$L__BB0_43;
	mul.wide.u32 	%rd11, %r322, 3200;
	add.s64 	%rd5, %rd12, %rd11;
	cvt.u32.u64 	%r10, %rd4;
	mov.b32 	%r323, 0;
$L__BB0_6:
	mov.b32 	%r336, 0;
	mov.u32 	%r337, %r336;
	mov.u32 	%r338, %r336;
	mov.u32 	%r339, %r336;
	mov.u32 	%r340, %r336;
	mov.u32 	%r329, %r336;
$L__BB0_7:
	mul.wide.u32 	%rd13, %r329, 4;
	add.s64 	%rd14, %rd2, %rd13;
	ld.global.u32 	%r18, [%rd14+4];
	shl.b32 	%r19, %r329, 5;
	mov.b32 	%r335, 0;
$L__BB0_8:
	.pragma "nounroll";
	shr.u32 	%r204, %r18, %r335;
	and.b32  	%r205, %r204, 1;
	setp.eq.b32 	%p4, %r205, 1;
	not.pred 	%p5, %p4;
	add.s32 	%r206, %r19, %r335;
	mul.lo.s32 	%r207, %r206, 5;
	mul.wide.u32 	%rd15, %r207, 4;
	add.s64 	%rd6, %rd5, %rd15;
	@%p5 bra 	$L__BB0_10;
	ld.global.u32 	%r208, [%rd6];
	xor.b32  	%r340, %r340, %r208;
	ld.global.u32 	%r209, [%rd6+4];
	xor.b32  	%r339, %r339, %r209;
	ld.global.u32 	%r210, [%rd6+8];
	xor.b32  	%r338, %r338, %r210;
	ld.global.u32 	%r211, [%rd6+12];
	xor.b32  	%r337, %r337, %r211;
	ld.global.u32 	%r212, [%rd6+16];
	xor.b32  	%r336, %r336, %r212;
$L__BB0_10:
	and.b32  	%r214, %r204, 2;
	setp.eq.s32 	%p6, %r214, 0;
	@%p6 bra 	$L__BB0_12;
	ld.global.u32 	%r215, [%rd6+20];
	xor.b32  	%r340, %r340, %r215;
	ld.global.u32 	%r216, [%rd6+24];
	xor.b32  	%r339, %r339, %r216;
	ld.global.u32 	%r217, [%rd6+28];
	xor.b32  	%r338, %r338, %r217;
	ld.global.u32 	%r218, [%rd6+32];
	xor.b32  	%r337, %r337, %r218;
	ld.global.u32 	%r219, [%rd6+36];
	xor.b32  	%r336, %r336, %r219;
$L__BB0_12:
	and.b32  	%r221, %r204, 4;
	setp.eq.s32 	%p7, %r221, 0;
	@%p7 bra 	$L__BB0_14;
	ld.global.u32 	%r222, [%rd6+40];
	xor.b32  	%r340, %r340, %r222;
	ld.global.u32 	%r223, [%rd6+44];
	xor.b32  	%r339, %r339, %r223;
	ld.global.u32 	%r224, [%rd6+48];
	xor.b32  	%r338, %r338, %r224;
	ld.global.u32 	%r225, [%rd6+52];
	xor.b32  	%r337, %r337, %r225;
	ld.global.u32 	%r226, [%rd6+56];
	xor.b32  	%r336, %r336, %r226;
$L__BB0_14:
	and.b32  	%r228, %r204, 8;
	setp.eq.s32 	%p8, %r228, 0;
	@%p8 bra 	$L__BB0_16;
	ld.global.u32 	%r229, [%rd6+60];
	xor.b32  	%r340, %r340, %r229;
	ld.global.u32 	%r230, [%rd6+64];
	xor.b32  	%r339, %r339, %r230;
	ld.global.u32 	%r231, [%rd6+68];
	xor.b32  	%r338, %r338, %r231;
	ld.global.u32 	%r232, [%rd6+72];
	xor.b32  	%r337, %r337, %r232;
	ld.global.u32 	%r233, [%rd6+76];
	xor.b32  	%r336, %r336, %r233;
$L__BB0_16:
	and.b32  	%r235, %r204, 16;
	setp.eq.s32 	%p9, %r235, 0;
	@%p9 bra 	$L__BB0_18;
	ld.global.u32 	%r236, [%rd6+80];
	xor.b32  	%r340, %r340, %r236;
	ld.global.u32 	%r237, [%rd6+84];
	xor.b32  	%r339, %r339, %r237;
	ld.global.u32 	%r238, [%rd6+88];
	xor.b32  	%r338, %r338, %r238;
	ld.global.u32 	%r239, [%rd6+92];
	xor.b32  	%r337, %r337, %r239;
	ld.global.u32 	%r240, [%rd6+96];
	xor.b32  	%r336, %r336, %r240;
$L__BB0_18:
	and.b32  	%r242, %r204, 32;
	setp.eq.s32 	%p10, %r242, 0;
	@%p10 bra 	$L__BB0_20;
	ld.global.u32 	%r243, [%rd6+100];
	xor.b32  	%r340, %r340, %r243;
	ld.global.u32 	%r244, [%rd6+104];
	xor.b32  	%r339, %r339, %r244;
	ld.global.u32 	%r245, [%rd6+108];
	xor.b32  	%r338, %r338, %r245;
	ld.global.u32 	%r246, [%rd6+112];
	xor.b32  	%r337, %r337, %r246;
	ld.global.u32 	%r247, [%rd6+116];
	xor.b32  	%r336, %r336, %r247;
$L__BB0_20:
	and.b32  	%r249, %r204, 64;
	setp.eq.s32 	%p11, %r249, 0;
	@%p11 bra 	$L__BB0_22;
	ld.global.u32 	%r250, [%rd6+120];
	xor.b32  	%r340, %r340, %r250;
	ld.global.u32 	%r251, [%rd6+124];
	xor.b32  	%r339, %r339, %r251;
	ld.global.u32 	%r252, [%rd6+128];
	xor.b32  	%r338, %r338, %r252;
	ld.global.u32 	%r253, [%rd6+132];
	xor.b32  	%r337, %r337, %r253;
	ld.global.u32 	%r254, [%rd6+136];
	xor.b32  	%r336, %r336, %r254;
$L__BB0_22:
	and.b32  	%r256, %r204, 128;
	setp.eq.s32 	%p12, %r256, 0;
	@%p12 bra 	$L__BB0_24;
	ld.global.u32 	%r257, [%rd6+140];
	xor.b32  	%r340, %r340, %r257;
	ld.global.u32 	%r258, [%rd6+144];
	xor.b32  	%r339, %r339, %r258;
	ld.global.u32 	%r259, [%rd6+148];
	xor.b32  	%r338, %r338, %r259;
	ld.global.u32 	%r260, [%rd6+152];
	xor.b32  	%r337, %r337, %r260;
	ld.global.u32 	%r261, [%rd6+156];
	xor.b32  	%r336, %r336, %r261;
$L__BB0_24:
	and.b32  	%r263, %r204, 256;
	setp.eq.s32 	%p13, %r263, 0;
	@%p13 bra 	$L__BB0_26;
	ld.global.u32 	%r264, [%rd6+160];
	xor.b32  	%r340, %r340, %r264;
	ld.global.u32 	%r265, [%rd6+164];
	xor.b32  	%r339, %r339, %r265;
	ld.global.u32 	%r266, [%rd6+168];
	xor.b32  	%r338, %r338, %r266;
	ld.global.u32 	%r267, [%rd6+172];
	xor.b32  	%r337, %r337, %r267;
	ld.global.u32 	%r268, [%rd6+176];
	xor.b32  	%r336, %r336, %r268;
$L__BB0_26:
	and.b32  	%r270, %r204, 512;
	setp.eq.s32 	%p14, %r270, 0;
	@%p14 bra 	$L__BB0_28;
	ld.global.u32 	%r271, [%rd6+180];
	xor.b32  	%r340, %r340, %r271;
	ld.global.u32 	%r272, [%rd6+184];
	xor.b32  	%r339, %r339, %r272;
	ld.global.u32 	%r273, [%rd6+188];
	xor.b32  	%r338, %r338, %r273;
	ld.global.u32 	%r274, [%rd6+192];
	xor.b32  	%r337, %r337, %r274;
	ld.global.u32 	%r275, [%rd6+196];
	xor.b32  	%r336, %r336, %r275;
$L__BB0_28:
	and.b32  	%r277, %r204, 1024;
	setp.eq.s32 	%p15, %r277, 0;
	@%p15 bra 	$L__BB0_30;
	ld.global.u32 	%r278, [%rd6+200];
	xor.b32  	%r340, %r340, %r278;
	ld.global.u32 	%r279, [%rd6+204];
	xor.b32  	%r339, %r339, %r279;
	ld.global.u32 	%r280, [%rd6+208];
	xor.b32  	%r338, %r338, %r280;
	ld.global.u32 	%r281, [%rd6+212];
	xor.b32  	%r337, %r337, %r281;
	ld.global.u32 	%r282, [%rd6+216];
	xor.b32  	%r336, %r336, %r282;
$L__BB0_30:
	and.b32  	%r284, %r204, 2048;
	setp.eq.s32 	%p16, %r284, 0;
	@%p16 bra 	$L__BB0_32;
	ld.global.u32 	%r285, [%rd6+220];
	xor.b32  	%r340, %r340, %r285;
	ld.global.u32 	%r286, [%rd6+224];
	xor.b32  	%r339, %r339, %r286;
	ld.global.u32 	%r287, [%rd6+228];
	xor.b32  	%r338, %r338, %r287;
	ld.global.u32 	%r288, [%rd6+232];
	xor.b32  	%r337, %r337, %r288;
	ld.global.u32 	%r289, [%rd6+236];
	xor.b32  	%r336, %r336, %r289;
$L__BB0_32:
	and.b32  	%r291, %r204, 4096;
	setp.eq.s32 	%p17, %r291, 0;
	@%p17 bra 	$L__BB0_34;
	ld.global.u32 	%r292, [%rd6+240];
	xor.b32  	%r340, %r340, %r292;
	ld.global.u32 	%r293, [%rd6+244];
	xor.b32  	%r339, %r339, %r293;
	ld.global.u32 	%r294, [%rd6+248];
	xor.b32  	%r338, %r338, %r294;
	ld.global.u32 	%r295, [%rd6+252];
	xor.b32  	%r337, %r337, %r295;
	ld.global.u32 	%r296, [%rd6+256];
	xor.b32  	%r336, %r336, %r296;
$L__BB0_34:
	and.b32  	%r298, %r204, 8192;
	setp.eq.s32 	%p18, %r298, 0;
	@%p18 bra 	$L__BB0_36;
	ld.global.u32 	%r299, [%rd6+260];
	xor.b32  	%r340, %r340, %r299;
	ld.global.u32 	%r300, [%rd6+264];
	xor.b32  	%r339, %r339, %r300;
	ld.global.u32 	%r301, [%rd6+268];
	xor.b32  	%r338, %r338, %r301;
	ld.global.u32 	%r302, [%rd6+272];
	xor.b32  	%r337, %r337, %r302;
	ld.global.u32 	%r303, [%rd6+276];
	xor.b32  	%r336, %r336, %r303;
$L__BB0_36:
	and.b32  	%r305, %r204, 16384;
	setp.eq.s32 	%p19, %r305, 0;
	@%p19 bra 	$L__BB0_38;
	ld.global.u32 	%r306, [%rd6+280];
	xor.b32  	%r340, %r340, %r306;
	ld.global.u32 	%r307, [%rd6+284];
	xor.b32  	%r339, %r339, %r307;
	ld.global.u32 	%r308, [%rd6+288];
	xor.b32  	%r338, %r338, %r308;
	ld.global.u32 	%r309, [%rd6+292];
	xor.b32  	%r337, %r337, %r309;
	ld.global.u32 	%r310, [%rd6+296];
	xor.b32  	%r336, %r336, %r310;
$L__BB0_38:
	and.b32  	%r312, %r204, 32768;
	setp.eq.s32 	%p20, %r312, 0;
	@%p20 bra 	$L__BB0_40;
	ld.global.u32 	%r313, [%rd6+300];
	xor.b32  	%r340, %r340, %r313;
	ld.global.u32 	%r314, [%rd6+304];
	xor.b32  	%r339, %r339, %r314;
	ld.global.u32 	%r315, [%rd6+308];
	xor.b32  	%r338, %r338, %r315;
	ld.global.u32 	%r316, [%rd6+312];
	xor.b32  	%r337, %r337, %r316;
	ld.global.u32 	%r317, [%rd6+316];
	xor.b32  	%r336, %r336, %r317;
$L__BB0_40:
	add.s32 	%r335, %r335, 16;
	setp.ne.s32 	%p21, %r335, 32;
	@%p21 bra 	$L__BB0_8;
	mad.lo.s32 	%r318, %r329, -31, %r19;
	add.s32 	%r329, %r318, 1;
	setp.ne.s32 	%p22, %r329, 5;
	@%p22 bra 	$L__BB0_7;
	st.global.u32 	[%rd2+4], %r340;
	st.global.u32 	[%rd2+8], %r339;
	st.global.u32 	[%rd2+12], %r338;
	st.global.u32 	[%rd2+16], %r337;
	st.global.u32 	[%rd2+20], %r336;
	add.s32 	%r323, %r323, 1;
	setp.lt.u32 	%p23, %r323, %r10;
	@%p23 bra 	$L__BB0_6;
$L__BB0_43:
	shr.u64 	%rd7, %rd18, 2;
	add.s32 	%r322, %r322, 1;
	setp.gt.u64 	%p24, %rd18, 3;
	mov.u64 	%rd18, %rd7;
	@%p24 bra 	$L__BB0_4;
$L__BB0_44:
	cvt.u32.u64 	%r319, %rd1;
	mov.b32 	%r320, 0;
	st.global.v2.u32 	[%rd2+24], {%r320, %r320};
	st.global.u32 	[%rd2+32], %r320;
	mov.b64 	%rd16, 0;
	st.global.u64 	[%rd2+40], %rd16;
	add.s32 	%r321, %r319, %r7;
	setp.lt.u32 	%p25, %r321, %r191;
	@%p25 bra 	$L__BB0_2;
$L__BB0_45:
	ret;

}
	// .globl	_Z13doRandomStuffIdLj1EEvPT_S1_jP17curandStateXORWOWS3_
.visible .entry _Z13doRandomStuffIdLj1EEvPT_S1_jP17curandStateXORWOWS3_(
	.param .u64 .ptr .align 1 _Z13doRandomStuffIdLj1EEvPT_S1_jP17curandStateXORWOWS3__param_0,
	.param .u64 .ptr .align 1 _Z13doRandomStuffIdLj1EEvPT_S1_jP17curandStateXORWOWS3__param_1,
	.param .u32 _Z13doRandomStuffIdLj1EEvPT_S1_jP17curandStateXORWOWS3__param_2,
	.param .u64 .ptr .align 1 _Z13doRandomStuffIdLj1EEvPT_S1_jP17curandStateXORWOWS3__param_3,
	.param .u64 .ptr .align 1 _Z13doRandomStuffIdLj1EEvPT_S1_jP17curandStateXORWOWS3__param_4
)
{
	.local .align 8 .b8 	__local_depot1[96];
	.reg .b64 	%SP;
	.reg .b64 	%SPL;
	.reg .pred 	%p<139>;
	.reg .b32 	%r<2492>;
	.reg .b64 	%rd<70>;
	.reg .b64 	%fd<138>;
	// demoted variable
	.shared .align 8 .b8 _ZZ13doRandomStuffIdLj1EEvPT_S1_jP17curandStateXORWOWS3_E5sdata[256];
	mov.u64 	%SPL, __local_depot1;
	add.u64 	%rd1, %SPL, 0;
	add.u64 	%rd2, %SPL, 48;
	mov.u32 	%r1, %tid.x;
	mov.u32 	%r1107, %ctaid.x;
	cvt.u64.u32 	%rd3, %r1107;
	mov.b32 	%r1930, -1265631101;
	mov.b32 	%r1108, -2027221114;
	st.local.v2.u32 	[%rd1], {%r1108, %r1930};
	mov.b32 	%r1928, -123459836;
	mov.b32 	%r1929, -1196530037;
	st.local.v2.u32 	[%rd1+8], {%r1929, %r1928};
	mov.b32 	%r1926, -1383304569;
	mov.b32 	%r1927, -589760388;
	st.local.v2.u32 	[%rd1+16], {%r1927, %r1926};
	setp.eq.s32 	%p1, %r1107, 0;
	@%p1 bra 	$L__BB1_115;
	mov.b32 	%r1913, 0;
	mov.b32 	%r1930, -1265631101;
	mov.b32 	%r1929, -1196530037;
	mov.b32 	%r1928, -123459836;
	mov.b32 	%r1927, -589760388;
	mov.b32 	%r1926, -1383304569;
	mov.u64 	%rd68, %rd3;
$L__BB1_2:
	mov.u64 	%rd4, %rd68;
	and.b64  	%rd5, %rd4, 3;
	setp.eq.s64 	%p2, %rd5, 0;
	@%p2 bra 	$L__BB1_114;
	mul.wide.u32 	%rd22, %r1913, 3200;
	mov.u64 	%rd23, precalc_xorwow_matrix;
	add.s64 	%rd6, %rd23, %rd22;
	mov.b32 	%r1926, 0;
	mov.u32 	%r1927, %r1926;
	mov.u32 	%r1928, %r1926;
	mov.u32 	%r1929, %r1926;
	mov.u32 	%r1930, %r1926;
	mov.u32 	%r1919, %r1926;
$L__BB1_4:
	mul.wide.u32 	%rd24, %r1919, 4;
	add.s64 	%rd25, %rd1, %rd24;
	ld.local.u32 	%r14, [%rd25+4];
	shl.b32 	%r15, %r1919, 5;
	mov.b32 	%r1925, 0;
$L__BB1_5:
	.pragma "nounroll";
	shr.u32 	%r1117, %r14, %r1925;
	and.b32  	%r1118, %r1117, 1;
	setp.eq.b32 	%p3, %r1118, 1;
	not.pred 	%p4, %p3;
	add.s32 	%r1119, %r15, %r1925;
	mul.lo.s32 	%r1120, %r1119, 5;
	mul.wide.u32 	%rd26, %r1120, 4;
	add.s64 	%rd7, %rd6, %rd26;
	@%p4 bra 	$L__BB1_7;
	ld.global.u32 	%r1121, [%rd7];
	xor.b32  	%r1930, %r1930, %r1121;
	ld.global.u32 	%r1122, [%rd7+4];
	xor.b32  	%r1929, %r1929, %r1122;
	ld.global.u32 	%r1123, [%rd7+8];
	xor.b32  	%r1928, %r1928, %r1123;
	ld.global.u32 	%r1124, [%rd7+12];
	xor.b32  	%r1927, %r1927, %r1124;
	ld.global.u32 	%r1125, [%rd7+16];
	xor.b32  	%r1926, %r1926, %r1125;
$L__BB1_7:
	and.b32  	%r1127, %r1117, 2;
	setp.eq.s32 	%p5, %r1127, 0;
	@%p5 bra 	$L__BB1_9;
	ld.global.u32 	%r1128, [%rd7+20];
	xor.b32  	%r1930, %r1930, %r1128;
	ld.global.u32 	%r1129, [%rd7+24];
	xor.b32  	%r1929, %r1929, %r1129;
	ld.global.u32 	%r1130, [%rd7+28];
	xor.b32  	%r1928, %r1928, %r1130;
	ld.global.u32 	%r1131, [%rd7+32];
	xor.b32  	%r1927, %r1927, %r1131;
	ld.global.u32 	%r1132, [%rd7+36];
	xor.b32  	%r1926, %r1926, %r1132;
$L__BB1_9:
	and.b32  	%r1134, %r1117, 4;
	setp.eq.s32 	%p6, %r1134, 0;
	@%p6 bra 	$L__BB1_11;
	ld.global.u32 	%r1135, [%rd7+40];
	xor.b32  	%r1930, %r1930, %r1135;
	ld.global.u32 	%r1136, [%rd7+44];
	xor.b32  	%r1929, %r1929, %r1136;
	ld.global.u32 	%r1137, [%rd7+48];
	xor.b32  	%r1928, %r1928, %r1137;
	ld.global.u32 	%r1138, [%rd7+52];
	xor.b32  	%r1927, %r1927, %r1138;
	ld.global.u32 	%r1139, [%rd7+56];
	xor.b32  	%r1926, %r1926, %r1139;
$L__BB1_11:
	and.b32  	%r1141, %r1117, 8;
	setp.eq.s32 	%p7, %r1141, 0;
	@%p7 bra 	$L__BB1_13;
	ld.global.u32 	%r1142, [%rd7+60];
	xor.b32  	%r1930, %r1930, %r1142;
	ld.global.u32 	%r1143, [%rd7+64];
	xor.b32  	%r1929, %r1929, %r1143;
	ld.global.u32 	%r1144, [%rd7+68];
	xor.b32  	%r1928, %r1928, %r1144;
	ld.global.u32 	%r1145, [%rd7+72];
	xor.b32  	%r1927, %r1927, %r1145;
	ld.global.u32 	%r1146, [%rd7+76];
	xor.b32  	%r1926, %r1926, %r1146;
$L__BB1_13:
	and.b32  	%r1148, %r1117, 16;
	setp.eq.s32 	%p8, %r1148, 0;
	@%p8 bra 	$L__BB1_15;
	ld.global.u32 	%r1149, [%rd7+80];
	xor.b32  	%r1930, %r1930, %r1149;
	ld.global.u32 	%r1150, [%rd7+84];
	xor.b32  	%r1929, %r1929, %r1150;
	ld.global.u32 	%r1151, [%rd7+88];
	xor.b32  	%r1928, %r1928, %r1151;
	ld.global.u32 	%r1152, [%rd7+92];
	xor.b32  	%r1927, %r1927, %r1152;
	ld.global.u32 	%r1153, [%rd7+96];
	xor.b32  	%r1926, %r1926, %r1153;
$L__BB1_15:
	and.b32  	%r1155, %r1117, 32;
	setp.eq.s32 	%p9, %r1155, 0;
	@%p9 bra 	$L__BB1_17;
	ld.global.u32 	%r1156, [%rd7+100];
	xor.b32  	%r1930, %r1930, %r1156;
	ld.global.u32 	%r1157, [%rd7+104];
	xor.b32  	%r1929, %r1929, %r1157;
	ld.global.u32 	%r1158, [%rd7+108];
	xor.b32  	%r1928, %r1928, %r1158;
	ld.global.u32 	%r1159, [%rd7+112];
	xor.b32  	%r1927, %r1927, %r1159;
	ld.global.u32 	%r1160, [%rd7+116];
	xor.b32  	%r1926, %r1926, %r1160;
$L__BB1_17:
	and.b32  	%r1162, %r1117, 64;
	setp.eq.s32 	%p10, %r1162, 0;
	@%p10 bra 	$L__BB1_19;
	ld.global.u32 	%r1163, [%rd7+120];
	xor.b32  	%r1930, %r1930, %r1163;
	ld.global.u32 	%r1164, [%rd7+124];
	xor.b32  	%r1929, %r1929, %r1164;
	ld.global.u32 	%r1165, [%rd7+128];
	xor.b32  	%r1928, %r1928, %r1165;
	ld.global.u32 	%r1166, [%rd7+132];
	xor.b32  	%r1927, %r1927, %r1166;
	ld.global.u32 	%r1167, [%rd7+136];
	xor.b32  	%r1926, %r1926, %r1167;
$L__BB1_19:
	and.b32  	%r1169, %r1117, 128;
	setp.eq.s32 	%p11, %r1169, 0;
	@%p11 bra 	$L__BB1_21;
	ld.global.u32 	%r1170, [%rd7+140];
	xor.b32  	%r1930, %r1930, %r1170;
	ld.global.u32 	%r1171, [%rd7+144];
	xor.b32  	%r1929, %r1929, %r1171;
	ld.global.u32 	%r1172, [%rd7+148];
	xor.b32  	%r1928, %r1928, %r1172;
	ld.global.u32 	%r1173, [%rd7+152];
	xor.b32  	%r1927, %r1927, %r1173;
	ld.global.u32 	%r1174, [%rd7+156];
	xor.b32  	%r1926, %r1926, %r1174;
$L__BB1_21:
	and.b32  	%r1176, %r1117, 256;
	setp.eq.s32 	%p12, %r1176, 0;
	@%p12 bra 	$L__BB1_23;
	ld.global.u32 	%r1177, [%rd7+160];
	xor.b32  	%r1930, %r1930, %r1177;
	ld.global.u32 	%r1178, [%rd7+164];
	xor.b32  	%r1929, %r1929, %r1178;
	ld.global.u32 	%r1179, [%rd7+168];
	xor.b32  	%r1928, %r1928, %r1179;
	ld.global.u32 	%r1180, [%rd7+172];
	xor.b32  	%r1927, %r1927, %r1180;
	ld.global.u32 	%r1181, [%rd7+176];
	xor.b32  	%r1926, %r1926, %r1181;
$L__BB1_23:
	and.b32  	%r1183, %r1117, 512;
	setp.eq.s32 	%p13, %r1183, 0;
	@%p13 bra 	$L__BB1_25;
	ld.global.u32 	%r1184, [%rd7+180];
	xor.b32  	%r1930, %r1930, %r1184;
	ld.global.u32 	%r1185, [%rd7+184];
	xor.b32  	%r1929, %r1929, %r1185;
	ld.global.u32 	%r1186, [%rd7+188];
	xor.b32  	%r1928, %r1928, %r1186;
	ld.global.u32 	%r1187, [%rd7+192];
	xor.b32  	%r1927, %r1927, %r1187;
	ld.global.u32 	%r1188, [%rd7+196];
	xor.b32  	%r1926, %r1926, %r1188;
$L__BB1_25:
	and.b32  	%r1190, %r1117, 1024;
	setp.eq.s32 	%p14, %r1190, 0;
	@%p14 bra 	$L__BB1_27;
	ld.global.u32 	%r1191, [%rd7+200];
	xor.b32  	%r1930, %r1930, %r1191;
	ld.global.u32 	%r1192, [%rd7+204];
	xor.b32  	%r1929, %r1929, %r1192;
	ld.global.u32 	%r1193, [%rd7+208];
	xor.b32  	%r1928, %r1928, %r1193;
	ld.global.u32 	%r1194, [%rd7+212];
	xor.b32  	%r1927, %r1927, %r1194;
	ld.global.u32 	%r1195, [%rd7+216];
	xor.b32  	%r1926, %r1926, %r1195;
$L__BB1_27:
	and.b32  	%r1197, %r1117, 2048;
	setp.eq.s32 	%p15, %r1197, 0;
	@%p15 bra 	$L__BB1_29;
	ld.global.u32 	%r1198, [%rd7+220];
	xor.b32  	%r1930, %r1930, %r1198;
	ld.global.u32 	%r1199, [%rd7+224];
	xor.b32  	%r1929, %r1929, %r1199;
	ld.global.u32 	%r1200, [%rd7+228];
	xor.b32  	%r1928, %r1928, %r1200;
	ld.global.u32 	%r1201, [%rd7+232];
	xor.b32  	%r1927, %r1927, %r1201;
	ld.global.u32 	%r1202, [%rd7+236];
	xor.b32  	%r1926, %r1926, %r1202;
$L__BB1_29:
	and.b32  	%r1204, %r1117, 4096;
	setp.eq.s32 	%p16, %r1204, 0;
	@%p16 bra 	$L__BB1_31;
	ld.global.u32 	%r1205, [%rd7+240];
	xor.b32  	%r1930, %r1930, %r1205;
	ld.global.u32 	%r1206, [%rd7+244];
	xor.b32  	%r1929, %r1929, %r1206;
	ld.global.u32 	%r1207, [%rd7+248];
	xor.b32  	%r1928, %r1928, %r1207;
	ld.global.u32 	%r1208, [%rd7+252];
	xor.b32  	%r1927, %r1927, %r1208;
	ld.global.u32 	%r1209, [%rd7+256];
	xor.b32  	%r1926, %r1926, %r1209;
$L__BB1_31:
	and.b32  	%r1211, %r1117, 8192;
	setp.eq.s32 	%p17, %r1211, 0;
	@%p17 bra 	$L__BB1_33;
	ld.global.u32 	%r1212, [%rd7+260];
	xor.b32  	%r1930, %r1930, %r1212;
	ld.global.u32 	%r1213, [%rd7+264];
	xor.b32  	%r1929, %r1929, %r1213;
	ld.global.u32 	%r1214, [%rd7+268];
	xor.b32  	%r1928, %r1928, %r1214;
	ld.global.u32 	%r1215, [%rd7+272];
	xor.b32  	%r1927, %r1927, %r1215;
	ld.global.u32 	%r1216, [%rd7+276];
	xor.b32  	%r1926, %r1926, %r1216;
$L__BB1_33:
	and.b32  	%r1218, %r1117, 16384;
	setp.eq.s32 	%p18, %r1218, 0;
	@%p18 bra 	$L__BB1_35;
	ld.global.u32 	%r1219, [%rd7+280];
	xor.b32  	%r1930, %r1930, %r1219;
	ld.global.u32 	%r1220, [%rd7+284];
	xor.b32  	%r1929, %r1929, %r1220;
	ld.global.u32 	%r1221, [%rd7+288];
	xor.b32  	%r1928, %r1928, %r1221;
	ld.global.u32 	%r1222, [%rd7+292];
	xor.b32  	%r1927, %r1927, %r1222;
	ld.global.u32 	%r1223, [%rd7+296];
	xor.b32  	%r1926, %r1926, %r1223;
$L__BB1_35:
	and.b32  	%r1225, %r1117, 32768;
	setp.eq.s32 	%p19, %r1225, 0;
	@%p19 bra 	$L__BB1_37;
	ld.global.u32 	%r1226, [%rd7+300];
	xor.b32  	%r1930, %r1930, %r1226;
	ld.global.u32 	%r1227, [%rd7+304];
	xor.b32  	%r1929, %r1929, %r1227;
	ld.global.u32 	%r1228, [%rd7+308];
	xor.b32  	%r1928, %r1928, %r1228;
	ld.global.u32 	%r1229, [%rd7+312];
	xor.b32  	%r1927, %r1927, %r1229;
	ld.global.u32 	%r1230, [%rd7+316];
	xor.b32  	%r1926, %r1926, %r1230;
$L__BB1_37:
	add.s32 	%r1925, %r1925, 16;
	setp.ne.s32 	%p20, %r1925, 32;
	@%p20 bra 	$L__BB1_5;
	mad.lo.s32 	%r1231, %r1919, -31, %r15;
	add.s32 	%r1919, %r1231, 1;
	setp.ne.s32 	%p21, %r1919, 5;
	@%p21 bra 	$L__BB1_4;
	st.local.u32 	[%rd1+4], %r1930;
	st.local.v2.u32 	[%rd1+8], {%r1929, %r1928};
	st.local.v2.u32 	[%rd1+16], {%r1927, %r1926};
	setp.eq.s64 	%p22, %rd5, 1;
	@%p22 bra 	$L__BB1_114;
	mov.b32 	%r1926, 0;
	mov.u32 	%r1927, %r1926;
	mov.u32 	%r1928, %r1926;
	mov.u32 	%r1929, %r1926;
	mov.u32 	%r1930, %r1926;
	mov.u32 	%r2011, %r1926;
$L__BB1_41:
	mul.wide.u32 	%rd27, %r2011, 4;
	add.s64 	%rd28, %rd1, %rd27;
	ld.local.u32 	%r190, [%rd28+4];
	shl.b32 	%r191, %r2011, 5;
	mov.b32 	%r2017, 0;
$L__BB1_42:
	.pragma "nounroll";
	shr.u32 	%r1234, %r190, %r2017;
	and.b32  	%r1235, %r1234, 1;
	setp.eq.b32 	%p23, %r1235, 1;
	not.pred 	%p24, %p23;
	add.s32 	%r1236, %r191, %r2017;
	mul.lo.s32 	%r1237, %r1236, 5;
	mul.wide.u32 	%rd29, %r1237, 4;
	add.s64 	%rd8, %rd6, %rd29;
	@%p24 bra 	$L__BB1_44;
	ld.global.u32 	%r1238, [%rd8];
	xor.b32  	%r1930, %r1930, %r1238;
	ld.global.u32 	%r1239, [%rd8+4];
	xor.b32  	%r1929, %r1929, %r1239;
	ld.global.u32 	%r1240, [%rd8+8];
	xor.b32  	%r1928, %r1928, %r1240;
	ld.global.u32 	%r1241, [%rd8+12];
	xor.b32  	%r1927, %r1927, %r1241;
	ld.global.u32 	%r1242, [%rd8+16];
	xor.b32  	%r1926, %r1926, %r1242;
$L__BB1_44:
	and.b32  	%r1244, %r1234, 2;
	setp.eq.s32 	%p25, %r1244, 0;
	@%p25 bra 	$L__BB1_46;
	ld.global.u32 	%r1245, [%rd8+20];
	xor.b32  	%r1930, %r1930, %r1245;
	ld.global.u32 	%r1246, [%rd8+24];
	xor.b32  	%r1929, %r1929, %r1246;
	ld.global.u32 	%r1247, [%rd8+28];
	xor.b32  	%r1928, %r1928, %r1247;
	ld.global.u32 	%r1248, [%rd8+32];
	xor.b32  	%r1927, %r1927, %r1248;
	ld.global.u32 	%r1249, [%rd8+36];
	xor.b32  	%r1926, %r1926, %r1249;
$L__BB1_46:
	and.b32  	%r1251, %r1234, 4;
	setp.eq.s32 	%p26, %r1251, 0;
	@%p26 bra 	$L__BB1_48;
	ld.global.u32 	%r1252, [%rd8+40];
	xor.b32  	%r1930, %r1930, %r1252;
	ld.global.u32 	%r1253, [%rd8+44];
	xor.b32  	%r1929, %r1929, %r1253;
	ld.global.u32 	%r1254, [%rd8+48];
	xor.b32  	%r1928, %r1928, %r1254;
	ld.global.u32 	%r1255, [%rd8+52];
	xor.b32  	%r1927, %r1927, %r1255;
	ld.global.u32 	%r1256, [%rd8+56];
	xor.b32  	%r1926, %r1926, %r1256;
$L__BB1_48:
	and.b32  	%r1258, %r1234, 8;
	setp.eq.s32 	%p27, %r1258, 0;
	@%p27 bra 	$L__BB1_50;
	ld.global.u32 	%r1259, [%rd8+60];
	xor.b32  	%r1930, %r1930, %r1259;
	ld.global.u32 	%r1260, [%rd8+64];
	xor.b32  	%r1929, %r1929, %r1260;
	ld.global.u32 	%r1261, [%rd8+68];
	xor.b32  	%r1928, %r1928, %r1261;
	ld.global.u32 	%r1262, [%rd8+72];
	xor.b32  	%r1927, %r1927, %r1262;
	ld.global.u32 	%r1263, [%rd8+76];
	xor.b32  	%r1926, %r1926, %r1263;
$L__BB1_50:
	and.b32  	%r1265, %r1234, 16;
	setp.eq.s32 	%p28, %r1265, 0;
	@%p28 bra 	$L__BB1_52;
	ld.global.u32 	%r1266, [%rd8+80];
	xor.b32  	%r1930, %r1930, %r1266;
	ld.global.u32 	%r1267, [%rd8+84];
	xor.b32  	%r1929, %r1929, %r1267;
	ld.global.u32 	%r1268, [%rd8+88];
	xor.b32  	%r1928, %r1928, %r1268;
	ld.global.u32 	%r1269, [%rd8+92];
	xor.b32  	%r1927, %r1927, %r1269;
	ld.global.u32 	%r1270, [%rd8+96];
	xor.b32  	%r1926, %r1926, %r1270;
$L__BB1_52:
	and.b32  	%r1272, %r1234, 32;
	setp.eq.s32 	%p29, %r1272, 0;
	@%p29 bra 	$L__BB1_54;
	ld.global.u32 	%r1273, [%rd8+100];
	xor.b32  	%r1930, %r1930, %r1273;
	ld.global.u32 	%r1274, [%rd8+104];
	xor.b32  	%r1929, %r1929, %r1274;
	ld.global.u32 	%r1275, [%rd8+108];
	xor.b32  	%r1928, %r1928, %r1275;
	ld.global.u32 	%r1276, [%rd8+112];
	xor.b32  	%r1927, %r1927, %r1276;
	ld.global.u32 	%r1277, [%rd8+116];
	xor.b32  	%r1926, %r1926, %r1277;
$L__BB1_54:
	and.b32  	%r1279, %r1234, 64;
	setp.eq.s32 	%p30, %r1279, 0;
	@%p30 bra 	$L__BB1_56;
	ld.global.u32 	%r1280, [%rd8+120];
	xor.b32  	%r1930, %r1930, %r1280;
	ld.global.u32 	%r1281, [%rd8+124];
	xor.b32  	%r1929, %r1929, %r1281;
	ld.global.u32 	%r1282, [%rd8+128];
	xor.b32  	%r1928, %r1928, %r1282;
	ld.global.u32 	%r1283, [%rd8+132];
	xor.b32  	%r1927, %r1927, %r1283;
	ld.global.u32 	%r1284, [%rd8+136];
	xor.b32  	%r1926, %r1926, %r1284;
$L__BB1_56:
	and.b32  	%r1286, %r1234, 128;
	setp.eq.s32 	%p31, %r1286, 0;
	@%p31 bra 	$L__BB1_58;
	ld.global.u32 	%r1287, [%rd8+140];
	xor.b32  	%r1930, %r1930, %r1287;
	ld.global.u32 	%r1288, [%rd8+144];
	xor.b32  	%r1929, %r1929, %r1288;
	ld.global.u32 	%r1289, [%rd8+148];
	xor.b32  	%r1928, %r1928, %r1289;
	ld.global.u32 	%r1290, [%rd8+152];
	xor.b32  	%r1927, %r1927, %r1290;
	ld.global.u32 	%r1291, [%rd8+156];
	xor.b32  	%r1926, %r1926, %r1291;
$L__BB1_58:
	and.b32  	%r1293, %r1234, 256;
	setp.eq.s32 	%p32, %r1293, 0;
	@%p32 bra 	$L__BB1_60;
	ld.global.u32 	%r1294, [%rd8+160];
	xor.b32  	%r1930, %r1930, %r1294;
	ld.global.u32 	%r1295, [%rd8+164];
	xor.b32  	%r1929, %r1929, %r1295;
	ld.global.u32 	%r1296, [%rd8+168];
	xor.b32  	%r1928, %r1928, %r1296;
	ld.global.u32 	%r1297, [%rd8+172];
	xor.b32  	%r1927, %r1927, %r1297;
	ld.global.u32 	%r1298, [%rd8+176];
	xor.b32  	%r1926, %r1926, %r1298;
$L__BB1_60:
	and.b32  	%r1300, %r1234, 512;
	setp.eq.s32 	%p33, %r1300, 0;
	@%p33 bra 	$L__BB1_62;
	ld.global.u32 	%r1301, [%rd8+180];
	xor.b32  	%r1930, %r1930, %r1301;
	ld.global.u32 	%r1302, [%rd8+184];
	xor.b32  	%r1929, %r1929, %r1302;
	ld.global.u32 	%r1303, [%rd8+188];
	xor.b32  	%r1928, %r1928, %r1303;
	ld.global.u32 	%r1304, [%rd8+192];
	xor.b32  	%r1927, %r1927, %r1304;
	ld.global.u32 	%r1305, [%rd8+196];
	xor.b32  	%r1926, %r1926, %r1305;
$L__BB1_62:
	and.b32  	%r1307, %r1234, 1024;
	setp.eq.s32 	%p34, %r1307, 0;
	@%p34 bra 	$L__BB1_64;
	ld.global.u32 	%r1308, [%rd8+200];
	xor.b32  	%r1930, %r1930, %r1308;
	ld.global.u32 	%r1309, [%rd8+204];
	xor.b32  	%r1929, %r1929, %r1309;
	ld.global.u32 	%r1310, [%rd8+208];
	xor.b32  	%r1928, %r1928, %r1310;
	ld.global.u32 	%r1311, [%rd8+212];
	xor.b32  	%r1927, %r1927, %r1311;
	ld.global.u32 	%r1312, [%rd8+216];
	xor.b32  	%r1926, %r1926, %r1312;
$L__BB1_64:
	and.b32  	%r1314, %r1234, 2048;
	setp.eq.s32 	%p35, %r1314, 0;
	@%p35 bra 	$L__BB1_66;
	ld.global.u32 	%r1315, [%rd8+220];
	xor.b32  	%r1930, %r1930, %r1315;
	ld.global.u32 	%r1316, [%rd8+224];
	xor.b32  	%r1929, %r1929, %r1316;
	ld.global.u32 	%r1317, [%rd8+228];
	xor.b32  	%r1928, %r1928, %r1317;
	ld.global.u32 	%r1318, [%rd8+232];
	xor.b32  	%r1927, %r1927, %r1318;
	ld.global.u32 	%r1319, [%rd8+236];
	xor.b32  	%r1926, %r1926, %r1319;
$L__BB1_66:
	and.b32  	%r1321, %r1234, 4096;
	setp.eq.s32 	%p36, %r1321, 0;
	@%p36 bra 	$L__BB1_68;
	ld.global.u32 	%r1322, [%rd8+240];
	xor.b32  	%r1930, %r1930, %r1322;
	ld.global.u32 	%r1323, [%rd8+244];
	xor.b32  	%r1929, %r1929, %r1323;
	ld.global.u32 	%r1324, [%rd8+248];
	xor.b32  	%r1928, %r1928, %r1324;
	ld.global.u32 	%r1325, [%rd8+252];
	xor.b32  	%r1927, %r1927, %r1325;
	ld.global.u32 	%r1326, [%rd8+256];
	xor.b32  	%r1926, %r1926, %r1326;
$L__BB1_68:
	and.b32  	%r1328, %r1234, 8192;
	setp.eq.s32 	%p37, %r1328, 0;
	@%p37 bra 	$L__BB1_70;
	ld.global.u32 	%r1329, [%rd8+260];
	xor.b32  	%r1930, %r1930, %r1329;
	ld.global.u32 	%r1330, [%rd8+264];
	xor.b32  	%r1929, %r1929, %r1330;
	ld.global.u32 	%r1331, [%rd8+268];
	xor.b32  	%r1928, %r1928, %r1331;
	ld.global.u32 	%r1332, [%rd8+272];
	xor.b32  	%r1927, %r1927, %r1332;
	ld.global.u32 	%r1333, [%rd8+276];
	xor.b32  	%r1926, %r1926, %r1333;
$L__BB1_70:
	and.b32  	%r1335, %r1234, 16384;
	setp.eq.s32 	%p38, %r1335, 0;
	@%p38 bra 	$L__BB1_72;
	ld.global.u32 	%r1336, [%rd8+280];
	xor.b32  	%r1930, %r1930, %r1336;
	ld.global.u32 	%r1337, [%rd8+284];
	xor.b32  	%r1929, %r1929, %r1337;
	ld.global.u32 	%r1338, [%rd8+288];
	xor.b32  	%r1928, %r1928, %r1338;
	ld.global.u32 	%r1339, [%rd8+292];
	xor.b32  	%r1927, %r1927, %r1339;
	ld.global.u32 	%r1340, [%rd8+296];
	xor.b32  	%r1926, %r1926, %r1340;
$L__BB1_72:
	and.b32  	%r1342, %r1234, 32768;
	setp.eq.s32 	%p39, %r1342, 0;
	@%p39 bra 	$L__BB1_74;
	ld.global.u32 	%r1343, [%rd8+300];
	xor.b32  	%r1930, %r1930, %r1343;
	ld.global.u32 	%r1344, [%rd8+304];
	xor.b32  	%r1929, %r1929, %r1344;
	ld.global.u32 	%r1345, [%rd8+308];
	xor.b32  	%r1928, %r1928, %r1345;
	ld.global.u32 	%r1346, [%rd8+312];
	xor.b32  	%r1927, %r1927, %r1346;
	ld.global.u32 	%r1347, [%rd8+316];
	xor.b32  	%r1926, %r1926, %r1347;
$L__BB1_74:
	add.s32 	%r2017, %r2017, 16;
	setp.ne.s32 	%p40, %r2017, 32;
	@%p40 bra 	$L__BB1_42;
	mad.lo.s32 	%r1348, %r2011, -31, %r191;
	add.s32 	%r2011, %r1348, 1;
	setp.ne.s32 	%p41, %r2011, 5;
	@%p41 bra 	$L__BB1_41;
	st.local.u32 	[%rd1+4], %r1930;
	st.local.v2.u32 	[%rd1+8], {%r1929, %r1928};
	st.local.v2.u32 	[%rd1+16], {%r1927, %r1926};
	setp.ne.s64 	%p42, %rd5, 3;
	@%p42 bra 	$L__BB1_114;
	mov.b32 	%r1926, 0;
	mov.u32 	%r1927, %r1926;
	mov.u32 	%r1928, %r1926;
	mov.u32 	%r1929, %r1926;
	mov.u32 	%r1930, %r1926;
	mov.u32 	%r2103, %r1926;
$L__BB1_78:
	mul.wide.u32 	%rd30, %r2103, 4;
	add.s64 	%rd31, %rd1, %rd30;
	ld.local.u32 	%r366, [%rd31+4];
	shl.b32 	%r367, %r2103, 5;
	mov.b32 	%r2109, 0;
$L__BB1_79:
	.pragma "nounroll";
	shr.u32 	%r1351, %r366, %r2109;
	and.b32  	%r1352, %r1351, 1;
	setp.eq.b32 	%p43, %r1352, 1;
	not.pred 	%p44, %p43;
	add.s32 	%r1353, %r367, %r2109;
	mul.lo.s32 	%r1354, %r1353, 5;
	mul.wide.u32 	%rd32, %r1354, 4;
	add.s64 	%rd9, %rd6, %rd32;
	@%p44 bra 	$L__BB1_81;
	ld.global.u32 	%r1355, [%rd9];
	xor.b32  	%r1930, %r1930, %r1355;
	ld.global.u32 	%r1356, [%rd9+4];
	xor.b32  	%r1929, %r1929, %r1356;
	ld.global.u32 	%r1357, [%rd9+8];
	xor.b32  	%r1928, %r1928, %r1357;
	ld.global.u32 	%r1358, [%rd9+12];
	xor.b32  	%r1927, %r1927, %r1358;
	ld.global.u32 	%r1359, [%rd9+16];
	xor.b32  	%r1926, %r1926, %r1359;
$L__BB1_81:
	and.b32  	%r1361, %r1351, 2;
	setp.eq.s32 	%p45, %r1361, 0;
	@%p45 bra 	$L__BB1_83;
	ld.global.u32 	%r1362, [%rd9+20];
	xor.b32  	%r1930, %r1930, %r1362;
	ld.global.u32 	%r1363, [%rd9+24];
	xor.b32  	%r1929, %r1929, %r1363;
	ld.global.u32 	%r1364, [%rd9+28];
	xor.b32  	%r1928, %r1928, %r1364;
	ld.global.u32 	%r1365, [%rd9+32];
	xor.b32  	%r1927, %r1927, %r1365;
	ld.global.u32 	%r1366, [%rd9+36];
	xor.b32  	%r1926, %r1926, %r1366;
$L__BB1_83:
	and.b32  	%r1368, %r1351, 4;
	setp.eq.s32 	%p46, %r1368, 0;
	@%p46 bra 	$L__BB1_85;
	ld.global.u32 	%r1369, [%rd9+40];
	xor.b32  	%r1930, %r1930, %r1369;
	ld.global.u32 	%r1370, [%rd9+44];
	xor.b32  	%r1929, %r1929, %r1370;
	ld.global.u32 	%r1371, [%rd9+48];
	xor.b32  	%r1928, %r1928, %r1371;
	ld.global.u32 	%r1372, [%rd9+52];
	xor.b32  	%r1927, %r1927, %r1372;
	ld.global.u32 	%r1373, [%rd9+56];
	xor.b32  	%r1926, %r1926, %r1373;
$L__BB1_85:
	and.b32  	%r1375, %r1351, 8;
	setp.eq.s32 	%p47, %r1375, 0;
	@%p47 bra 	$L__BB1_87;
	ld.global.u32 	%r1376, [%rd9+60];
	xor.b32  	%r1930, %r1930, %r1376;
	ld.global.u32 	%r1377, [%rd9+64];
	xor.b32  	%r1929, %r1929, %r1377;
	ld.global.u32 	%r1378, [%rd9+68];
	xor.b32  	%r1928, %r1928, %r1378;
	ld.global.u32 	%r1379, [%rd9+72];
	xor.b32  	%r1927, %r1927, %r1379;
	ld.global.u32 	%r1380, [%rd9+76];
	xor.b32  	%r1926, %r1926, %r1380;
$L__BB1_87:
	and.b32  	%r1382, %r1351, 16;
	setp.eq.s32 	%p48, %r1382, 0;
	@%p48 bra 	$L__BB1_89;
	ld.global.u32 	%r1383, [%rd9+80];
	xor.b32  	%r1930, %r1930, %r1383;
	ld.global.u32 	%r1384, [%rd9+84];
	xor.b32  	%r1929, %r1929, %r1384;
	ld.global.u32 	%r1385, [%rd9+88];
	xor.b32  	%r1928, %r1928, %r1385;
	ld.global.u32 	%r1386, [%rd9+92];
	xor.b32  	%r1927, %r1927, %r1386;
	ld.global.u32 	%r1387, [%rd9+96];
	xor.b32  	%r1926, %r1926, %r1387;
$L__BB1_89:
	and.b32  	%r1389, %r1351, 32;
	setp.eq.s32 	%p49, %r1389, 0;
	@%p49 bra 	$L__BB1_91;
	ld.global.u32 	%r1390, [%rd9+100];
	xor.b32  	%r1930, %r1930, %r1390;
	ld.global.u32 	%r1391, [%rd9+104];
	xor.b32  	%r1929, %r1929, %r1391;
	ld.global.u32 	%r1392, [%rd9+108];
	xor.b32  	%r1928, %r1928, %r1392;
	ld.global.u32 	%r1393, [%rd9+112];
	xor.b32  	%r1927, %r1927, %r1393;
	ld.global.u32 	%r1394, [%rd9+116];
	xor.b32  	%r1926, %r1926, %r1394;
$L__BB1_91:
	and.b32  	%r1396, %r1351, 64;
	setp.eq.s32 	%p50, %r1396, 0;
	@%p50 bra 	$L__BB1_93;
	ld.global.u32 	%r1397, [%rd9+120];
	xor.b32  	%r1930, %r1930, %r1397;
	ld.global.u32 	%r1398, [%rd9+124];
	xor.b32  	%r1929, %r1929, %r1398;
	ld.global.u32 	%r1399, [%rd9+128];
	xor.b32  	%r1928, %r1928, %r1399;
	ld.global.u32 	%r1400, [%rd9+132];
	xor.b32  	%r1927, %r1927, %r1400;
	ld.global.u32 	%r1401, [%rd9+136];
	xor.b32  	%r1926, %r1926, %r1401;
$L__BB1_93:
	and.b32  	%r1403, %r1351, 128;
	setp.eq.s32 	%p51, %r1403, 0;
	@%p51 bra 	$L__BB1_95;
	ld.global.u32 	%r1404, [%rd9+140];
	xor.b32  	%r1930, %r1930, %r1404;
	ld.global.u32 	%r1405, [%rd9+144];
	xor.b32  	%r1929, %r1929, %r1405;
	ld.global.u32 	%r1406, [%rd9+148];
	xor.b32  	%r1928, %r1928, %r1406;
	ld.global.u32 	%r1407, [%rd9+152];
	xor.b32  	%r1927, %r1927, %r1407;
	ld.global.u32 	%r1408, [%rd9+156];
	xor.b32  	%r1926, %r1926, %r1408;
$L__BB1_95:
	and.b32  	%r1410, %r1351, 256;
	setp.eq.s32 	%p52, %r1410, 0;
	@%p52 bra 	$L__BB1_97;
	ld.global.u32 	%r1411, [%rd9+160];
	xor.b32  	%r1930, %r1930, %r1411;
	ld.global.u32 	%r1412, [%rd9+164];
	xor.b32  	%r1929, %r1929, %r1412;
	ld.global.u32 	%r1413, [%rd9+168];
	xor.b32  	%r1928, %r1928, %r1413;
	ld.global.u32 	%r1414, [%rd9+172];
	xor.b32  	%r1927, %r1927, %r1414;
	ld.global.u32 	%r1415, [%rd9+176];
	xor.b32  	%r1926, %r1926, %r1415;
$L__BB1_97:
	and.b32  	%r1417, %r1351, 512;
	setp.eq.s32 	%p53, %r1417, 0;
	@%p53 bra 	$L__BB1_99;
	ld.global.u32 	%r1418, [%rd9+180];
	xor.b32  	%r1930, %r1930, %r1418;
	ld.global.u32 	%r1419, [%rd9+184];
	xor.b32  	%r1929, %r1929, %r1419;
	ld.global.u32 	%r1420, [%rd9+188];
	xor.b32  	%r1928, %r1928, %r1420;
	ld.global.u32 	%r1421, [%rd9+192];
	xor.b32  	%r1927, %r1927, %r1421;
	ld.global.u32 	%r1422, [%rd9+196];
	xor.b32  	%r1926, %r1926, %r1422;
$L__BB1_99:
	and.b32  	%r1424, %r1351, 1024;
	setp.eq.s32 	%p54, %r1424, 0;
	@%p54 bra 	$L__BB1_101;
	ld.global.u32 	%r1425, [%rd9+200];
	xor.b32  	%r1930, %r1930, %r1425;
	ld.global.u32 	%r1426, [%rd9+204];
	xor.b32  	%r1929, %r1929, %r1426;
	ld.global.u32 	%r1427, [%rd9+208];
	xor.b32  	%r1928, %r1928, %r1427;
	ld.global.u32 	%r1428, [%rd9+212];
	xor.b32  	%r1927, %r1927, %r1428;
	ld.global.u32 	%r1429, [%rd9+216];
	xor.b32  	%r1926, %r1926, %r1429;
$L__BB1_101:
	and.b32  	%r1431, %r1351, 2048;
	setp.eq.s32 	%p55, %r1431, 0;
	@%p55 bra 	$L__BB1_103;
	ld.global.u32 	%r1432, [%rd9+220];
	xor.b32  	%r1930, %r1930, %r1432;
	ld.global.u32 	%r1433, [%rd9+224];
	xor.b32  	%r1929, %r1929, %r1433;
	ld.global.u32 	%r1434, [%rd9+228];
	xor.b32  	%r1928, %r1928, %r1434;
	ld.global.u32 	%r1435, [%rd9+232];
	xor.b32  	%r1927, %r1927, %r1435;
	ld.global.u32 	%r1436, [%rd9+236];
	xor.b32  	%r1926, %r1926, %r1436;
$L__BB1_103:
	and.b32  	%r1438, %r1351, 4096;
	setp.eq.s32 	%p56, %r1438, 0;
	@%p56 bra 	$L__BB1_105;
	ld.global.u32 	%r1439, [%rd9+240];
	xor.b32  	%r1930, %r1930, %r1439;
	ld.global.u32 	%r1440, [%rd9+244];
	xor.b32  	%r1929, %r1929, %r1440;
	ld.global.u32 	%r1441, [%rd9+248];
	xor.b32  	%r1928, %r1928, %r1441;
	ld.global.u32 	%r1442, [%rd9+252];
	xor.b32  	%r1927, %r1927, %r1442;
	ld.global.u32 	%r1443, [%rd9+256];
	xor.b32  	%r1926, %r1926, %r1443;
$L__BB1_105:
	and.b32  	%r1445, %r1351, 8192;
	setp.eq.s32 	%p57, %r1445, 0;
	@%p57 bra 	$L__BB1_107;
	ld.global.u32 	%r1446, [%rd9+260];
	xor.b32  	%r1930, %r1930, %r1446;
	ld.global.u32 	%r1447, [%rd9+264];
	xor.b32  	%r1929, %r1929, %r1447;
	ld.global.u32 	%r1448, [%rd9+268];
	xor.b32  	%r1928, %r1928, %r1448;
	ld.global.u32 	%r1449, [%rd9+272];
	xor.b32  	%r1927, %r1927, %r1449;
	ld.global.u32 	%r1450, [%rd9+276];
	xor.b32  	%r1926, %r1926, %r1450;
$L__BB1_107:
	and.b32  	%r1452, %r1351, 16384;
	setp.eq.s32 	%p58, %r1452, 0;
	@%p58 bra 	$L__BB1_109;
	ld.global.u32 	%r1453, [%rd9+280];
	xor.b32  	%r1930, %r1930, %r1453;
	ld.global.u32 	%r1454, [%rd9+284];
	xor.b32  	%r1929, %r1929, %r1454;
	ld.global.u32 	%r1455, [%rd9+288];
	xor.b32  	%r1928, %r1928, %r1455;
	ld.global.u32 	%r1456, [%rd9+292];
	xor.b32  	%r1927, %r1927, %r1456;
	ld.global.u32 	%r1457, [%rd9+296];
	xor.b32  	%r1926, %r1926, %r1457;
$L__BB1_109:
	and.b32  	%r1459, %r1351, 32768;
	setp.eq.s32 	%p59, %r1459, 0;
	@%p59 bra 	$L__BB1_111;
	ld.global.u32 	%r1460, [%rd9+300];
	xor.b32  	%r1930, %r1930, %r1460;
	ld.global.u32 	%r1461, [%rd9+304];
	xor.b32  	%r1929, %r1929, %r1461;
	ld.global.u32 	%r1462, [%rd9+308];
	xor.b32  	%r1928, %r1928, %r1462;
	ld.global.u32 	%r1463, [%rd9+312];
	xor.b32  	%r1927, %r1927, %r1463;
	ld.global.u32 	%r1464, [%rd9+316];
	xor.b32  	%r1926, %r1926, %r1464;
$L__BB1_111:
	add.s32 	%r2109, %r2109, 16;
	setp.ne.s32 	%p60, %r2109, 32;
	@%p60 bra 	$L__BB1_79;
	mad.lo.s32 	%r1465, %r2103, -31, %r367;
	add.s32 	%r2103, %r1465, 1;
	setp.ne.s32 	%p61, %r2103, 5;
	@%p61 bra 	$L__BB1_78;
	st.local.u32 	[%rd1+4], %r1930;
	st.local.v2.u32 	[%rd1+8], {%r1929, %r1928};
	st.local.v2.u32 	[%rd1+16], {%r1927, %r1926};
$L__BB1_114:
	shr.u64 	%rd68, %rd4, 2;
	add.s32 	%r1913, %r1913, 1;
	setp.gt.u64 	%p62, %rd4, 3;
	@%p62 bra 	$L__BB1_2;
$L__BB1_115:
	cvt.u32.u64 	%r1469, %rd3;
	setp.eq.s32 	%p63, %r1469, 0;
	mov.b32 	%r1470, 0;
	st.local.v2.u32 	[%rd1+24], {%r1470, %r1470};
	st.local.u32 	[%rd1+32], %r1470;
	mov.b64 	%rd33, 0;
	st.local.u64 	[%rd1+40], %rd33;
	mov.b32 	%r2220, 729778053;
	mov.b32 	%r1471, -31811960;
	st.local.v2.u32 	[%rd2], {%r1471, %r2220};
	mov.b32 	%r1472, -123459836;
	mov.b32 	%r2219, 834269077;
	st.local.v2.u32 	[%rd2+8], {%r2219, %r1472};
	mov.b32 	%r2216, 612104585;
	mov.b32 	%r1473, -589760388;
	st.local.v2.u32 	[%rd2+16], {%r1473, %r2216};
	@%p63 bra 	$L__BB1_230;
	mov.b32 	%r2203, 0;
	mov.b32 	%r2220, 729778053;
	mov.b32 	%r2219, 834269077;
	mov.b32 	%r2216, 612104585;
	mov.u64 	%rd69, %rd3;
$L__BB1_117:
	mov.u64 	%rd11, %rd69;
	and.b64  	%rd12, %rd11, 3;
	setp.eq.s64 	%p64, %rd12, 0;
	@%p64 bra 	$L__BB1_229;
	mul.wide.u32 	%rd34, %r2203, 3200;
	mov.u64 	%rd35, precalc_xorwow_matrix;
	add.s64 	%rd13, %rd35, %rd34;
	mov.b32 	%r2216, 0;
	mov.u32 	%r2217, %r2216;
	mov.u32 	%r2218, %r2216;
	mov.u32 	%r2219, %r2216;
	mov.u32 	%r2220, %r2216;
	mov.u32 	%r2209, %r2216;
$L__BB1_119:
	mul.wide.u32 	%rd36, %r2209, 4;
	add.s64 	%rd37, %rd2, %rd36;
	ld.local.u32 	%r557, [%rd37+4];
	shl.b32 	%r558, %r2209, 5;
	mov.b32 	%r2215, 0;
$L__BB1_120:
	.pragma "nounroll";
	shr.u32 	%r1480, %r557, %r2215;
	and.b32  	%r1481, %r1480, 1;
	setp.eq.b32 	%p65, %r1481, 1;
	not.pred 	%p66, %p65;
	add.s32 	%r1482, %r558, %r2215;
	mul.lo.s32 	%r1483, %r1482, 5;
	mul.wide.u32 	%rd38, %r1483, 4;
	add.s64 	%rd14, %rd13, %rd38;
	@%p66 bra 	$L__BB1_122;
	ld.global.u32 	%r1484, [%rd14];
	xor.b32  	%r2220, %r2220, %r1484;
	ld.global.u32 	%r1485, [%rd14+4];
	xor.b32  	%r2219, %r2219, %r1485;
	ld.global.u32 	%r1486, [%rd14+8];
	xor.b32  	%r2218, %r2218, %r1486;
	ld.global.u32 	%r1487, [%rd14+12];
	xor.b32  	%r2217, %r2217, %r1487;
	ld.global.u32 	%r1488, [%rd14+16];
	xor.b32  	%r2216, %r2216, %r1488;
$L__BB1_122:
	and.b32  	%r1490, %r1480, 2;
	setp.eq.s32 	%p67, %r1490, 0;
	@%p67 bra 	$L__BB1_124;
	ld.global.u32 	%r1491, [%rd14+20];
	xor.b32  	%r2220, %r2220, %r1491;
	ld.global.u32 	%r1492, [%rd14+24];
	xor.b32  	%r2219, %r2219, %r1492;
	ld.global.u32 	%r1493, [%rd14+28];
	xor.b32  	%r2218, %r2218, %r1493;
	ld.global.u32 	%r1494, [%rd14+32];
	xor.b32  	%r2217, %r2217, %r1494;
	ld.global.u32 	%r1495, [%rd14+36];
	xor.b32  	%r2216, %r2216, %r1495;
$L__BB1_124:
	and.b32  	%r1497, %r1480, 4;
	setp.eq.s32 	%p68, %r1497, 0;
	@%p68 bra 	$L__BB1_126;
	ld.global.u32 	%r1498, [%rd14+40];
	xor.b32  	%r2220, %r2220, %r1498;
	ld.global.u32 	%r1499, [%rd14+44];
	xor.b32  	%r2219, %r2219, %r1499;
	ld.global.u32 	%r1500, [%rd14+48];
	xor.b32  	%r2218, %r2218, %r1500;
	ld.global.u32 	%r1501, [%rd14+52];
	xor.b32  	%r2217, %r2217, %r1501;
	ld.global.u32 	%r1502, [%rd14+56];
	xor.b32  	%r2216, %r2216, %r1502;
$L__BB1_126:
	and.b32  	%r1504, %r1480, 8;
	setp.eq.s32 	%p69, %r1504, 0;
	@%p69 bra 	$L__BB1_128;
	ld.global.u32 	%r1505, [%rd14+60];
	xor.b32  	%r2220, %r2220, %r1505;
	ld.global.u32 	%r1506, [%rd14+64];
	xor.b32  	%r2219, %r2219, %r1506;
	ld.global.u32 	%r1507, [%rd14+68];
	xor.b32  	%r2218, %r2218, %r1507;
	ld.global.u32 	%r1508, [%rd14+72];
	xor.b32  	%r2217, %r2217, %r1508;
	ld.global.u32 	%r1509, [%rd14+76];
	xor.b32  	%r2216, %r2216, %r1509;
$L__BB1_128:
	and.b32  	%r1511, %r1480, 16;
	setp.eq.s32 	%p70, %r1511, 0;
	@%p70 bra 	$L__BB1_130;
	ld.global.u32 	%r1512, [%rd14+80];
	xor.b32  	%r2220, %r2220, %r1512;
	ld.global.u32 	%r1513, [%rd14+84];
	xor.b32  	%r2219, %r2219, %r1513;
	ld.global.u32 	%r1514, [%rd14+88];
	xor.b32  	%r2218, %r2218, %r1514;
	ld.global.u32 	%r1515, [%rd14+92];
	xor.b32  	%r2217, %r2217, %r1515;
	ld.global.u32 	%r1516, [%rd14+96];
	xor.b32  	%r2216, %r2216, %r1516;
$L__BB1_130:
	and.b32  	%r1518, %r1480, 32;
	setp.eq.s32 	%p71, %r1518, 0;
	@%p71 bra 	$L__BB1_132;
	ld.global.u32 	%r1519, [%rd14+100];
	xor.b32  	%r2220, %r2220, %r1519;
	ld.global.u32 	%r1520, [%rd14+104];
	xor.b32  	%r2219, %r2219, %r1520;
	ld.global.u32 	%r1521, [%rd14+108];
	xor.b32  	%r2218, %r2218, %r1521;
	ld.global.u32 	%r1522, [%rd14+112];
	xor.b32  	%r2217, %r2217, %r1522;
	ld.global.u32 	%r1523, [%rd14+116];
	xor.b32  	%r2216, %r2216, %r1523;
$L__BB1_132:
	and.b32  	%r1525, %r1480, 64;
	setp.eq.s32 	%p72, %r1525, 0;
	@%p72 bra 	$L__BB1_134;
	ld.global.u32 	%r1526, [%rd14+120];
	xor.b32  	%r2220, %r2220, %r1526;
	ld.global.u32 	%r1527, [%rd14+124];
	xor.b32  	%r2219, %r2219, %r1527;
	ld.global.u32 	%r1528, [%rd14+128];
	xor.b32  	%r2218, %r2218, %r1528;
	ld.global.u32 	%r1529, [%rd14+132];
	xor.b32  	%r2217, %r2217, %r1529;
	ld.global.u32 	%r1530, [%rd14+136];
	xor.b32  	%r2216, %r2216, %r1530;
$L__BB1_134:
	and.b32  	%r1532, %r1480, 128;
	setp.eq.s32 	%p73, %r1532, 0;
	@%p73 bra 	$L__BB1_136;
	ld.global.u32 	%r1533, [%rd14+140];
	xor.b32  	%r2220, %r2220, %r1533;
	ld.global.u32 	%r1534, [%rd14+144];
	xor.b32  	%r2219, %r2219, %r1534;
	ld.global.u32 	%r1535, [%rd14+148];
	xor.b32  	%r2218, %r2218, %r1535;
	ld.global.u32 	%r1536, [%rd14+152];
	xor.b32  	%r2217, %r2217, %r1536;
	ld.global.u32 	%r1537, [%rd14+156];
	xor.b32  	%r2216, %r2216, %r1537;
$L__BB1_136:
	and.b32  	%r1539, %r1480, 256;
	setp.eq.s32 	%p74, %r1539, 0;
	@%p74 bra 	$L__BB1_138;
	ld.global.u32 	%r1540, [%rd14+160];
	xor.b32  	%r2220, %r2220, %r1540;
	ld.global.u32 	%r1541, [%rd14+164];
	xor.b32  	%r2219, %r2219, %r1541;
	ld.global.u32 	%r1542, [%rd14+168];
	xor.b32  	%r2218, %r2218, %r1542;
	ld.global.u32 	%r1543, [%rd14+172];
	xor.b32  	%r2217, %r2217, %r1543;
	ld.global.u32 	%r1544, [%rd14+176];
	xor.b32  	%r2216, %r2216, %r1544;
$L__BB1_138:
	and.b32  	%r1546, %r1480, 512;
	setp.eq.s32 	%p75, %r1546, 0;
	@%p75 bra 	$L__BB1_140;
	ld.global.u32 	%r1547, [%rd14+180];
	xor.b32  	%r2220, %r2220, %r1547;
	ld.global.u32 	%r1548, [%rd14+184];
	xor.b32  	%r2219, %r2219, %r1548;
	ld.global.u32 	%r1549, [%rd14+188];
	xor.b32  	%r2218, %r2218, %r1549;
	ld.global.u32 	%r1550, [%rd14+192];
	xor.b32  	%r2217, %r2217, %r1550;
	ld.global.u32 	%r1551, [%rd14+196];
	xor.b32  	%r2216, %r2216, %r1551;
$L__BB1_140:
	and.b32  	%r1553, %r1480, 1024;
	setp.eq.s32 	%p76, %r1553, 0;
	@%p76 bra 	$L__BB1_142;
	ld.global.u32 	%r1554, [%rd14+200];
	xor.b32  	%r2220, %r2220, %r1554;
	ld.global.u32 	%r1555, [%rd14+204];
	xor.b32  	%r2219, %r2219, %r1555;
	ld.global.u32 	%r1556, [%rd14+208];
	xor.b32  	%r2218, %r2218, %r1556;
	ld.global.u32 	%r1557, [%rd14+212];
	xor.b32  	%r2217, %r2217, %r1557;
	ld.global.u32 	%r1558, [%rd14+216];
	xor.b32  	%r2216, %r2216, %r1558;
$L__BB1_142:
	and.b32  	%r1560, %r1480, 2048;
	setp.eq.s32 	%p77, %r1560, 0;
	@%p77 bra 	$L__BB1_144;
	ld.global.u32 	%r1561, [%rd14+220];
	xor.b32  	%r2220, %r2220, %r1561;
	ld.global.u32 	%r1562, [%rd14+224];
	xor.b32  	%r2219, %r2219, %r1562;
	ld.global.u32 	%r1563, [%rd14+228];
	xor.b32  	%r2218, %r2218, %r1563;
	ld.global.u32 	%r1564, [%rd14+232];
	xor.b32  	%r2217, %r2217, %r1564;
	ld.global.u32 	%r1565, [%rd14+236];
	xor.b32  	%r2216, %r2216, %r1565;
$L__BB1_144:
	and.b32  	%r1567, %r1480, 4096;
	setp.eq.s32 	%p78, %r1567, 0;
	@%p78 bra 	$L__BB1_146;
	ld.global.u32 	%r1568, [%rd14+240];
	xor.b32  	%r2220, %r2220, %r1568;
	ld.global.u32 	%r1569, [%rd14+244];
	xor.b32  	%r2219, %r2219, %r1569;
	ld.global.u32 	%r1570, [%rd14+248];
	xor.b32  	%r2218, %r2218, %r1570;
	ld.global.u32 	%r1571, [%rd14+252];
	xor.b32  	%r2217, %r2217, %r1571;
	ld.global.u32 	%r1572, [%rd14+256];
	xor.b32  	%r2216, %r2216, %r1572;
$L__BB1_146:
	and.b32  	%r1574, %r1480, 8192;
	setp.eq.s32 	%p79, %r1574, 0;
	@%p79 bra 	$L__BB1_148;
	ld.global.u32 	%r1575, [%rd14+260];
	xor.b32  	%r2220, %r2220, %r1575;
	ld.global.u32 	%r1576, [%rd14+264];
	xor.b32  	%r2219, %r2219, %r1576;
	ld.global.u32 	%r1577, [%rd14+268];
	xor.b32  	%r2218, %r2218, %r1577;
	ld.global.u32 	%r1578, [%rd14+272];
	xor.b32  	%r2217, %r2217, %r1578;
	ld.global.u32 	%r1579, [%rd14+276];
	xor.b32  	%r2216, %r2216, %r1579;
$L__BB1_148:
	and.b32  	%r1581, %r1480, 16384;
	setp.eq.s32 	%p80, %r1581, 0;
	@%p80 bra 	$L__BB1_150;
	ld.global.u32 	%r1582, [%rd14+280];
	xor.b32  	%r2220, %r2220, %r1582;
	ld.global.u32 	%r1583, [%rd14+284];
	xor.b32  	%r2219, %r2219, %r1583;
	ld.global.u32 	%r1584, [%rd14+288];
	xor.b32  	%r2218, %r2218, %r1584;
	ld.global.u32 	%r1585, [%rd14+292];
	xor.b32  	%r2217, %r2217, %r1585;
	ld.global.u32 	%r1586, [%rd14+296];
	xor.b32  	%r2216, %r2216, %r1586;
$L__BB1_150:
	and.b32  	%r1588, %r1480, 32768;
	setp.eq.s32 	%p81, %r1588, 0;
	@%p81 bra 	$L__BB1_152;
	ld.global.u32 	%r1589, [%rd14+300];
	xor.b32  	%r2220, %r2220, %r1589;
	ld.global.u32 	%r1590, [%rd14+304];
	xor.b32  	%r2219, %r2219, %r1590;
	ld.global.u32 	%r1591, [%rd14+308];
	xor.b32  	%r2218, %r2218, %r1591;
	ld.global.u32 	%r1592, [%rd14+312];
	xor.b32  	%r2217, %r2217, %r1592;
	ld.global.u32 	%r1593, [%rd14+316];
	xor.b32  	%r2216, %r2216, %r1593;
$L__BB1_152:
	add.s32 	%r2215, %r2215, 16;
	setp.ne.s32 	%p82, %r2215, 32;
	@%p82 bra 	$L__BB1_120;
	mad.lo.s32 	%r1594, %r2209, -31, %r558;
	add.s32 	%r2209, %r1594, 1;
	setp.ne.s32 	%p83, %r2209, 5;
	@%p83 bra 	$L__BB1_119;
	st.local.u32 	[%rd2+4], %r2220;
	st.local.v2.u32 	[%rd2+8], {%r2219, %r2218};
	st.local.v2.u32 	[%rd2+16], {%r2217, %r2216};
	setp.eq.s64 	%p84, %rd12, 1;
	@%p84 bra 	$L__BB1_229;
	mov.b32 	%r2216, 0;
	mov.u32 	%r2309, %r2216;
	mov.u32 	%r2310, %r2216;
	mov.u32 	%r2219, %r2216;
	mov.u32 	%r2220, %r2216;
	mov.u32 	%r2301, %r2216;
$L__BB1_156:
	mul.wide.u32 	%rd39, %r2301, 4;
	add.s64 	%rd40, %rd2, %rd39;
	ld.local.u32 	%r733, [%rd40+4];
	shl.b32 	%r734, %r2301, 5;
	mov.b32 	%r2307, 0;
$L__BB1_157:
	.pragma "nounroll";
	shr.u32 	%r1597, %r733, %r2307;
	and.b32  	%r1598, %r1597, 1;
	setp.eq.b32 	%p85, %r1598, 1;
	not.pred 	%p86, %p85;
	add.s32 	%r1599, %r734, %r2307;
	mul.lo.s32 	%r1600, %r1599, 5;
	mul.wide.u32 	%rd41, %r1600, 4;
	add.s64 	%rd15, %rd13, %rd41;
	@%p86 bra 	$L__BB1_159;
	ld.global.u32 	%r1601, [%rd15];
	xor.b32  	%r2220, %r2220, %r1601;
	ld.global.u32 	%r1602, [%rd15+4];
	xor.b32  	%r2219, %r2219, %r1602;
	ld.global.u32 	%r1603, [%rd15+8];
	xor.b32  	%r2310, %r2310, %r1603;
	ld.global.u32 	%r1604, [%rd15+12];
	xor.b32  	%r2309, %r2309, %r1604;
	ld.global.u32 	%r1605, [%rd15+16];
	xor.b32  	%r2216, %r2216, %r1605;
$L__BB1_159:
	and.b32  	%r1607, %r1597, 2;
	setp.eq.s32 	%p87, %r1607, 0;
	@%p87 bra 	$L__BB1_161;
	ld.global.u32 	%r1608, [%rd15+20];
	xor.b32  	%r2220, %r2220, %r1608;
	ld.global.u32 	%r1609, [%rd15+24];
	xor.b32  	%r2219, %r2219, %r1609;
	ld.global.u32 	%r1610, [%rd15+28];
	xor.b32  	%r2310, %r2310, %r1610;
	ld.global.u32 	%r1611, [%rd15+32];
	xor.b32  	%r2309, %r2309, %r1611;
	ld.global.u32 	%r1612, [%rd15+36];
	xor.b32  	%r2216, %r2216, %r1612;
$L__BB1_161:
	and.b32  	%r1614, %r1597, 4;
	setp.eq.s32 	%p88, %r1614, 0;
	@%p88 bra 	$L__BB1_163;
	ld.global.u32 	%r1615, [%rd15+40];
	xor.b32  	%r2220, %r2220, %r1615;
	ld.global.u32 	%r1616, [%rd15+44];
	xor.b32  	%r2219, %r2219, %r1616;
	ld.global.u32 	%r1617, [%rd15+48];
	xor.b32  	%r2310, %r2310, %r1617;
	ld.global.u32 	%r1618, [%rd15+52];
	xor.b32  	%r2309, %r2309, %r1618;
	ld.global.u32 	%r1619, [%rd15+56];
	xor.b32  	%r2216, %r2216, %r1619;
$L__BB1_163:
	and.b32  	%r1621, %r1597, 8;
	setp.eq.s32 	%p89, %r1621, 0;
	@%p89 bra 	$L__BB1_165;
	ld.global.u32 	%r1622, [%rd15+60];
	xor.b32  	%r2220, %r2220, %r1622;
	ld.global.u32 	%r1623, [%rd15+64];
	xor.b32  	%r2219, %r2219, %r1623;
	ld.global.u32 	%r1624, [%rd15+68];
	xor.b32  	%r2310, %r2310, %r1624;
	ld.global.u32 	%r1625, [%rd15+72];
	xor.b32  	%r2309, %r2309, %r1625;
	ld.global.u32 	%r1626, [%rd15+76];
	xor.b32  	%r2216, %r2216, %r1626;
$L__BB1_165:
	and.b32  	%r1628, %r1597, 16;
	setp.eq.s32 	%p90, %r1628, 0;
	@%p90 bra 	$L__BB1_167;
	ld.global.u32 	%r1629, [%rd15+80];
	xor.b32  	%r2220, %r2220, %r1629;
	ld.global.u32 	%r1630, [%rd15+84];
	xor.b32  	%r2219, %r2219, %r1630;
	ld.global.u32 	%r1631, [%rd15+88];
	xor.b32  	%r2310, %r2310, %r1631;
	ld.global.u32 	%r1632, [%rd15+92];
	xor.b32  	%r2309, %r2309, %r1632;
	ld.global.u32 	%r1633, [%rd15+96];
	xor.b32  	%r2216, %r2216, %r1633;
$L__BB1_167:
	and.b32  	%r1635, %r1597, 32;
	setp.eq.s32 	%p91, %r1635, 0;
	@%p91 bra 	$L__BB1_169;
	ld.global.u32 	%r1636, [%rd15+100];
	xor.b32  	%r2220, %r2220, %r1636;
	ld.global.u32 	%r1637, [%rd15+104];
	xor.b32  	%r2219, %r2219, %r1637;
	ld.global.u32 	%r1638, [%rd15+108];
	xor.b32  	%r2310, %r2310, %r1638;
	ld.global.u32 	%r1639, [%rd15+112];
	xor.b32  	%r2309, %r2309, %r1639;
	ld.global.u32 	%r1640, [%rd15+116];
	xor.b32  	%r2216, %r2216, %r1640;
$L__BB1_169:
	and.b32  	%r1642, %r1597, 64;
	setp.eq.s32 	%p92, %r1642, 0;
	@%p92 bra 	$L__BB1_171;
	ld.global.u32 	%r1643, [%rd15+120];
	xor.b32  	%r2220, %r2220, %r1643;
	ld.global.u32 	%r1644, [%rd15+124];
	xor.b32  	%r2219, %r2219, %r1644;
	ld.global.u32 	%r1645, [%rd15+128];
	xor.b32  	%r2310, %r2310, %r1645;
	ld.global.u32 	%r1646, [%rd15+132];
	xor.b32  	%r2309, %r2309, %r1646;
	ld.global.u32 	%r1647, [%rd15+136];
	xor.b32  	%r2216, %r2216, %r1647;
$L__BB1_171:
	and.b32  	%r1649, %r1597, 128;
	setp.eq.s32 	%p93, %r1649, 0;
	@%p93 bra 	$L__BB1_173;
	ld.global.u32 	%r1650, [%rd15+140];
	xor.b32  	%r2220, %r2220, %r1650;
	ld.global.u32 	%r1651, [%rd15+144];
	xor.b32  	%r2219, %r2219, %r1651;
	ld.global.u32 	%r1652, [%rd15+148];
	xor.b32  	%r2310, %r2310, %r1652;
	ld.global.u32 	%r1653, [%rd15+152];
	xor.b32  	%r2309, %r2309, %r1653;
	ld.global.u32 	%r1654, [%rd15+156];
	xor.b32  	%r2216, %r2216, %r1654;
$L__BB1_173:
	and.b32  	%r1656, %r1597, 256;
	setp.eq.s32 	%p94, %r1656, 0;
	@%p94 bra 	$L__BB1_175;
	ld.global.u32 	%r1657, [%rd15+160];
	xor.b32  	%r2220, %r2220, %r1657;
	ld.global.u32 	%r1658, [%rd15+164];
	xor.b32  	%r2219, %r2219, %r1658;
	ld.global.u32 	%r1659, [%rd15+168];
	xor.b32  	%r2310, %r2310, %r1659;
	ld.global.u32 	%r1660, [%rd15+172];
	xor.b32  	%r2309, %r2309, %r1660;
	ld.global.u32 	%r1661, [%rd15+176];
	xor.b32  	%r2216, %r2216, %r1661;
$L__BB1_175:
	and.b32  	%r1663, %r1597, 512;
	setp.eq.s32 	%p95, %r1663, 0;
	@%p95 bra 	$L__BB1_177;
	ld.global.u32 	%r1664, [%rd15+180];
	xor.b32  	%r2220, %r2220, %r1664;
	ld.global.u32 	%r1665, [%rd15+184];
	xor.b32  	%r2219, %r2219, %r1665;
	ld.global.u32 	%r1666, [%rd15+188];
	xor.b32  	%r2310, %r2310, %r1666;
	ld.global.u32 	%r1667, [%rd15+192];
	xor.b32  	%r2309, %r2309, %r1667;
	ld.global.u32 	%r1668, [%rd15+196];
	xor.b32  	%r2216, %r2216, %r1668;
$L__BB1_177:
	and.b32  	%r1670, %r1597, 1024;
	setp.eq.s32 	%p96, %r1670, 0;
	@%p96 bra 	$L__BB1_179;
	ld.global.u32 	%r1671, [%rd15+200];
	xor.b32  	%r2220, %r2220, %r1671;
	ld.global.u32 	%r1672, [%rd15+204];
	xor.b32  	%r2219, %r2219, %r1672;
	ld.global.u32 	%r1673, [%rd15+208];
	xor.b32  	%r2310, %r2310, %r1673;
	ld.global.u32 	%r1674, [%rd15+212];
	xor.b32  	%r2309, %r2309, %r1674;
	ld.global.u32 	%r1675, [%rd15+216];
	xor.b32  	%r2216, %r2216, %r1675;
$L__BB1_179:
	and.b32  	%r1677, %r1597, 2048;
	setp.eq.s32 	%p97, %r1677, 0;
	@%p97 bra 	$L__BB1_181;
	ld.global.u32 	%r1678, [%rd15+220];
	xor.b32  	%r2220, %r2220, %r1678;
	ld.global.u32 	%r1679, [%rd15+224];
	xor.b32  	%r2219, %r2219, %r1679;
	ld.global.u32 	%r1680, [%rd15+228];
	xor.b32  	%r2310, %r2310, %r1680;
	ld.global.u32 	%r1681, [%rd15+232];
	xor.b32  	%r2309, %r2309, %r1681;
	ld.global.u32 	%r1682, [%rd15+236];
	xor.b32  	%r2216, %r2216, %r1682;
$L__BB1_181:
	and.b32  	%r1684, %r1597, 4096;
	setp.eq.s32 	%p98, %r1684, 0;
	@%p98 bra 	$L__BB1_183;
	ld.global.u32 	%r1685, [%rd15+240];
	xor.b32  	%r2220, %r2220, %r1685;
	ld.global.u32 	%r1686, [%rd15+244];
	xor.b32  	%r2219, %r2219, %r1686;
	ld.global.u32 	%r1687, [%rd15+248];
	xor.b32  	%r2310, %r2310, %r1687;
	ld.global.u32 	%r1688, [%rd15+252];
	xor.b32  	%r2309, %r2309, %r1688;
	ld.global.u32 	%r1689, [%rd15+256];
	xor.b32  	%r2216, %r2216, %r1689;
$L__BB1_183:
	and.b32  	%r1691, %r1597, 8192;
	setp.eq.s32 	%p99, %r1691, 0;
	@%p99 bra 	$L__BB1_185;
	ld.global.u32 	%r1692, [%rd15+260];
	xor.b32  	%r2220, %r2220, %r1692;
	ld.global.u32 	%r1693, [%rd15+264];
	xor.b32  	%r2219, %r2219, %r1693;
	ld.global.u32 	%r1694, [%rd15+268];
	xor.b32  	%r2310, %r2310, %r1694;
	ld.global.u32 	%r1695, [%rd15+272];
	xor.b32  	%r2309, %r2309, %r1695;
	ld.global.u32 	%r1696, [%rd15+276];
	xor.b32  	%r2216, %r2216, %r1696;
$L__BB1_185:
	and.b32  	%r1698, %r1597, 16384;
	setp.eq.s32 	%p100, %r1698, 0;
	@%p100 bra 	$L__BB1_187;
	ld.global.u32 	%r1699, [%rd15+280];
	xor.b32  	%r2220, %r2220, %r1699;
	ld.global.u32 	%r1700, [%rd15+284];
	xor.b32  	%r2219, %r2219, %r1700;
	ld.global.u32 	%r1701, [%rd15+288];
	xor.b32  	%r2310, %r2310, %r1701;
	ld.global.u32 	%r1702, [%rd15+292];
	xor.b32  	%r2309, %r2309, %r1702;
	ld.global.u32 	%r1703, [%rd15+296];
	xor.b32  	%r2216, %r2216, %r1703;
$L__BB1_187:
	and.b32  	%r1705, %r1597, 32768;
	setp.eq.s32 	%p101, %r1705, 0;
	@%p101 bra 	$L__BB1_189;
	ld.global.u32 	%r1706, [%rd15+300];
	xor.b32  	%r2220, %r2220, %r1706;
	ld.global.u32 	%r1707, [%rd15+304];
	xor.b32  	%r2219, %r2219, %r1707;
	ld.global.u32 	%r1708, [%rd15+308];
	xor.b32  	%r2310, %r2310, %r1708;
	ld.global.u32 	%r1709, [%rd15+312];
	xor.b32  	%r2309, %r2309, %r1709;
	ld.global.u32 	%r1710, [%rd15+316];
	xor.b32  	%r2216, %r2216, %r1710;
$L__BB1_189:
	add.s32 	%r2307, %r2307, 16;
	setp.ne.s32 	%p102, %r2307, 32;
	@%p102 bra 	$L__BB1_157;
	mad.lo.s32 	%r1711, %r2301, -31, %r734;
	add.s32 	%r2301, %r1711, 1;
	setp.ne.s32 	%p103, %r2301, 5;
	@%p103 bra 	$L__BB1_156;
	st.local.u32 	[%rd2+4], %r2220;
	st.local.v2.u32 	[%rd2+8], {%r2219, %r2310};
	st.local.v2.u32 	[%rd2+16], {%r2309, %r2216};
	setp.ne.s64 	%p104, %rd12, 3;
	@%p104 bra 	$L__BB1_229;
	mov.b32 	%r2216, 0;
	mov.u32 	%r2401, %r2216;
	mov.u32 	%r2402, %r2216;
	mov.u32 	%r2219, %r2216;
	mov.u32 	%r2220, %r2216;
	mov.u32 	%r2393, %r2216;
$L__BB1_193:
	mul.wide.u32 	%rd42, %r2393, 4;
	add.s64 	%rd43, %rd2, %rd42;
	ld.local.u32 	%r909, [%rd43+4];
	shl.b32 	%r910, %r2393, 5;
	mov.b32 	%r2399, 0;
$L__BB1_194:
	.pragma "nounroll";
	shr.u32 	%r1714, %r909, %r2399;
	and.b32  	%r1715, %r1714, 1;
	setp.eq.b32 	%p105, %r1715, 1;
	not.pred 	%p106, %p105;
	add.s32 	%r1716, %r910, %r2399;
	mul.lo.s32 	%r1717, %r1716, 5;
	mul.wide.u32 	%rd44, %r1717, 4;
	add.s64 	%rd16, %rd13, %rd44;
	@%p106 bra 	$L__BB1_196;
	ld.global.u32 	%r1718, [%rd16];
	xor.b32  	%r2220, %r2220, %r1718;
	ld.global.u32 	%r1719, [%rd16+4];
	xor.b32  	%r2219, %r2219, %r1719;
	ld.global.u32 	%r1720, [%rd16+8];
	xor.b32  	%r2402, %r2402, %r1720;
	ld.global.u32 	%r1721, [%rd16+12];
	xor.b32  	%r2401, %r2401, %r1721;
	ld.global.u32 	%r1722, [%rd16+16];
	xor.b32  	%r2216, %r2216, %r1722;
$L__BB1_196:
	and.b32  	%r1724, %r1714, 2;
	setp.eq.s32 	%p107, %r1724, 0;
	@%p107 bra 	$L__BB1_198;
	ld.global.u32 	%r1725, [%rd16+20];
	xor.b32  	%r2220, %r2220, %r1725;
	ld.global.u32 	%r1726, [%rd16+24];
	xor.b32  	%r2219, %r2219, %r1726;
	ld.global.u32 	%r1727, [%rd16+28];
	xor.b32  	%r2402, %r2402, %r1727;
	ld.global.u32 	%r1728, [%rd16+32];
	xor.b32  	%r2401, %r2401, %r1728;
	ld.global.u32 	%r1729, [%rd16+36];
	xor.b32  	%r2216, %r2216, %r1729;
$L__BB1_198:
	and.b32  	%r1731, %r1714, 4;
	setp.eq.s32 	%p108, %r1731, 0;
	@%p108 bra 	$L__BB1_200;
	ld.global.u32 	%r1732, [%rd16+40];
	xor.b32  	%r2220, %r2220, %r1732;
	ld.global.u32 	%r1733, [%rd16+44];
	xor.b32  	%r2219, %r2219, %r1733;
	ld.global.u32 	%r1734, [%rd16+48];
	xor.b32  	%r2402, %r2402, %r1734;
	ld.global.u32 	%r1735, [%rd16+52];
	xor.b32  	%r2401, %r2401, %r1735;
	ld.global.u32 	%r1736, [%rd16+56];
	xor.b32  	%r2216, %r2216, %r1736;
$L__BB1_200:
	and.b32  	%r1738, %r1714, 8;
	setp.eq.s32 	%p109, %r1738, 0;
	@%p109 bra 	$L__BB1_202;
	ld.global.u32 	%r1739, [%rd16+60];
	xor.b32  	%r2220, %r2220, %r1739;
	ld.global.u32 	%r1740, [%rd16+64];
	xor.b32  	%r2219, %r2219, %r1740;
	ld.global.u32 	%r1741, [%rd16+68];
	xor.b32  	%r2402, %r2402, %r1741;
	ld.global.u32 	%r1742, [%rd16+72];
	xor.b32  	%r2401, %r2401, %r1742;
	ld.global.u32 	%r1743, [%rd16+76];
	xor.b32  	%r2216, %r2216, %r1743;
$L__BB1_202:
	and.b32  	%r1745, %r1714, 16;
	setp.eq.s32 	%p110, %r1745, 0;
	@%p110 bra 	$L__BB1_204;
	ld.global.u32 	%r1746, [%rd16+80];
	xor.b32  	%r2220, %r2220, %r1746;
	ld.global.u32 	%r1747, [%rd16+84];
	xor.b32  	%r2219, %r2219, %r1747;
	ld.global.u32 	%r1748, [%rd16+88];
	xor.b32  	%r2402, %r2402, %r1748;
	ld.global.u32 	%r1749, [%rd16+92];
	xor.b32  	%r2401, %r2401, %r1749;
	ld.global.u32 	%r1750, [%rd16+96];
	xor.b32  	%r2216, %r2216, %r1750;
$L__BB1_204:
	and.b32  	%r1752, %r1714, 32;
	setp.eq.s32 	%p111, %r1752, 0;
	@%p111 bra 	$L__BB1_206;
	ld.global.u32 	%r1753, [%rd16+100];
	xor.b32  	%r2220, %r2220, %r1753;
	ld.global.u32 	%r1754, [%rd16+104];
	xor.b32  	%r2219, %r2219, %r1754;
	ld.global.u32 	%r1755, [%rd16+108];
	xor.b32  	%r2402, %r2402, %r1755;
	ld.global.u32 	%r1756, [%rd16+112];
	xor.b32  	%r2401, %r2401, %r1756;
	ld.global.u32 	%r1757, [%rd16+116];
	xor.b32  	%r2216, %r2216, %r1757;
$L__BB1_206:
	and.b32  	%r1759, %r1714, 64;
	setp.eq.s32 	%p112, %r1759, 0;
	@%p112 bra 	$L__BB1_208;
	ld.global.u32 	%r1760, [%rd16+120];
	xor.b32  	%r2220, %r2220, %r1760;
	ld.global.u32 	%r1761, [%rd16+124];
	xor.b32  	%r2219, %r2219, %r1761;
	ld.global.u32 	%r1762, [%rd16+128];
	xor.b32  	%r2402, %r2402, %r1762;
	ld.global.u32 	%r1763, [%rd16+132];
	xor.b32  	%r2401, %r2401, %r1763;
	ld.global.u32 	%r1764, [%rd16+136];
	xor.b32  	%r2216, %r2216, %r1764;
$L__BB1_208:
	and.b32  	%r1766, %r1714, 128;
	setp.eq.s32 	%p113, %r1766, 0;
	@%p113 bra 	$L__BB1_210;
	ld.global.u32 	%r1767, [%rd16+140];
	xor.b32  	%r2220, %r2220, %r1767;
	ld.global.u32 	%r1768, [%rd16+144];
	xor.b32  	%r2219, %r2219, %r1768;
	ld.global.u32 	%r1769, [%rd16+148];
	xor.b32  	%r2402, %r2402, %r1769;
	ld.global.u32 	%r1770, [%rd16+152];
	xor.b32  	%r2401, %r2401, %r1770;
	ld.global.u32 	%r1771, [%rd16+156];
	xor.b32  	%r2216, %r2216, %r1771;
$L__BB1_210:
	and.b32  	%r1773, %r1714, 256;
	setp.eq.s32 	%p114, %r1773, 0;
	@%p114 bra 	$L__BB1_212;
	ld.global.u32 	%r1774, [%rd16+160];
	xor.b32  	%r2220, %r2220, %r1774;
	ld.global.u32 	%r1775, [%rd16+164];
	xor.b32  	%r2219, %r2219, %r1775;
	ld.global.u32 	%r1776, [%rd16+168];
	xor.b32  	%r2402, %r2402, %r1776;
	ld.global.u32 	%r1777, [%rd16+172];
	xor.b32  	%r2401, %r2401, %r1777;
	ld.global.u32 	%r1778, [%rd16+176];
	xor.b32  	%r2216, %r2216, %r1778;
$L__BB1_212:
	and.b32  	%r1780, %r1714, 512;
	setp.eq.s32 	%p115, %r1780, 0;
	@%p115 bra 	$L__BB1_214;
	ld.global.u32 	%r1781, [%rd16+180];
	xor.b32  	%r2220, %r2220, %r1781;
	ld.global.u32 	%r1782, [%rd16+184];
	xor.b32  	%r2219, %r2219, %r1782;
	ld.global.u32 	%r1783, [%rd16+188];
	xor.b32  	%r2402, %r2402, %r1783;
	ld.global.u32 	%r1784, [%rd16+192];
	xor.b32  	%r2401, %r2401, %r1784;
	ld.global.u32 	%r1785, [%rd16+196];
	xor.b32  	%r2216, %r2216, %r1785;
$L__BB1_214:
	and.b32  	%r1787, %r1714, 1024;
	setp.eq.s32 	%p116, %r1787, 0;
	@%p116 bra 	$L__BB1_216;
	ld.global.u32 	%r1788, [%rd16+200];
	xor.b32  	%r2220, %r2220, %r1788;
	ld.global.u32 	%r1789, [%rd16+204];
	xor.b32  	%r2219, %r2219, %r1789;
	ld.global.u32 	%r1790, [%rd16+208];
	xor.b32  	%r2402, %r2402, %r1790;
	ld.global.u32 	%r1791, [%rd16+212];
	xor.b32  	%r2401, %r2401, %r1791;
	ld.global.u32 	%r1792, [%rd16+216];
	xor.b32  	%r2216, %r2216, %r1792;
$L__BB1_216:
	and.b32  	%r1794, %r1714, 2048;
	setp.eq.s32 	%p117, %r1794, 0;
	@%p117 bra 	$L__BB1_218;
	ld.global.u32 	%r1795, [%rd16+220];
	xor.b32  	%r2220, %r2220, %r1795;
	ld.global.u32 	%r1796, [%rd16+224];
	xor.b32  	%r2219, %r2219, %r1796;
	ld.global.u32 	%r1797, [%rd16+228];
	xor.b32  	%r2402, %r2402, %r1797;
	ld.global.u32 	%r1798, [%rd16+232];
	xor.b32  	%r2401, %r2401, %r1798;
	ld.global.u32 	%r1799, [%rd16+236];
	xor.b32  	%r2216, %r2216, %r1799;
$L__BB1_218:
	and.b32  	%r1801, %r1714, 4096;
	setp.eq.s32 	%p118, %r1801, 0;
	@%p118 bra 	$L__BB1_220;
	ld.global.u32 	%r1802, [%rd16+240];
	xor.b32  	%r2220, %r2220, %r1802;
	ld.global.u32 	%r1803, [%rd16+244];
	xor.b32  	%r2219, %r2219, %r1803;
	ld.global.u32 	%r1804, [%rd16+248];
	xor.b32  	%r2402, %r2402, %r1804;
	ld.global.u32 	%r1805, [%rd16+252];
	xor.b32  	%r2401, %r2401, %r1805;
	ld.global.u32 	%r1806, [%rd16+256];
	xor.b32  	%r2216, %r2216, %r1806;
$L__BB1_220:
	and.b32  	%r1808, %r1714, 8192;
	setp.eq.s32 	%p119, %r1808, 0;
	@%p119 bra 	$L__BB1_222;
	ld.global.u32 	%r1809, [%rd16+260];
	xor.b32  	%r2220, %r2220, %r1809;
	ld.global.u32 	%r1810, [%rd16+264];
	xor.b32  	%r2219, %r2219, %r1810;
	ld.global.u32 	%r1811, [%rd16+268];
	xor.b32  	%r2402, %r2402, %r1811;
	ld.global.u32 	%r1812, [%rd16+272];
	xor.b32  	%r2401, %r2401, %r1812;
	ld.global.u32 	%r1813, [%rd16+276];
	xor.b32  	%r2216, %r2216, %r1813;
$L__BB1_222:
	and.b32  	%r1815, %r1714, 16384;
	setp.eq.s32 	%p120, %r1815, 0;
	@%p120 bra 	$L__BB1_224;
	ld.global.u32 	%r1816, [%rd16+280];
	xor.b32  	%r2220, %r2220, %r1816;
	ld.global.u32 	%r1817, [%rd16+284];
	xor.b32  	%r2219, %r2219, %r1817;
	ld.global.u32 	%r1818, [%rd16+288];
	xor.b32  	%r2402, %r2402, %r1818;
	ld.global.u32 	%r1819, [%rd16+292];
	xor.b32  	%r2401, %r2401, %r1819;
	ld.global.u32 	%r1820, [%rd16+296];
	xor.b32  	%r2216, %r2216, %r1820;
$L__BB1_224:
	and.b32  	%r1822, %r1714, 32768;
	setp.eq.s32 	%p121, %r1822, 0;
	@%p121 bra 	$L__BB1_226;
	ld.global.u32 	%r1823, [%rd16+300];
	xor.b32  	%r2220, %r2220, %r1823;
	ld.global.u32 	%r1824, [%rd16+304];
	xor.b32  	%r2219, %r2219, %r1824;
	ld.global.u32 	%r1825, [%rd16+308];
	xor.b32  	%r2402, %r2402, %r1825;
	ld.global.u32 	%r1826, [%rd16+312];
	xor.b32  	%r2401, %r2401, %r1826;
	ld.global.u32 	%r1827, [%rd16+316];
	xor.b32  	%r2216, %r2216, %r1827;
$L__BB1_226:
	add.s32 	%r2399, %r2399, 16;
	setp.ne.s32 	%p122, %r2399, 32;
	@%p122 bra 	$L__BB1_194;
	mad.lo.s32 	%r1828, %r2393, -31, %r910;
	add.s32 	%r2393, %r1828, 1;
	setp.ne.s32 	%p123, %r2393, 5;
	@%p123 bra 	$L__BB1_193;
	st.local.u32 	[%rd2+4], %r2220;
	st.local.v2.u32 	[%rd2+8], {%r2219, %r2402};
	st.local.v2.u32 	[%rd2+16], {%r2401, %r2216};
$L__BB1_229:
	shr.u64 	%rd69, %rd11, 2;
	add.s32 	%r2203, %r2203, 1;
	setp.gt.u64 	%p124, %rd11, 3;
	@%p124 bra 	$L__BB1_117;
$L__BB1_230:
	ld.param.u64 	%rd66, [_Z13doRandomStuffIdLj1EEvPT_S1_jP17curandStateXORWOWS3__param_0];
	cvta.to.global.u64 	%rd45, %rd66;
	mul.wide.u32 	%rd46, %r1, 8;
	add.s64 	%rd47, %rd45, %rd46;
	ld.global.f64 	%fd1, [%rd47];
	shr.u32 	%r1830, %r1930, 2;
	xor.b32  	%r1831, %r1830, %r1930;
	shl.b32 	%r1832, %r1926, 4;
	shl.b32 	%r1833, %r1831, 1;
	xor.b32  	%r1834, %r1833, %r1832;
	xor.b32  	%r1835, %r1834, %r1831;
	xor.b32  	%r1836, %r1835, %r1926;
	add.s32 	%r1837, %r1836, -2026858677;
	shr.u32 	%r1838, %r1929, 2;
	xor.b32  	%r1839, %r1838, %r1929;
	shl.b32 	%r1840, %r1836, 4;
	shl.b32 	%r1841, %r1839, 1;
	xor.b32  	%r1842, %r1841, %r1840;
	xor.b32  	%r1843, %r1842, %r1839;
	xor.b32  	%r1844, %r1843, %r1836;
	add.s32 	%r1845, %r1844, -2026496240;
	shr.u32 	%r1846, %r1928, 2;
	xor.b32  	%r1847, %r1846, %r1928;
	shl.b32 	%r1848, %r1844, 4;
	shl.b32 	%r1849, %r1847, 1;
	xor.b32  	%r1850, %r1849, %r1848;
	xor.b32  	%r1851, %r1850, %r1847;
	xor.b32  	%r1852, %r1851, %r1844;
	add.s32 	%r1853, %r1852, -2026133803;
	shr.u32 	%r1854, %r1927, 2;
	xor.b32  	%r1855, %r1854, %r1927;
	shl.b32 	%r1856, %r1852, 4;
	shl.b32 	%r1857, %r1855, 1;
	xor.b32  	%r1858, %r1857, %r1856;
	xor.b32  	%r1859, %r1858, %r1855;
	xor.b32  	%r1860, %r1859, %r1852;
	add.s32 	%r1861, %r1860, -2025771366;
	cvt.u64.u32 	%rd48, %r1837;
	mul.wide.u32 	%rd49, %r1845, 2097152;
	xor.b64  	%rd50, %rd49, %rd48;
	cvt.rn.f64.u64 	%fd19, %rd50;
	fma.rn.f64 	%fd133, %fd19, 0d3CA0000000000000, 0d3C90000000000000;
	cvt.u64.u32 	%rd51, %r1853;
	mul.wide.u32 	%rd52, %r1861, 2097152;
	xor.b64  	%rd53, %rd52, %rd51;
	cvt.rn.f64.u64 	%fd20, %rd53;
	fma.rn.f64 	%fd3, %fd20, 0d3CB0000000000000, 0d3CA0000000000000;
	{
	.reg .b32 %temp; 
	mov.b64 	{%temp, %r2486}, %fd133;
	}
	{
	.reg .b32 %temp; 
	mov.b64 	{%r2487, %temp}, %fd133;
	}
	setp.gt.s32 	%p125, %r2486, 1048575;
	mov.b32 	%r2488, -1023;
	@%p125 bra 	$L__BB1_232;
	mul.f64 	%fd133, %fd133, 0d4350000000000000;
	{
	.reg .b32 %temp; 
	mov.b64 	{%temp, %r2486}, %fd133;
	}
	{
	.reg .b32 %temp; 
	mov.b64 	{%r2487, %temp}, %fd133;
	}
	mov.b32 	%r2488, -1077;
$L__BB1_232:
	add.s32 	%r1863, %r2486, -1;
	setp.gt.u32 	%p126, %r1863, 2146435070;
	@%p126 bra 	$L__BB1_236;
	shr.u32 	%r1866, %r2486, 20;
	add.s32 	%r2489, %r2488, %r1866;
	and.b32  	%r1867, %r2486, 1048575;
	or.b32  	%r1868, %r1867, 1072693248;
	mov.b64 	%fd134, {%r2487, %r1868};
	setp.lt.u32 	%p128, %r1868, 1073127583;
	@%p128 bra 	$L__BB1_235;
	{
	.reg .b32 %temp; 
	mov.b64 	{%r1869, %temp}, %fd134;
	}
	{
	.reg .b32 %temp; 
	mov.b64 	{%temp, %r1870}, %fd134;
	}
	add.s32 	%r1871, %r1870, -1048576;
	mov.b64 	%fd134, {%r1869, %r1871};
	add.s32 	%r2489, %r2489, 1;
$L__BB1_235:
	add.f64 	%fd22, %fd134, 0dBFF0000000000000;
	add.f64 	%fd23, %fd134, 0d3FF0000000000000;
	rcp.approx.ftz.f64 	%fd24, %fd23;
	neg.f64 	%fd25, %fd23;
	fma.rn.f64 	%fd26, %fd25, %fd24, 0d3FF0000000000000;
	fma.rn.f64 	%fd27, %fd26, %fd26, %fd26;
	fma.rn.f64 	%fd28, %fd27, %fd24, %fd24;
	mul.f64 	%fd29, %fd22, %fd28;
	fma.rn.f64 	%fd30, %fd22, %fd28, %fd29;
	mul.f64 	%fd31, %fd30, %fd30;
	fma.rn.f64 	%fd32, %fd31, 0d3EB1380B3AE80F1E, 0d3ED0EE258B7A8B04;
	fma.rn.f64 	%fd33, %fd32, %fd31, 0d3EF3B2669F02676F;
	fma.rn.f64 	%fd34, %fd33, %fd31, 0d3F1745CBA9AB0956;
	fma.rn.f64 	%fd35, %fd34, %fd31, 0d3F3C71C72D1B5154;
	fma.rn.f64 	%fd36, %fd35, %fd31, 0d3F624924923BE72D;
	fma.rn.f64 	%fd37, %fd36, %fd31, 0d3F8999999999A3C4;
	fma.rn.f64 	%fd38, %fd37, %fd31, 0d3FB5555555555554;
	sub.f64 	%fd39, %fd22, %fd30;
	add.f64 	%fd40, %fd39, %fd39;
	neg.f64 	%fd41, %fd30;
	fma.rn.f64 	%fd42, %fd41, %fd22, %fd40;
	mul.f64 	%fd43, %fd28, %fd42;
	mul.f64 	%fd44, %fd31, %fd38;
	fma.rn.f64 	%fd45, %fd44, %fd30, %fd43;
	xor.b32  	%r1872, %r2489, -2147483648;
	mov.b32 	%r1873, 1127219200;
	mov.b64 	%fd46, {%r1872, %r1873};
	mov.b32 	%r1874, -2147483648;
	mov.b64 	%fd47, {%r1874, %r1873};
	sub.f64 	%fd48, %fd46, %fd47;
	fma.rn.f64 	%fd49, %fd48, 0d3FE62E42FEFA39EF, %fd30;
	fma.rn.f64 	%fd50, %fd48, 0dBFE62E42FEFA39EF, %fd49;
	sub.f64 	%fd51, %fd50, %fd30;
	sub.f64 	%fd52, %fd45, %fd51;
	fma.rn.f64 	%fd53, %fd48, 0d3C7ABC9E3B39803F, %fd52;
	add.f64 	%fd135, %fd49, %fd53;
	bra.uni 	$L__BB1_237;
$L__BB1_236:
	fma.rn.f64 	%fd21, %fd133, 0d7FF0000000000000, 0d7FF0000000000000;
	{
	.reg .b32 %temp; 
	mov.b64 	{%temp, %r1864}, %fd133;
	}
	and.b32  	%r1865, %r1864, 2147483647;
	setp.eq.s32 	%p127, %r1865, 0;
	selp.f64 	%fd135, 0dFFF0000000000000, %fd21, %p127;
$L__BB1_237:
	mul.f64 	%fd54, %fd135, 0dC000000000000000;
	sqrt.rn.f64 	%fd55, %fd54;
	{
	.reg .b32 %temp; 
	mov.b64 	{%temp, %r1875}, %fd3;
	}
	shl.b32 	%r1876, %r1875, 1;
	setp.gt.u32 	%p129, %r1876, -2038431744;
	mov.f64 	%fd56, 0d0000000000000000;
	mul.rn.f64 	%fd57, %fd3, %fd56;
	selp.f64 	%fd58, %fd57, %fd3, %p129;
	{
	.reg .b32 %temp; 
	mov.b64 	{%r1877, %temp}, %fd58;
	}
	{
	.reg .b32 %temp; 
	mov.b64 	{%temp, %r1878}, %fd58;
	}
	add.s32 	%r1879, %r1878, 1048576;
	mov.b64 	%fd59, {%r1877, %r1879};
	cvt.rni.f64.f64 	%fd60, %fd59;
	cvt.rzi.s64.f64 	%rd54, %fd60;
	cvt.u32.u64 	%r1880, %rd54;
	fma.rn.f64 	%fd61, %fd60, 0dBFE0000000000000, %fd58;
	mul.f64 	%fd62, %fd61, 0d3CA1A62633145C07;
	fma.rn.f64 	%fd63, %fd61, 0d400921FB54442D18, %fd62;
	mul.rn.f64 	%fd64, %fd63, %fd63;
	fma.rn.f64 	%fd65, %fd64, 0dBDA8FF8320FD8164, 0d3E21EEA7C1EF8528;
	fma.rn.f64 	%fd66, %fd65, %fd64, 0dBE927E4F8E06E6D9;
	fma.rn.f64 	%fd67, %fd66, %fd64, 0d3EFA01A019DDBCE9;
	fma.rn.f64 	%fd68, %fd67, %fd64, 0dBF56C16C16C15D47;
	fma.rn.f64 	%fd69, %fd68, %fd64, 0d3FA5555555555551;
	fma.rn.f64 	%fd70, %fd69, %fd64, 0dBFE0000000000000;
	fma.rn.f64 	%fd71, %fd70, %fd64, 0d3FF0000000000000;
	fma.rn.f64 	%fd72, %fd64, 0d3DE5DB65F9785EBA, 0dBE5AE5F12CB0D246;
	fma.rn.f64 	%fd73, %fd72, %fd64, 0d3EC71DE369ACE392;
	fma.rn.f64 	%fd74, %fd73, %fd64, 0dBF2A01A019DB62A1;
	fma.rn.f64 	%fd75, %fd74, %fd64, 0d3F81111111110818;
	fma.rn.f64 	%fd76, %fd75, %fd64, 0dBFC5555555555554;
	fma.rn.f64 	%fd77, %fd76, %fd64, 0d0000000000000000;
	fma.rn.f64 	%fd78, %fd77, %fd63, %fd63;
	and.b64  	%rd55, %rd54, 1;
	setp.eq.b64 	%p130, %rd55, 1;
	selp.f64 	%fd79, %fd71, %fd78, %p130;
	and.b32  	%r1881, %r1880, 2;
	setp.eq.s32 	%p131, %r1881, 0;
	{
	.reg .b32 %temp; 
	mov.b64 	{%temp, %r1882}, %fd79;
	}
	{
	.reg .b32 %temp; 
	mov.b64 	{%r1883, %temp}, %fd79;
	}
	xor.b32  	%r1884, %r1882, -2147483648;
	mov.b64 	%fd80, {%r1883, %r1884};
	selp.f64 	%fd81, %fd79, %fd80, %p131;
	cvt.rzi.f64.f64 	%fd82, %fd58;
	setp.eq.f64 	%p132, %fd58, %fd82;
	mul.rn.f64 	%fd83, %fd58, %fd56;
	selp.f64 	%fd84, %fd83, %fd81, %p132;
	mul.f64 	%fd85, %fd55, %fd84;
	mul.f64 	%fd86, %fd1, 0d3FA6E5B7D16657E1;
	mul.f64 	%fd87, %fd86, %fd85;
	shl.b32 	%r1885, %r1, 3;
	mov.u32 	%r1886, _ZZ13doRandomStuffIdLj1EEvPT_S1_jP17curandStateXORWOWS3_E5sdata;
	add.s32 	%r1096, %r1886, %r1885;
	st.volatile.shared.f64 	[%r1096], %fd87;
	setp.gt.u32 	%p133, %r1, 15;
	@%p133 bra 	$L__BB1_245;
	ld.volatile.shared.f64 	%fd88, [%r1096+128];
	ld.volatile.shared.f64 	%fd89, [%r1096];
	add.f64 	%fd90, %fd88, %fd89;
	st.volatile.shared.f64 	[%r1096], %fd90;
	ld.volatile.shared.f64 	%fd91, [%r1096+64];
	ld.volatile.shared.f64 	%fd92, [%r1096];
	add.f64 	%fd93, %fd91, %fd92;
	st.volatile.shared.f64 	[%r1096], %fd93;
	ld.volatile.shared.f64 	%fd94, [%r1096+32];
	ld.volatile.shared.f64 	%fd95, [%r1096];
	add.f64 	%fd96, %fd94, %fd95;
	st.volatile.shared.f64 	[%r1096], %fd96;
	ld.volatile.shared.f64 	%fd97, [%r1096+16];
	ld.volatile.shared.f64 	%fd98, [%r1096];
	add.f64 	%fd99, %fd97, %fd98;
	st.volatile.shared.f64 	[%r1096], %fd99;
	ld.volatile.shared.f64 	%fd100, [%r1096+8];
	ld.volatile.shared.f64 	%fd101, [%r1096];
	add.f64 	%fd102, %fd100, %fd101;
	st.volatile.shared.f64 	[%r1096], %fd102;
	setp.ne.s32 	%p134, %r1, 0;
	@%p134 bra 	$L__BB1_245;
	ld.volatile.shared.f64 	%fd103, [_ZZ13doRandomStuffIdLj1EEvPT_S1_jP17curandStateXORWOWS3_E5sdata];
	shr.u32 	%r1887, %r2220, 2;
	xor.b32  	%r1888, %r1887, %r2220;
	shl.b32 	%r1889, %r2216, 4;
	shl.b32 	%r1890, %r1888, 1;
	xor.b32  	%r1891, %r1890, %r1889;
	xor.b32  	%r1892, %r1891, %r1888;
	xor.b32  	%r1893, %r1892, %r2216;
	add.s32 	%r1894, %r1893, -31449523;
	shr.u32 	%r1895, %r2219, 2;
	xor.b32  	%r1896, %r1895, %r2219;
	shl.b32 	%r1897, %r1893, 4;
	shl.b32 	%r1898, %r1896, 1;
	xor.b32  	%r1899, %r1898, %r1897;
	xor.b32  	%r1900, %r1899, %r1896;
	xor.b32  	%r1901, %r1900, %r1893;
	add.s32 	%r1902, %r1901, -31087086;
	cvt.u64.u32 	%rd56, %r1894;
	mul.wide.u32 	%rd57, %r1902, 2097152;
	xor.b64  	%rd58, %rd57, %rd56;
	cvt.rn.f64.u64 	%fd104, %rd58;
	fma.rn.f64 	%fd105, %fd104, 0d3CA0000000000000, 0d3C90000000000000;
	fma.rn.f64 	%fd12, %fd105, 0d401921FB54442D18, %fd103;
	abs.f64 	%fd13, %fd12;
	setp.neu.f64 	%p135, %fd13, 0d7FF0000000000000;
	@%p135 bra 	$L__BB1_241;
	mov.f64 	%fd111, 0d0000000000000000;
	mul.rn.f64 	%fd137, %fd12, %fd111;
	mov.b32 	%r2491, 1;
	bra.uni 	$L__BB1_244;
$L__BB1_241:
	mul.f64 	%fd106, %fd12, 0d3FE45F306DC9C883;
	cvt.rni.s32.f64 	%r2490, %fd106;
	cvt.rn.f64.s32 	%fd107, %r2490;
	fma.rn.f64 	%fd108, %fd107, 0dBFF921FB54442D18, %fd12;
	fma.rn.f64 	%fd109, %fd107, 0dBC91A62633145C00, %fd108;
	fma.rn.f64 	%fd137, %fd107, 0dB97B839A252049C0, %fd109;
	setp.ltu.f64 	%p136, %fd13, 0d41E0000000000000;
	@%p136 bra 	$L__BB1_243;
	{ // callseq 0, 0
	.param .b64 param0;
	st.param.f64 	[param0], %fd12;
	.param .align 16 .b8 retval0[16];
	call.uni (retval0), 
	__internal_trig_reduction_slowpathd, 
	(
	param0
	);
	ld.param.f64 	%fd137, [retval0];
	ld.param.b32 	%r2490, [retval0+8];
	} // callseq 0
$L__BB1_243:
	add.s32 	%r2491, %r2490, 1;
$L__BB1_244:
	ld.param.u64 	%rd67, [_Z13doRandomStuffIdLj1EEvPT_S1_jP17curandStateXORWOWS3__param_1];
	shl.b32 	%r1905, %r2491, 6;
	cvt.u64.u32 	%rd59, %r1905;
	and.b64  	%rd60, %rd59, 64;
	mov.u64 	%rd61, __cudart_sin_cos_coeffs;
	add.s64 	%rd62, %rd61, %rd60;
	mul.rn.f64 	%fd112, %fd137, %fd137;
	and.b32  	%r1906, %r2491, 1;
	setp.eq.b32 	%p137, %r1906, 1;
	selp.f64 	%fd113, 0dBDA8FF8320FD8164, 0d3DE5DB65F9785EBA, %p137;
	ld.global.nc.v2.f64 	{%fd114, %fd115}, [%rd62];
	fma.rn.f64 	%fd116, %fd113, %fd112, %fd114;
	fma.rn.f64 	%fd117, %fd116, %fd112, %fd115;
	ld.global.nc.v2.f64 	{%fd118, %fd119}, [%rd62+16];
	fma.rn.f64 	%fd120, %fd117, %fd112, %fd118;
	fma.rn.f64 	%fd121, %fd120, %fd112, %fd119;
	ld.global.nc.v2.f64 	{%fd122, %fd123}, [%rd62+32];
	fma.rn.f64 	%fd124, %fd121, %fd112, %fd122;
	fma.rn.f64 	%fd125, %fd124, %fd112, %fd123;
	fma.rn.f64 	%fd126, %fd125, %fd137, %fd137;
	fma.rn.f64 	%fd127, %fd125, %fd112, 0d3FF0000000000000;
	selp.f64 	%fd128, %fd127, %fd126, %p137;
	and.b32  	%r1907, %r2491, 2;
	setp.eq.s32 	%p138, %r1907, 0;
	mov.f64 	%fd129, 0d0000000000000000;
	sub.f64 	%fd130, %fd129, %fd128;
	selp.f64 	%fd131, %fd128, %fd130, %p138;
	mul.f64 	%fd132, %fd131, 0d3FA6A09E667F3BCD;
	cvta.to.global.u64 	%rd63, %rd67;
	shl.b64 	%rd64, %rd3, 3;
	add.s64 	%rd65, %rd63, %rd64;
	st.global.f64 	[%rd65], %fd132;
$L__BB1_245:
	ret;

}
	// .globl	_Z13doRandomStuffIdLj32EEvPT_S1_jP17curandStateXORWOWS3_
.visible .entry _Z13doRandomStuffIdLj32EEvPT_S1_jP17curandStateXORWOWS3_(
	.param .u64 .ptr .align 1 _Z13doRandomStuffIdLj32EEvPT_S1_jP17curandStateXORWOWS3__param_0,
	.param .u64 .ptr .align 1 _Z13doRandomStuffIdLj32EEvPT_S1_jP17curandStateXORWOWS3__param_1,
	.param .u32 _Z13doRandomStuffIdLj32EEvPT_S1_jP17curandStateXORWOWS3__param_2,
	.param .u64 .ptr .align 1 _Z13doRandomStuffIdLj32EEvPT_S1_jP17curandStateXORWOWS3__param_3,
	.param .u64 .ptr .align 1 _Z13doRandomStuffIdLj32EEvPT_S1_jP17curandStateXORWOWS3__param_4
)
{
	.local .align 8 .b8 	__local_depot2[96];
	.reg .b64 	%SP;
	.reg .b64 	%SPL;
	.reg .pred 	%p<139>;
	.reg .b32 	%r<2492>;
	.reg .b64 	%rd<70>;
	.reg .b64 	%fd<138>;
	// demoted variable
	.shared .align 8 .b8 _ZZ13doRandomStuffIdLj32EEvPT_S1_jP17curandStateXORWOWS3_E5sdata[256];
	mov.u64 	%SPL, __local_depot2;
	add.u64 	%rd1, %SPL, 0;
	add.u64 	%rd2, %SPL, 48;
	mov.u32 	%r1, %tid.x;
	mov.u32 	%r1107, %ctaid.x;
	cvt.u64.u32 	%rd3, %r1107;
	mov.b32 	%r1930, -1265631101;
	mov.b32 	%r1108, -2027221114;
	st.local.v2.u32 	[%rd1], {%r1108, %r1930};
	mov.b32 	%r1928, -123459836;
	mov.b32 	%r1929, -1196530037;
	st.local.v2.u32 	[%rd1+8], {%r1929, %r1928};
	mov.b32 	%r1926, -1383304569;
	mov.b32 	%r1927, -589760388;
	st.local.v2.u32 	[%rd1+16], {%r1927, %r1926};
	setp.eq.s32 	%p1, %r1107, 0;
	@%p1 bra 	$L__BB2_115;
	mov.b32 	%r1913, 0;
	mov.b32 	%r1930, -1265631101;
	mov.b32 	%r1929, -1196530037;
	mov.b32 	%r1928, -123459836;
	mov.b32 	%r1927, -589760388;
	mov.b32 	%r1926, -1383304569;
	mov.u64 	%rd68, %rd3;
$L__BB2_2:
	mov.u64 	%rd4, %rd68;
	and.b64  	%rd5, %rd4, 3;
	setp.eq.s64 	%p2, %rd5, 0;
	@%p2 bra 	$L__BB2_114;
	mul.wide.u32 	%rd22, %r1913, 3200;
	mov.u64 	%rd23, precalc_xorwow_matrix;
	add.s64 	%rd6, %rd23, %rd22;
	mov.b32 	%r1926, 0;
	mov.u32 	%r1927, %r1926;
	mov.u32 	%r1928, %r1926;
	mov.u32 	%r1929, %r1926;
	mov.u32 	%r1930, %r1926;
	mov.u32 	%r1919, %r1926;
$L__BB2_4:
	mul.wide.u32 	%rd24, %r1919, 4;
	add.s64 	%rd25, %rd1, %rd24;
	ld.local.u32 	%r14, [%rd25+4];
	shl.b32 	%r15, %r1919, 5;
	mov.b32 	%r1925, 0;
$L__BB2_5:
	.pragma "nounroll";
	shr.u32 	%r1117, %r14, %r1925;
	and.b32  	%r1118, %r1117, 1;
	setp.eq.b32 	%p3, %r1118, 1;
	not.pred 	%p4, %p3;
	add.s32 	%r1119, %r15, %r1925;
	mul.lo.s32 	%r1120, %r1119, 5;
	mul.wide.u32 	%rd26, %r1120, 4;
	add.s64 	%rd7, %rd6, %rd26;
	@%p4 bra 	$L__BB2_7;
	ld.global.u32 	%r1121, [%rd7];
	xor.b32  	%r1930, %r1930, %r1121;
	ld.global.u32 	%r1122, [%rd7+4];
	xor.b32  	%r1929, %r1929, %r1122;
	ld.global.u32 	%r1123, [%rd7+8];
	xor.b32  	%r1928, %r1928, %r1123;
	ld.global.u32 	%r1124, [%rd7+12];
	xor.b32  	%r1927, %r1927, %r1124;
	ld.global.u32 	%r1125, [%rd7+16];
	xor.b32  	%r1926, %r1926, %r1125;
$L__BB2_7:
	and.b32  	%r1127, %r1117, 2;
	setp.eq.s32 	%p5, %r1127, 0;
	@%p5 bra 	$L__BB2_9;
	ld.global.u32 	%r1128, [%rd7+20];
	xor.b32  	%r1930, %r1930, %r1128;
	ld.global.u32 	%r1129, [%rd7+24];
	xor.b32  	%r1929, %r1929, %r1129;
	ld.global.u32 	%r1130, [%rd7+28];
	xor.b32  	%r1928, %r1928, %r1130;
	ld.global.u32 	%r1131, [%rd7+32];
	xor.b32  	%r1927, %r1927, %r1131;
	ld.global.u32 	%r1132, [%rd7+36];
	xor.b32  	%r1926, %r1926, %r1132;
$L__BB2_9:
	and.b32  	%r1134, %r1117, 4;
	setp.eq.s32 	%p6, %r1134, 0;
	@%p6 bra 	$L__BB2_11;
	ld.global.u32 	%r1135, [%rd7+40];
	xor.b32  	%r1930, %r1930, %r1135;
	ld.global.u32 	%r1136, [%rd7+44];
	xor.b32  	%r1929, %r1929, %r1136;
	ld.global.u32 	%r1137, [%rd7+48];
	xor.b32  	%r1928, %r1928, %r1137;
	ld.global.u32 	%r1138, [%rd7+52];
	xor.b32  	%r1927, %r1927, %r1138;
	ld.global.u32 	%r1139, [%rd7+56];
	xor.b32  	%r1926, %r1926, %r1139;
$L__BB2_11:
	and.b32  	%r1141, %r1117, 8;
	setp.eq.s32 	%p7, %r1141, 0;
	@%p7 bra 	$L__BB2_13;
	ld.global.u32 	%r1142, [%rd7+60];
	xor.b32  	%r1930, %r1930, %r1142;
	ld.global.u32 	%r1143, [%rd7+64];
	xor.b32  	%r1929, %r1929, %r1143;
	ld.global.u32 	%r1144, [%rd7+68];
	xor.b32  	%r1928, %r1928, %r1144;
	ld.global.u32 	%r1145, [%rd7+72];
	xor.b32  	%r1927, %r1927, %r1145;
	ld.global.u32 	%r1146, [%rd7+76];
	xor.b32  	%r1926, %r1926, %r1146;
$L__BB2_13:
	and.b32  	%r1148, %r1117, 16;
	setp.eq.s32 	%p8, %r1148, 0;
	@%p8 bra 	$L__BB2_15;
	ld.global.u32 	%r1149, [%rd7+80];
	xor.b32  	%r1930, %r1930, %r1149;
	ld.global.u32 	%r1150, [%rd7+84];
	xor.b32  	%r1929, %r1929, %r1150;
	ld.global.u32 	%r1151, [%rd7+88];
	xor.b32  	%r1928, %r1928, %r1151;
	ld.global.u32 	%r1152, [%rd7+92];
	xor.b32  	%r1927, %r1927, %r1152;
	ld.global.u32 	%r1153, [%rd7+96];
	xor.b32  	%r1926, %r1926, %r1153;
$L__BB2_15:
	and.b32  	%r1155, %r1117, 32;
	setp.eq.s32 	%p9, %r1155, 0;
	@%p9 bra 	$L__BB2_17;
	ld.global.u32 	%r1156, [%rd7+100];
	xor.b32  	%r1930, %r1930, %r1156;
	ld.global.u32 	%r1157, [%rd7+104];
	xor.b32  	%r1929, %r1929, %r1157;
	ld.global.u32 	%r1158, [%rd7+108];
	xor.b32  	%r1928, %r1928, %r1158;
	ld.global.u32 	%r1159, [%rd7+112];
	xor.b32  	%r1927, %r1927, %r1159;
	ld.global.u32 	%r1160, [%rd7+116];
	xor.b32  	%r1926, %r1926, %r1160;
$L__BB2_17:
	and.b32  	%r1162, %r1117, 64;
	setp.eq.s32 	%p10, %r1162, 0;
	@%p10 bra 	$L__BB2_19;
	ld.global.u32 	%r1163, [%rd7+120];
	xor.b32  	%r1930, %r1930, %r1163;
	ld.global.u32 	%r1164, [%rd7+124];
	xor.b32  	%r1929, %r1929, %r1164;
	ld.global.u32 	%r1165, [%rd7+128];
	xor.b32  	%r1928, %r1928, %r1165;
	ld.global.u32 	%r1166, [%rd7+132];
	xor.b32  	%r1927, %r1927, %r1166;
	ld.global.u32 	%r1167, [%rd7+136];
	xor.b32  	%r1926, %r1926, %r1167;
$L__BB2_19:
	and.b32  	%r1169, %r1117, 128;
	setp.eq.s32 	%p11, %r1169, 0;
	@%p11 bra 	$L__BB2_21;
	ld.global.u32 	%r1170, [%rd7+140];
	xor.b32  	%r1930, %r1930, %r1170;
	ld.global.u32 	%r1171, [%rd7+144];
	xor.b32  	%r1929, %r1929, %r1171;
	ld.global.u32 	%r1172, [%rd7+148];
	xor.b32  	%r1928, %r1928, %r1172;
	ld.global.u32 	%r1173, [%rd7+152];
	xor.b32  	%r1927, %r1927, %r1173;
	ld.global.u32 	%r1174, [%rd7+156];
	xor.b32  	%r1926, %r1926, %r1174;
$L__BB2_21:
	and.b32  	%r1176, %r1117, 256;
	setp.eq.s32 	%p12, %r1176, 0;
	@%p12 bra 	$L__BB2_23;
	ld.global.u32 	%r1177, [%rd7+160];
	xor.b32  	%r1930, %r1930, %r1177;
	ld.global.u32 	%r1178, [%rd7+164];
	xor.b32  	%r1929, %r1929, %r1178;
	ld.global.u32 	%r1179, [%rd7+168];
	xor.b32  	%r1928, %r1928, %r1179;
	ld.global.u32 	%r1180, [%rd7+172];
	xor.b32  	%r1927, %r1927, %r1180;
	ld.global.u32 	%r1181, [%rd7+176];
	xor.b32  	%r1926, %r1926, %r1181;
$L__BB2_23:
	and.b32  	%r1183, %r1117, 512;
	setp.eq.s32 	%p13, %r1183, 0;
	@%p13 bra 	$L__BB2_25;
	ld.global.u32 	%r1184, [%rd7+180];
	xor.b32  	%r1930, %r1930, %r1184;
	ld.global.u32 	%r1185, [%rd7+184];
	xor.b32  	%r1929, %r1929, %r1185;
	ld.global.u32 	%r1186, [%rd7+188];
	xor.b32  	%r1928, %r1928, %r1186;
	ld.global.u32 	%r1187, [%rd7+192];
	xor.b32  	%r1927, %r1927, %r1187;
	ld.global.u32 	%r1188, [%rd7+196];
	xor.b32  	%r1926, %r1926, %r1188;
$L__BB2_25:
	and.b32  	%r1190, %r1117, 1024;
	setp.eq.s32 	%p14, %r1190, 0;
	@%p14 bra 	$L__BB2_27;
	ld.global.u32 	%r1191, [%rd7+200];
	xor.b32  	%r1930, %r1930, %r1191;
	ld.global.u32 	%r1192, [%rd7+204];
	xor.b32  	%r1929, %r1929, %r1192;
	ld.global.u32 	%r1193, [%rd7+208];
	xor.b32  	%r1928, %r1928, %r1193;
	ld.global.u32 	%r1194, [%rd7+212];
	xor.b32  	%r1927, %r1927, %r1194;
	ld.global.u32 	%r1195, [%rd7+216];
	xor.b32  	%r1926, %r1926, %r1195;
$L__BB2_27:
	and.b32  	%r1197, %r1117, 2048;
	setp.eq.s32 	%p15, %r1197, 0;
	@%p15 bra 	$L__BB2_29;
	ld.global.u32 	%r1198, [%rd7+220];
	xor.b32  	%r1930, %r1930, %r1198;
	ld.global.u32 	%r1199, [%rd7+224];
	xor.b32  	%r1929, %r1929, %r1199;
	ld.global.u32 	%r1200, [%rd7+228];
	xor.b32  	%r1928, %r1928, %r1200;
	ld.global.u32 	%r1201, [%rd7+232];
	xor.b32  	%r1927, %r1927, %r1201;
	ld.global.u32 	%r1202, [%rd7+236];
	xor.b32  	%r1926, %r1926, %r1202;
$L__BB2_29:
	and.b32  	%r1204, %r1117, 4096;
	setp.eq.s32 	%p16, %r1204, 0;
	@%p16 bra 	$L__BB2_31;
	ld.global.u32 	%r1205, [%rd7+240];
	xor.b32  	%r1930, %r1930, %r1205;
	ld.global.u32 	%r1206, [%rd7+244];
	xor.b32  	%r1929, %r1929, %r1206;
	ld.global.u32 	%r1207, [%rd7+248];
	xor.b32  	%r1928, %r1928, %r1207;
	ld.global.u32 	%r1208, [%rd7+252];
	xor.b32  	%r1927, %r1927, %r1208;
	ld.global.u32 	%r1209, [%rd7+256];
	xor.b32  	%r1926, %r1926, %r1209;
$L__BB2_31:
	and.b32  	%r1211, %r1117, 8192;
	setp.eq.s32 	%p17, %r1211, 0;
	@%p17 bra 	$L__BB2_33;
	ld.global.u32 	%r1212, [%rd7+260];
	xor.b32  	%r1930, %r1930, %r1212;
	ld.global.u32 	%r1213, [%rd7+264];
	xor.b32  	%r1929, %r1929, %r1213;
	ld.global.u32 	%r1214, [%rd7+268];
	xor.b32  	%r1928, %r1928, %r1214;
	ld.global.u32 	%r1215, [%rd7+272];
	xor.b32  	%r1927, %r1927, %r1215;
	ld.global.u32 	%r1216, [%rd7+276];
	xor.b32  	%r1926, %r1926, %r1216;
$L__BB2_33:
	and.b32  	%r1218, %r1117, 16384;
	setp.eq.s32 	%p18, %r1218, 0;
	@%p18 bra 	$L__BB2_35;
	ld.global.u32 	%r1219, [%rd7+280];
	xor.b32  	%r1930, %r1930, %r1219;
	ld.global.u32 	%r1220, [%rd7+284];
	xor.b32  	%r1929, %r1929, %r1220;
	ld.global.u32 	%r1221, [%rd7+288];
	xor.b32  	%r1928, %r1928, %r1221;
	ld.global.u32 	%r1222, [%rd7+292];
	xor.b32  	%r1927, %r1927, %r1222;
	ld.global.u32 	%r1223, [%rd7+296];
	xor.b32  	%r1926, %r1926, %r1223;
$L__BB2_35:
	and.b32  	%r1225, %r1117, 32768;
	setp.eq.s32 	%p19, %r1225, 0;
	@%p19 bra 	$L__BB2_37;
	ld.global.u32 	%r1226, [%rd7+300];
	xor.b32  	%r1930, %r1930, %r1226;
	ld.global.u32 	%r1227, [%rd7+304];
	xor.b32  	%r1929, %r1929, %r1227;
	ld.global.u32 	%r1228, [%rd7+308];
	xor.b32  	%r1928, %r1928, %r1228;
	ld.global.u32 	%r1229, [%rd7+312];
	xor.b32  	%r1927, %r1927, %r1229;
	ld.global.u32 	%r1230, [%rd7+316];
	xor.b32  	%r1926, %r1926, %r1230;
$L__BB2_37:
	add.s32 	%r1925, %r1925, 16;
	setp.ne.s32 	%p20, %r1925, 32;
	@%p20 bra 	$L__BB2_5;
	mad.lo.s32 	%r1231, %r1919, -31, %r15;
	add.s32 	%r1919, %r1231, 1;
	setp.ne.s32 	%p21, %r1919, 5;
	@%p21 bra 	$L__BB2_4;
	st.local.u32 	[%rd1+4], %r1930;
	st.local.v2.u32 	[%rd1+8], {%r1929, %r1928};
	st.local.v2.u32 	[%rd1+16], {%r1927, %r1926};
	setp.eq.s64 	%p22, %rd5, 1;
	@%p22 bra 	$L__BB2_114;
	mov.b32 	%r1926, 0;
	mov.u32 	%r1927, %r1926;
	mov.u32 	%r1928, %r1926;
	mov.u32 	%r1929, %r1926;
	mov.u32 	%r1930, %r1926;
	mov.u32 	%r2011, %r1926;
$L__BB2_41:
	mul.wide.u32 	%rd27, %r2011, 4;
	add.s64 	%rd28, %rd1, %rd27;
	ld.local.u32 	%r190, [%rd28+4];
	shl.b32 	%r191, %r2011, 5;
	mov.b32 	%r2017, 0;
$L__BB2_42:
	.pragma "nounroll";
	shr.u32 	%r1234, %r190, %r2017;
	and.b32  	%r1235, %r1234, 1;
	setp.eq.b32 	%p23, %r1235, 1;
	not.pred 	%p24, %p23;
	add.s32 	%r1236, %r191, %r2017;
	mul.lo.s32 	%r1237, %r1236, 5;
	mul.wide.u32 	%rd29, %r1237, 4;
	add.s64 	%rd8, %rd6, %rd29;
	@%p24 bra 	$L__BB2_44;
	ld.global.u32 	%r1238, [%rd8];
	xor.b32  	%r1930, %r1930, %r1238;
	ld.global.u32 	%r1239, [%rd8+4];
	xor.b32  	%r1929, %r1929, %r1239;
	ld.global.u32 	%r1240, [%rd8+8];
	xor.b32  	%r1928, %r1928, %r1240;
	ld.global.u32 	%r1241, [%rd8+12];
	xor.b32  	%r1927, %r1927, %r1241;
	ld.global.u32 	%r1242, [%rd8+16];
	xor.b32  	%r1926, %r1926, %r1242;
$L__BB2_44:
	and.b32  	%r1244, %r1234, 2;
	setp.eq.s32 	%p25, %r1244, 0;
	@%p25 bra 	$L__BB2_46;
	ld.global.u32 	%r1245, [%rd8+20];
	xor.b32  	%r1930, %r1930, %r1245;
	ld.global.u32 	%r1246, [%rd8+24];
	xor.b32  	%r1929, %r1929, %r1246;
	ld.global.u32 	%r1247, [%rd8+28];
	xor.b32  	%r1928, %r1928, %r1247;
	ld.global.u32 	%r1248, [%rd8+32];
	xor.b32  	%r1927, %r1927, %r1248;
	ld.global.u32 	%r1249, [%rd8+36];
	xor.b32  	%r1926, %r1926, %r1249;
$L__BB2_46:
	and.b32  	%r1251, %r1234, 4;
	setp.eq.s32 	%p26, %r1251, 0;
	@%p26 bra 	$L__BB2_48;
	ld.global.u32 	%r1252, [%rd8+40];
	xor.b32  	%r1930, %r1930, %r1252;
	ld.global.u32 	%r1253, [%rd8+44];
	xor.b32  	%r1929, %r1929, %r1253;
	ld.global.u32 	%r1254, [%rd8+48];
	xor.b32  	%r1928, %r1928, %r1254;
	ld.global.u32 	%r1255, [%rd8+52];
	xor.b32  	%r1927, %r1927, %r1255;
	ld.global.u32 	%r1256, [%rd8+56];
	xor.b32  	%r1926, %r1926, %r1256;
$L__BB2_48:
	and.b32  	%r1258, %r1234, 8;
	setp.eq.s32 	%p27, %r1258, 0;
	@%p27 bra 	$L__BB2_50;
	ld.global.u32 	%r1259, [%rd8+60];
	xor.b32  	%r1930, %r1930, %r1259;
	ld.global.u32 	%r1260, [%rd8+64];
	xor.b32  	%r1929, %r1929, %r1260;
	ld.global.u32 	%r1261, [%rd8+68];
	xor.b32  	%r1928, %r1928, %r1261;
	ld.global.u32 	%r1262, [%rd8+72];
	xor.b32  	%r1927, %r1927, %r1262;
	ld.global.u32 	%r1263, [%rd8+76];
	xor.b32  	%r1926, %r1926, %r1263;
$L__BB2_50:
	and.b32  	%r1265, %r1234, 16;
	setp.eq.s32 	%p28, %r1265, 0;
	@%p28 bra 	$L__BB2_52;
	ld.global.u32 	%r1266, [%rd8+80];
	xor.b32  	%r1930, %r1930, %r1266;
	ld.global.u32 	%r1267, [%rd8+84];
	xor.b32  	%r1929, %r1929, %r1267;
	ld.global.u32 	%r1268, [%rd8+88];
	xor.b32  	%r1928, %r1928, %r1268;
	ld.global.u32 	%r1269, [%rd8+92];
	xor.b32  	%r1927, %r1927, %r1269;
	ld.global.u32 	%r1270, [%rd8+96];
	xor.b32  	%r1926, %r1926, %r1270;
$L__BB2_52:
	and.b32  	%r1272, %r1234, 32;
	setp.eq.s32 	%p29, %r1272, 0;
	@%p29 bra 	$L__BB2_54;
	ld.global.u32 	%r1273, [%rd8+100];
	xor.b32  	%r1930, %r1930, %r1273;
	ld.global.u32 	%r1274, [%rd8+104];
	xor.b32  	%r1929, %r1929, %r1274;
	ld.global.u32 	%r1275, [%rd8+108];
	xor.b32  	%r1928, %r1928, %r1275;
	ld.global.u32 	%r1276, [%rd8+112];
	xor.b32  	%r1927, %r1927, %r1276;
	ld.global.u32 	%r1277, [%rd8+116];
	xor.b32  	%r1926, %r1926, %r1277;
$L__BB2_54:
	and.b32  	%r1279, %r1234, 64;
	setp.eq.s32 	%p30, %r1279, 0;
	@%p30 bra 	$L__BB2_56;
	ld.global.u32 	%r1280, [%rd8+120];
	xor.b32  	%r1930, %r1930, %r1280;
	ld.global.u32 	%r1281, [%rd8+124];
	xor.b32  	%r1929, %r1929, %r1281;
	ld.global.u32 	%r1282, [%rd8+128];
	xor.b32  	%r1928, %r1928, %r1282;
	ld.global.u32 	%r1283, [%rd8+132];
	xor.b32  	%r1927, %r1927, %r1283;
	ld.global.u32 	%r1284, [%rd8+136];
	xor.b32  	%r1926, %r1926, %r1284;
$L__BB2_56:
	and.b32  	%r1286, %r1234, 128;
	setp.eq.s32 	%p31, %r1286, 0;
	@%p31 bra 	$L__BB2_58;
	ld.global.u32 	%r1287, [%rd8+140];
	xor.b32  	%r1930, %r1930, %r1287;
	ld.global.u32 	%r1288, [%rd8+144];
	xor.b32  	%r1929, %r1929, %r1288;
	ld.global.u32 	%r1289, [%rd8+148];
	xor.b32  	%r1928, %r1928, %r1289;
	ld.global.u32 	%r1290, [%rd8+152];
	xor.b32  	%r1927, %r1927, %r1290;
	ld.global.u32 	%r1291, [%rd8+156];
	xor.b32  	%r1926, %r1926, %r1291;
$L__BB2_58:
	and.b32  	%r1293, %r1234, 256;
	setp.eq.s32 	%p32, %r1293, 0;
	@%p32 bra 	$L__BB2_60;
	ld.global.u32 	%r1294, [%rd8+160];
	xor.b32  	%r1930, %r1930, %r1294;
	ld.global.u32 	%r1295, [%rd8+164];
	xor.b32  	%r1929, %r1929, %r1295;
	ld.global.u32 	%r1296, [%rd8+168];
	xor.b32  	%r1928, %r1928, %r1296;
	ld.global.u32 	%r1297, [%rd8+172];
	xor.b32  	%r1927, %r1927, %r1297;
	ld.global.u32 	%r1298, [%rd8+176];
	xor.b32  	%r1926, %r1926, %r1298;
$L__BB2_60:
	and.b32  	%r1300, %r1234, 512;
	setp.eq.s32 	%p33, %r1300, 0;
	@%p33 bra 	$L__BB2_62;
	ld.global.u32 	%r1301, [%rd8+180];
	xor.b32  	%r1930, %r1930, %r1301;
	ld.global.u32 	%r1302, [%rd8+184];
	xor.b32  	%r1929, %r1929, %r1302;
	ld.global.u32 	%r1303, [%rd8+188];
	xor.b32  	%r1928, %r1928, %r1303;
	ld.global.u32 	%r1304, [%rd8+192];
	xor.b32  	%r1927, %r1927, %r1304;
	ld.global.u32 	%r1305, [%rd8+196];
	xor.b32  	%r1926, %r1926, %r1305;
$L__BB2_62:
	and.b32  	%r1307, %r1234, 1024;
	setp.eq.s32 	%p34, %r1307, 0;
	@%p34 bra 	$L__BB2_64;
	ld.global.u32 	%r1308, [%rd8+200];
	xor.b32  	%r1930, %r1930, %r1308;
	ld.global.u32 	%r1309, [%rd8+204];
	xor.b32  	%r1929, %r1929, %r1309;
	ld.global.u32 	%r1310, [%rd8+208];
	xor.b32  	%r1928, %r1928, %r1310;
	ld.global.u32 	%r1311, [%rd8+212];
	xor.b32  	%r1927, %r1927, %r1311;
	ld.global.u32 	%r1312, [%rd8+216];
	xor.b32  	%r1926, %r1926, %r1312;
$L__BB2_64:
	and.b32  	%r1314, %r1234, 2048;
	setp.eq.s32 	%p35, %r1314, 0;
	@%p35 bra 	$L__BB2_66;
	ld.global.u32 	%r1315, [%rd8+220];
	xor.b32  	%r1930, %r1930, %r1315;
	ld.global.u32 	%r1316, [%rd8+224];
	xor.b32  	%r1929, %r1929, %r1316;
	ld.global.u32 	%r1317, [%rd8+228];
	xor.b32  	%r1928, %r1928, %r1317;
	ld.global.u32 	%r1318, [%rd8+232];
	xor.b32  	%r1927, %r1927, %r1318;
	ld.global.u32 	%r1319, [%rd8+236];
	xor.b32  	%r1926, %r1926, %r1319;
$L__BB2_66:
	and.b32  	%r1321, %r1234, 4096;
	setp.eq.s32 	%p36, %r1321, 0;
	@%p36 bra 	$L__BB2_68;
	ld.global.u32 	%r1322, [%rd8+240];
	xor.b32  	%r1930, %r1930, %r1322;
	ld.global.u32 	%r1323, [%rd8+244];
	xor.b32  	%r1929, %r1929, %r1323;
	ld.global.u32 	%r1324, [%rd8+248];
	xor.b32  	%r1928, %r1928, %r1324;
	ld.global.u32 	%r1325, [%rd8+252];
	xor.b32  	%r1927, %r1927, %r1325;
	ld.global.u32 	%r1326, [%rd8+256];
	xor.b32  	%r1926, %r1926, %r1326;
$L__BB2_68:
	and.b32  	%r1328, %r1234, 8192;
	setp.eq.s32 	%p37, %r1328, 0;
	@%p37 bra 	$L__BB2_70;
	ld.global.u32 	%r1329, [%rd8+260];
	xor.b32  	%r1930, %r1930, %r1329;
	ld.global.u32 	%r1330, [%rd8+264];
	xor.b32  	%r1929, %r1929, %r1330;
	ld.global.u32 	%r1331, [%rd8+268];
	xor.b32  	%r1928, %r1928, %r1331;
	ld.global.u32 	%r1332, [%rd8+272];
	xor.b32  	%r1927, %r1927, %r1332;
	ld.global.u32 	%r1333, [%rd8+276];
	xor.b32  	%r1926, %r1926, %r1333;
$L__BB2_70:
	and.b32  	%r1335, %r1234, 16384;
	setp.eq.s32 	%p38, %r1335, 0;
	@%p38 bra 	$L__BB2_72;
	ld.global.u32 	%r1336, [%rd8+280];
	xor.b32  	%r1930, %r1930, %r1336;
	ld.global.u32 	%r1337, [%rd8+284];
	xor.b32  	%r1929, %r1929, %r1337;
	ld.global.u32 	%r1338, [%rd8+288];
	xor.b32  	%r1928, %r1928, %r1338;
	ld.global.u32 	%r1339, [%rd8+292];
	xor.b32  	%r1927, %r1927, %r1339;
	ld.global.u32 	%r1340, [%rd8+296];
	xor.b32  	%r1926, %r1926, %r1340;
$L__BB2_72:
	and.b32  	%r1342, %r1234, 32768;
	setp.eq.s32 	%p39, %r1342, 0;
	@%p39 bra 	$L__BB2_74;
	ld.global.u32 	%r1343, [%rd8+300];
	xor.b32  	%r1930, %r1930, %r1343;
	ld.global.u32 	%r1344, [%rd8+304];
	xor.b32  	%r1929, %r1929, %r1344;
	ld.global.u32 	%r1345, [%rd8+308];
	xor.b32  	%r1928, %r1928, %r1345;
	ld.global.u32 	%r1346, [%rd8+312];
	xor.b32  	%r1927, %r1927, %r1346;
	ld.global.u32 	%r1347, [%rd8+316];
	xor.b32  	%r1926, %r1926, %r1347;
$L__BB2_74:
	add.s32 	%r2017, %r2017, 16;
	setp.ne.s32 	%p40, %r2017, 32;
	@%p40 bra 	$L__BB2_42;
	mad.lo.s32 	%r1348, %r2011, -31, %r191;
	add.s32 	%r2011, %r1348, 1;
	setp.ne.s32 	%p41, %r2011, 5;
	@%p41 bra 	$L__BB2_41;
	st.local.u32 	[%rd1+4], %r1930;
	st.local.v2.u32 	[%rd1+8], {%r1929, %r1928};
	st.local.v2.u32 	[%rd1+16], {%r1927, %r1926};
	setp.ne.s64 	%p42, %rd5, 3;
	@%p42 bra 	$L__BB2_114;
	mov.b32 	%r1926, 0;
	mov.u32 	%r1927, %r1926;
	mov.u32 	%r1928, %r1926;
	mov.u32 	%r1929, %r1926;
	mov.u32 	%r1930, %r1926;
	mov.u32 	%r2103, %r1926;
$L__BB2_78:
	mul.wide.u32 	%rd30, %r2103, 4;
	add.s64 	%rd31, %rd1, %rd30;
	ld.local.u32 	%r366, [%rd31+4];
	shl.b32 	%r367, %r2103, 5;
	mov.b32 	%r2109, 0;
$L__BB2_79:
	.pragma "nounroll";
	shr.u32 	%r1351, %r366, %r2109;
	and.b32  	%r1352, %r1351, 1;
	setp.eq.b32 	%p43, %r1352, 1;
	not.pred 	%p44, %p43;
	add.s32 	%r1353, %r367, %r2109;
	mul.lo.s32 	%r1354, %r1353, 5;
	mul.wide.u32 	%rd32, %r1354, 4;
	add.s64 	%rd9, %rd6, %rd32;
	@%p44 bra 	$L__BB2_81;
	ld.global.u32 	%r1355, [%rd9];
	xor.b32  	%r1930, %r1930, %r1355;
	ld.global.u32 	%r1356, [%rd9+4];
	xor.b32  	%r1929, %r1929, %r1356;
	ld.global.u32 	%r1357, [%rd9+8];
	xor.b32  	%r1928, %r1928, %r1357;
	ld.global.u32 	%r1358, [%rd9+12];
	xor.b32  	%r1927, %r1927, %r1358;
	ld.global.u32 	%r1359, [%rd9+16];
	xor.b32  	%r1926, %r1926, %r1359;
$L__BB2_81:
	and.b32  	%r1361, %r1351, 2;
	setp.eq.s32 	%p45, %r1361, 0;
	@%p45 bra 	$L__BB2_83;
	ld.global.u32 	%r1362, [%rd9+20];
	xor.b32  	%r1930, %r1930, %r1362;
	ld.global.u32 	%r1363, [%rd9+24];
	xor.b32  	%r1929, %r1929, %r1363;
	ld.global.u32 	%r1364, [%rd9+28];
	xor.b32  	%r1928, %r1928, %r1364;
	ld.global.u32 	%r1365, [%rd9+32];
	xor.b32  	%r1927, %r1927, %r1365;
	ld.global.u32 	%r1366, [%rd9+36];
	xor.b32  	%r1926, %r1926, %r1366;
$L__BB2_83:
	and.b32  	%r1368, %r1351, 4;
	setp.eq.s32 	%p46, %r1368, 0;
	@%p46 bra 	$L__BB2_85;
	ld.global.u32 	%r1369, [%rd9+40];
	xor.b32  	%r1930, %r1930, %r1369;
	ld.global.u32 	%r1370, [%rd9+44];
	xor.b32  	%r1929, %r1929, %r1370;
	ld.global.u32 	%r1371, [%rd9+48];
	xor.b32  	%r1928, %r1928, %r1371;
	ld.global.u32 	%r1372, [%rd9+52];
	xor.b32  	%r1927, %r1927, %r1372;
	ld.global.u32 	%r1373, [%rd9+56];
	xor.b32  	%r1926, %r1926, %r1373;
$L__BB2_85:
	and.b32  	%r1375, %r1351, 8;
	setp.eq.s32 	%p47, %r1375, 0;
	@%p47 bra 	$L__BB2_87;
	ld.global.u32 	%r1376, [%rd9+60];
	xor.b32  	%r1930, %r1930, %r1376;
	ld.global.u32 	%r1377, [%rd9+64];
	xor.b32  	%r1929, %r1929, %r1377;
	ld.global.u32 	%r1378, [%rd9+68];
	xor.b32  	%r1928, %r1928, %r1378;
	ld.global.u32 	%r1379, [%rd9+72];
	xor.b32  	%r1927, %r1927, %r1379;
	ld.global.u32 	%r1380, [%rd9+76];
	xor.b32  	%r1926, %r1926, %r1380;
$L__BB2_87:
	and.b32  	%r1382, %r1351, 16;
	setp.eq.s32 	%p48, %r1382, 0;
	@%p48 bra 	$L__BB2_89;
	ld.global.u32 	%r1383, [%rd9+80];
	xor.b32  	%r1930, %r1930, %r1383;
	ld.global.u32 	%r1384, [%rd9+84];
	xor.b32  	%r1929, %r1929, %r1384;
	ld.global.u32 	%r1385, [%rd9+88];
	xor.b32  	%r1928, %r1928, %r1385;
	ld.global.u32 	%r1386, [%rd9+92];
	xor.b32  	%r1927, %r1927, %r1386;
	ld.global.u32 	%r1387, [%rd9+96];
	xor.b32  	%r1926, %r1926, %r1387;
$L__BB2_89:
	and.b32  	%r1389, %r1351, 32;
	setp.eq.s32 	%p49, %r1389, 0;
	@%p49 bra 	$L__BB2_91;
	ld.global.u32 	%r1390, [%rd9+100];
	xor.b32  	%r1930, %r1930, %r1390;
	ld.global.u32 	%r1391, [%rd9+104];
	xor.b32  	%r1929, %r1929, %r1391;
	ld.global.u32 	%r1392, [%rd9+108];
	xor.b32  	%r1928, %r1928, %r1392;
	ld.global.u32 	%r1393, [%rd9+112];
	xor.b32  	%r1927, %r1927, %r1393;
	ld.global.u32 	%r1394, [%rd9+116];
	xor.b32  	%r1926, %r1926, %r1394;
$L__BB2_91:
	and.b32  	%r1396, %r1351, 64;
	setp.eq.s32 	%p50, %r1396, 0;
	@%p50 bra 	$L__BB2_93;
	ld.global.u32 	%r1397, [%rd9+120];
	xor.b32  	%r1930, %r1930, %r1397;
	ld.global.u32 	%r1398, [%rd9+124];
	xor.b32  	%r1929, %r1929, %r1398;
	ld.global.u32 	%r1399, [%rd9+128];
	xor.b32  	%r1928, %r1928, %r1399;
	ld.global.u32 	%r1400, [%rd9+132];
	xor.b32  	%r1927, %r1927, %r1400;
	ld.global.u32 	%r1401, [%rd9+136];
	xor.b32  	%r1926, %r1926, %r1401;
$L__BB2_93:
	and.b32  	%r1403, %r1351, 128;
	setp.eq.s32 	%p51, %r1403, 0;
	@%p51 bra 	$L__BB2_95;
	ld.global.u32 	%r1404, [%rd9+140];
	xor.b32  	%r1930, %r1930, %r1404;
	ld.global.u32 	%r1405, [%rd9+144];
	xor.b32  	%r1929, %r1929, %r1405;
	ld.global.u32 	%r1406, [%rd9+148];
	xor.b32  	%r1928, %r1928, %r1406;
	ld.global.u32 	%r1407, [%rd9+152];
	xor.b32  	%r1927, %r1927, %r1407;
	ld.global.u32 	%r1408, [%rd9+156];
	xor.b32  	%r1926, %r1926, %r1408;
$L__BB2_95:
	and.b32  	%r1410, %r1351, 256;
	setp.eq.s32 	%p52, %r1410, 0;
	@%p52 bra 	$L__BB2_97;
	ld.global.u32 	%r1411, [%rd9+160];
	xor.b32  	%r1930, %r1930, %r1411;
	ld.global.u32 	%r1412, [%rd9+164];
	xor.b32  	%r1929, %r1929, %r1412;
	ld.global.u32 	%r1413, [%rd9+168];
	xor.b32  	%r1928, %r1928, %r1413;
	ld.global.u32 	%r1414, [%rd9+172];
	xor.b32  	%r1927, %r1927, %r1414;
	ld.global.u32 	%r1415, [%rd9+176];
	xor.b32  	%r1926, %r1926, %r1415;
$L__BB2_97:
	and.b32  	%r1417, %r1351, 512;
	setp.eq.s32 	%p53, %r1417, 0;
	@%p53 bra 	$L__BB2_99;
	ld.global.u32 	%r1418, [%rd9+180];
	xor.b32  	%r1930, %r1930, %r1418;
	ld.global.u32 	%r1419, [%rd9+184];
	xor.b32  	%r1929, %r1929, %r1419;
	ld.global.u32 	%r1420, [%rd9+188];
	xor.b32  	%r1928, %r1928, %r1420;
	ld.global.u32 	%r1421, [%rd9+192];
	xor.b32  	%r1927, %r1927, %r1421;
	ld.global.u32 	%r1422, [%rd9+196];
	xor.b32  	%r1926, %r1926, %r1422;
$L__BB2_99:
	and.b32  	%r1424, %r1351, 1024;
	setp.eq.s32 	%p54, %r1424, 0;
	@%p54 bra 	$L__BB2_101;
	ld.global.u32 	%r1425, [%rd9+200];
	xor.b32  	%r1930, %r1930, %r1425;
	ld.global.u32 	%r1426, [%rd9+204];
	xor.b32  	%r1929, %r1929, %r1426;
	ld.global.u32 	%r1427, [%rd9+208];
	xor.b32  	%r1928, %r1928, %r1427;
	ld.global.u32 	%r1428, [%rd9+212];
	xor.b32  	%r1927, %r1927, %r1428;
	ld.global.u32 	%r1429, [%rd9+216];
	xor.b32  	%r1926, %r1926, %r1429;
$L__BB2_101:
	and.b32  	%r1431, %r1351, 2048;
	setp.eq.s32 	%p55, %r1431, 0;
	@%p55 bra 	$L__BB2_103;
	ld.global.u32 	%r1432, [%rd9+220];
	xor.b32  	%r1930, %r1930, %r1432;
	ld.global.u32 	%r1433, [%rd9+224];
	xor.b32  	%r1929, %r1929, %r1433;
	ld.global.u32 	%r1434, [%rd9+228];
	xor.b32  	%r1928, %r1928, %r1434;
	ld.global.u32 	%r1435, [%rd9+232];
	xor.b32  	%r1927, %r1927, %r1435;
	ld.global.u32 	%r1436, [%rd9+236];
	xor.b32  	%r1926, %r1926, %r1436;
$L__BB2_103:
	and.b32  	%r1438, %r1351, 4096;
	setp.eq.s32 	%p56, %r1438, 0;
	@%p56 bra 	$L__BB2_105;
	ld.global.u32 	%r1439, [%rd9+240];
	xor.b32  	%r1930, %r1930, %r1439;
	ld.global.u32 	%r1440, [%rd9+244];
	xor.b32  	%r1929, %r1929, %r1440;
	ld.global.u32 	%r1441, [%rd9+248];
	xor.b32  	%r1928, %r1928, %r1441;
	ld.global.u32 	%r1442, [%rd9+252];
	xor.b32  	%r1927, %r1927, %r1442;
	ld.global.u32 	%r1443, [%rd9+256];
	xor.b32  	%r1926, %r1926, %r1443;
$L__BB2_105:
	and.b32  	%r1445, %r1351, 8192;
	setp.eq.s32 	%p57, %r1445, 0;
	@%p57 bra 	$L__BB2_107;
	ld.global.u32 	%r1446, [%rd9+260];
	xor.b32  	%r1930, %r1930, %r1446;
	ld.global.u32 	%r1447, [%rd9+264];
	xor.b32  	%r1929, %r1929, %r1447;
	ld.global.u32 	%r1448, [%rd9+268];
	xor.b32  	%r1928, %r1928, %r1448;
	ld.global.u32 	%r1449, [%rd9+272];
	xor.b32  	%r1927, %r1927, %r1449;
	ld.global.u32 	%r1450, [%rd9+276];
	xor.b32  	%r1926, %r1926, %r1450;
$L__BB2_107:
	and.b32  	%r1452, %r1351, 16384;
	setp.eq.s32 	%p58, %r1452, 0;
	@%p58 bra 	$L__BB2_109;
	ld.global.u32 	%r1453, [%rd9+280];
	xor.b32  	%r1930, %r1930, %r1453;
	ld.global.u32 	%r1454, [%rd9+284];
	xor.b32  	%r1929, %r1929, %r1454;
	ld.global.u32 	%r1455, [%rd9+288];
	xor.b32  	%r1928, %r1928, %r1455;
	ld.global.u32 	%r1456, [%rd9+292];
	xor.b32  	%r1927, %r1927, %r1456;
	ld.global.u32 	%r1457, [%rd9+296];
	xor.b32  	%r1926, %r1926, %r1457;
$L__BB2_109:
	and.b32  	%r1459, %r1351, 32768;
	setp.eq.s32 	%p59, %r1459, 0;
	@%p59 bra 	$L__BB2_111;
	ld.global.u32 	%r1460, [%rd9+300];
	xor.b32  	%r1930, %r1930, %r1460;
	ld.global.u32 	%r1461, [%rd9+304];
	xor.b32  	%r1929, %r1929, %r1461;
	ld.global.u32 	%r1462, [%rd9+308];
	xor.b32  	%r1928, %r1928, %r1462;
	ld.global.u32 	%r1463, [%rd9+312];
	xor.b32  	%r1927, %r1927, %r1463;
	ld.global.u32 	%r1464, [%rd9+316];
	xor.b32  	%r1926, %r1926, %r1464;
$L__BB2_111:
	add.s32 	%r2109, %r2109, 16;
	setp.ne.s32 	%p60, %r2109, 32;
	@%p60 bra 	$L__BB2_79;
	mad.lo.s32 	%r1465, %r2103, -31, %r367;
	add.s32 	%r2103, %r1465, 1;
	setp.ne.s32 	%p61, %r2103, 5;
	@%p61 bra 	$L__BB2_78;
	st.local.u32 	[%rd1+4], %r1930;
	st.local.v2.u32 	[%rd1+8], {%r1929, %r1928};
	st.local.v2.u32 	[%rd1+16], {%r1927, %r1926};
$L__BB2_114:
	shr.u64 	%rd68, %rd4, 2;
	add.s32 	%r1913, %r1913, 1;
	setp.gt.u64 	%p62, %rd4, 3;
	@%p62 bra 	$L__BB2_2;
$L__BB2_115:
	cvt.u32.u64 	%r1469, %rd3;
	setp.eq.s32 	%p63, %r1469, 0;
	mov.b32 	%r1470, 0;
	st.local.v2.u32 	[%rd1+24], {%r1470, %r1470};
	st.local.u32 	[%rd1+32], %r1470;
	mov.b64 	%rd33, 0;
	st.local.u64 	[%rd1+40], %rd33;
	mov.b32 	%r2220, 729778053;
	mov.b32 	%r1471, -31811960;
	st.local.v2.u32 	[%rd2], {%r1471, %r2220};
	mov.b32 	%r1472, -123459836;
	mov.b32 	%r2219, 834269077;
	st.local.v2.u32 	[%rd2+8], {%r2219, %r1472};
	mov.b32 	%r2216, 612104585;
	mov.b32 	%r1473, -589760388;
	st.local.v2.u32 	[%rd2+16], {%r1473, %r2216};
	@%p63 bra 	$L__BB2_230;
	mov.b32 	%r2203, 0;
	mov.b32 	%r2220, 729778053;
	mov.b32 	%r2219, 834269077;
	mov.b32 	%r2216, 612104585;
	mov.u64 	%rd69, %rd3;
$L__BB2_117:
	mov.u64 	%rd11, %rd69;
	and.b64  	%rd12, %rd11, 3;
	setp.eq.s64 	%p64, %rd12, 0;
	@%p64 bra 	$L__BB2_229;
	mul.wide.u32 	%rd34, %r2203, 3200;
	mov.u64 	%rd35, precalc_xorwow_matrix;
	add.s64 	%rd13, %rd35, %rd34;
	mov.b32 	%r2216, 0;
	mov.u32 	%r2217, %r2216;
	mov.u32 	%r2218, %r2216;
	mov.u32 	%r2219, %r2216;
	mov.u32 	%r2220, %r2216;
	mov.u32 	%r2209, %r2216;
$L__BB2_119:
	mul.wide.u32 	%rd36, %r2209, 4;
	add.s64 	%rd37, %rd2, %rd36;
	ld.local.u32 	%r557, [%rd37+4];
	shl.b32 	%r558, %r2209, 5;
	mov.b32 	%r2215, 0;
$L__BB2_120:
	.pragma "nounroll";
	shr.u32 	%r1480, %r557, %r2215;
	and.b32  	%r1481, %r1480, 1;
	setp.eq.b32 	%p65, %r1481, 1;
	not.pred 	%p66, %p65;
	add.s32 	%r1482, %r558, %r2215;
	mul.lo.s32 	%r1483, %r1482, 5;
	mul.wide.u32 	%rd38, %r1483, 4;
	add.s64 	%rd14, %rd13, %rd38;
	@%p66 bra 	$L__BB2_122;
	ld.global.u32 	%r1484, [%rd14];
	xor.b32  	%r2220, %r2220, %r1484;
	ld.global.u32 	%r1485, [%rd14+4];
	xor.b32  	%r2219, %r2219, %r1485;
	ld.global.u32 	%r1486, [%rd14+8];
	xor.b32  	%r2218, %r2218, %r1486;
	ld.global.u32 	%r1487, [%rd14+12];
	xor.b32  	%r2217, %r2217, %r1487;
	ld.global.u32 	%r1488, [%rd14+16];
	xor.b32  	%r2216, %r2216, %r1488;
$L__BB2_122:
	and.b32  	%r1490, %r1480, 2;
	setp.eq.s32 	%p67, %r1490, 0;
	@%p67 bra 	$L__BB2_124;
	ld.global.u32 	%r1491, [%rd14+20];
	xor.b32  	%r2220, %r2220, %r1491;
	ld.global.u32 	%r1492, [%rd14+24];
	xor.b32  	%r2219, %r2219, %r1492;
	ld.global.u32 	%r1493, [%rd14+28];
	xor.b32  	%r2218, %r2218, %r1493;
	ld.global.u32 	%r1494, [%rd14+32];
	xor.b32  	%r2217, %r2217, %r1494;
	ld.global.u32 	%r1495, [%rd14+36];
	xor.b32  	%r2216, %r2216, %r1495;
$L__BB2_124:
	and.b32  	%r1497, %r1480, 4;
	setp.eq.s32 	%p68, %r1497, 0;
	@%p68 bra 	$L__BB2_126;
	ld.global.u32 	%r1498, [%rd14+40];
	xor.b32  	%r2220, %r2220, %r1498;
	ld.global.u32 	%r1499, [%rd14+44];
	xor.b32  	%r2219, %r2219, %r1499;
	ld.global.u32 	%r1500, [%rd14+48];
	xor.b32  	%r2218, %r2218, %r1500;
	ld.global.u32 	%r1501, [%rd14+52];
	xor.b32  	%r2217, %r2217, %r1501;
	ld.global.u32 	%r1502, [%rd14+56];
	xor.b32  	%r2216, %r2216, %r1502;
$L__BB2_126:
	and.b32  	%r1504, %r1480, 8;
	setp.eq.s32 	%p69, %r1504, 0;
	@%p69 bra 	$L__BB2_128;
	ld.global.u32 	%r1505, [%rd14+60];
	xor.b32  	%r2220, %r2220, %r1505;
	ld.global.u32 	%r1506, [%rd14+64];
	xor.b32  	%r2219, %r2219, %r1506;
	ld.global.u32 	%r1507, [%rd14+68];
	xor.b32  	%r2218, %r2218, %r1507;
	ld.global.u32 	%r1508, [%rd14+72];
	xor.b32  	%r2217, %r2217, %r1508;
	ld.global.u32 	%r1509, [%rd14+76];
	xor.b32  	%r2216, %r2216, %r1509;
$L__BB2_128:
	and.b32  	%r1511, %r1480, 16;
	setp.eq.s32 	%p70, %r1511, 0;
	@%p70 bra 	$L__BB2_130;
	ld.global.u32 	%r1512, [%rd14+80];
	xor.b32  	%r2220, %r2220, %r1512;
	ld.global.u32 	%r1513, [%rd14+84];
	xor.b32  	%r2219, %r2219, %r1513;
	ld.global.u32 	%r1514, [%rd14+88];
	xor.b32  	%r2218, %r2218, %r1514;
	ld.global.u32 	%r1515, [%rd14+92];
	xor.b32  	%r2217, %r2217, %r1515;
	ld.global.u32 	%r1516, [%rd14+96];
	xor.b32  	%r2216, %r2216, %r1516;
$L__BB2_130:
	and.b32  	%r1518, %r1480, 32;
	setp.eq.s32 	%p71, %r1518, 0;
	@%p71 bra 	$L__BB2_132;
	ld.global.u32 	%r1519, [%rd14+100];
	xor.b32  	%r2220, %r2220, %r1519;
	ld.global.u32 	%r1520, [%rd14+104];
	xor.b32  	%r2219, %r2219, %r1520;
	ld.global.u32 	%r1521, [%rd14+108];
	xor.b32  	%r2218, %r2218, %r1521;
	ld.global.u32 	%r1522, [%rd14+112];
	xor.b32  	%r2217, %r2217, %r1522;
	ld.global.u32 	%r1523, [%rd14+116];
	xor.b32  	%r2216, %r2216, %r1523;
$L__BB2_132:
	and.b32  	%r1525, %r1480, 64;
	setp.eq.s32 	%p72, %r1525, 0;
	@%p72 bra 	$L__BB2_134;
	ld.global.u32 	%r1526, [%rd14+120];
	xor.b32  	%r2220, %r2220, %r1526;
	ld.global.u32 	%r1527, [%rd14+124];
	xor.b32  	%r2219, %r2219, %r1527;
	ld.global.u32 	%r1528, [%rd14+128];
	xor.b32  	%r2218, %r2218, %r1528;
	ld.global.u32 	%r1529, [%rd14+132];
	xor.b32  	%r2217, %r2217, %r1529;
	ld.global.u32 	%r1530, [%rd14+136];
	xor.b32  	%r2216, %r2216, %r1530;
$L__BB2_134:
	and.b32  	%r1532, %r1480, 128;
	setp.eq.s32 	%p73, %r1532, 0;
	@%p73 bra 	$L__BB2_136;
	ld.global.u32 	%r1533, [%rd14+140];
	xor.b32  	%r2220, %r2220, %r1533;
	ld.global.u32 	%r1534, [%rd14+144];
	xor.b32  	%r2219, %r2219, %r1534;
	ld.global.u32 	%r1535, [%rd14+148];
	xor.b32  	%r2218, %r2218, %r1535;
	ld.global.u32 	%r1536, [%rd14+152];
	xor.b32  	%r2217, %r2217, %r1536;
	ld.global.u32 	%r1537, [%rd14+156];
	xor.b32  	%r2216, %r2216, %r1537;
$L__BB2_136:
	and.b32  	%r1539, %r1480, 256;
	setp.eq.s32 	%p74, %r1539, 0;
	@%p74 bra 	$L__BB2_138;
	ld.global.u32 	%r1540, [%rd14+160];
	xor.b32  	%r2220, %r2220, %r1540;
	ld.global.u32 	%r1541, [%rd14+164];
	xor.b32  	%r2219, %r2219, %r1541;
	ld.global.u32 	%r1542, [%rd14+168];
	xor.b32  	%r2218, %r2218, %r1542;
	ld.global.u32 	%r1543, [%rd14+172];
	xor.b32  	%r2217, %r2217, %r1543;
	ld.global.u32 	%r1544, [%rd14+176];
	xor.b32  	%r2216, %r2216, %r1544;
$L__BB2_138:
	and.b32  	%r1546, %r1480, 512;
	setp.eq.s32 	%p75, %r1546, 0;
	@%p75 bra 	$L__BB2_140;
	ld.global.u32 	%r1547, [%rd14+180];
	xor.b32  	%r2220, %r2220, %r1547;
	ld.global.u32 	%r1548, [%rd14+184];
	xor.b32  	%r2219, %r2219, %r1548;
	ld.global.u32 	%r1549, [%rd14+188];
	xor.b32  	%r2218, %r2218, %r1549;
	ld.global.u32 	%r1550, [%rd14+192];
	xor.b32  	%r2217, %r2217, %r1550;
	ld.global.u32 	%r1551, [%rd14+196];
	xor.b32  	%r2216, %r2216, %r1551;
$L__BB2_140:
	and.b32  	%r1553, %r1480, 1024;
	setp.eq.s32 	%p76, %r1553, 0;
	@%p76 bra 	$L__BB2_142;
	ld.global.u32 	%r1554, [%rd14+200];
	xor.b32  	%r2220, %r2220, %r1554;
	ld.global.u32 	%r1555, [%rd14+204];
	xor.b32  	%r2219, %r2219, %r1555;
	ld.global.u32 	%r1556, [%rd14+208];
	xor.b32  	%r2218, %r2218, %r1556;
	ld.global.u32 	%r1557, [%rd14+212];
	xor.b32  	%r2217, %r2217, %r1557;
	ld.global.u32 	%r1558, [%rd14+216];
	xor.b32  	%r2216, %r2216, %r1558;
$L__BB2_142:
	and.b32  	%r1560, %r1480, 2048;
	setp.eq.s32 	%p77, %r1560, 0;
	@%p77 bra 	$L__BB2_144;
	ld.global.u32 	%r1561, [%rd14+220];
	xor.b32  	%r2220, %r2220, %r1561;
	ld.global.u32 	%r1562, [%rd14+224];
	xor.b32  	%r2219, %r2219, %r1562;
	ld.global.u32 	%r1563, [%rd14+228];
	xor.b32  	%r2218, %r2218, %r1563;
	ld.global.u32 	%r1564, [%rd14+232];
	xor.b32  	%r2217, %r2217, %r1564;
	ld.global.u32 	%r1565, [%rd14+236];
	xor.b32  	%r2216, %r2216, %r1565;
$L__BB2_144:
	and.b32  	%r1567, %r1480, 4096;
	setp.eq.s32 	%p78, %r1567, 0;
	@%p78 bra 	$L__BB2_146;
	ld.global.u32 	%r1568, [%rd14+240];
	xor.b32  	%r2220, %r2220, %r1568;
	ld.global.u32 	%r1569, [%rd14+244];
	xor.b32  	%r2219, %r2219, %r1569;
	ld.global.u32 	%r1570, [%rd14+248];
	xor.b32  	%r2218, %r2218, %r1570;
	ld.global.u32 	%r1571, [%rd14+252];
	xor.b32  	%r2217, %r2217, %r1571;
	ld.global.u32 	%r1572, [%rd14+256];
	xor.b32  	%r2216, %r2216, %r1572;
$L__BB2_146:
	and.b32  	%r1574, %r1480, 8192;
	setp.eq.s32 	%p79, %r1574, 0;
	@%p79 bra 	$L__BB2_148;
	ld.global.u32 	%r1575, [%rd14+260];
	xor.b32  	%r2220, %r2220, %r1575;
	ld.global.u32 	%r1576, [%rd14+264];
	xor.b32  	%r2219, %r2219, %r1576;
	ld.global.u32 	%r1577, [%rd14+268];
	xor.b32  	%r2218, %r2218, %r1577;
	ld.global.u32 	%r1578, [%rd14+272];
	xor.b32  	%r2217, %r2217, %r1578;
	ld.global.u32 	%r1579, [%rd14+276];
	xor.b32  	%r2216, %r2216, %r1579;
$L__BB2_148:
	and.b32  	%r1581, %r1480, 16384;
	setp.eq.s32 	%p80, %r1581, 0;
	@%p80 bra 	$L__BB2_150;
	ld.global.u32 	%r1582, [%rd14+280];
	xor.b32  	%r2220, %r2220, %r1582;
	ld.global.u32 	%r1583, [%rd14+284];
	xor.b32  	%r2219, %r2219, %r1583;
	ld.global.u32 	%r1584, [%rd14+288];
	xor.b32  	%r2218, %r2218, %r1584;
	ld.global.u32 	%r1585, [%rd14+292];
	xor.b32  	%r2217, %r2217, %r1585;
	ld.global.u32 	%r1586, [%rd14+296];
	xor.b32  	%r2216, %r2216, %r1586;
$L__BB2_150:
	and.b32  	%r1588, %r1480, 32768;
	setp.eq.s32 	%p81, %r1588, 0;
	@%p81 bra 	$L__BB2_152;
	ld.global.u32 	%r1589, [%rd14+300];
	xor.b32  	%r2220, %r2220, %r1589;
	ld.global.u32 	%r1590, [%rd14+304];
	xor.b32  	%r2219, %r2219, %r1590;
	ld.global.u32 	%r1591, [%rd14+308];
	xor.b32  	%r2218, %r2218, %r1591;
	ld.global.u32 	%r1592, [%rd14+312];
	xor.b32  	%r2217, %r2217, %r1592;
	ld.global.u32 	%r1593, [%rd14+316];
	xor.b32  	%r2216, %r2216, %r1593;
$L__BB2_152:
	add.s32 	%r2215, %r2215, 16;
	setp.ne.s32 	%p82, %r2215, 32;
	@%p82 bra 	$L__BB2_120;
	mad.lo.s32 	%r1594, %r2209, -31, %r558;
	add.s32 	%r2209, %r1594, 1;
	setp.ne.s32 	%p83, %r2209, 5;
	@%p83 bra 	$L__BB2_119;
	st.local.u32 	[%rd2+4], %r2220;
	st.local.v2.u32 	[%rd2+8], {%r2219, %r2218};
	st.local.v2.u32 	[%rd2+16], {%r2217, %r2216};
	setp.eq.s64 	%p84, %rd12, 1;
	@%p84 bra 	$L__BB2_229;
	mov.b32 	%r2216, 0;
	mov.u32 	%r2309, %r2216;
	mov.u32 	%r2310, %r2216;
	mov.u32 	%r2219, %r2216;
	mov.u32 	%r2220, %r2216;
	mov.u32 	%r2301, %r2216;
$L__BB2_156:
	mul.wide.u32 	%rd39, %r2301, 4;
	add.s64 	%rd40, %rd2, %rd39;
	ld.local.u32 	%r733, [%rd40+4];
	shl.b32 	%r734, %r2301, 5;
	mov.b32 	%r2307, 0;
$L__BB2_157:
	.pragma "nounroll";
	shr.u32 	%r1597, %r733, %r2307;
	and.b32  	%r1598, %r1597, 1;
	setp.eq.b32 	%p85, %r1598, 1;
	not.pred 	%p86, %p85;
	add.s32 	%r1599, %r734, %r2307;
	mul.lo.s32 	%r1600, %r1599, 5;
	mul.wide.u32 	%rd41, %r1600, 4;
	add.s64 	%rd15, %rd13, %rd41;
	@%p86 bra 	$L__BB2_159;
	ld.global.u32 	%r1601, [%rd15];
	xor.b32  	%r2220, %r2220, %r1601;
	ld.global.u32 	%r1602, [%rd15+4];
	xor.b32  	%r2219, %r2219, %r1602;
	ld.global.u32 	%r1603, [%rd15+8];
	xor.b32  	%r2310, %r2310, %r1603;
	ld.global.u32 	%r1604, [%rd15+12];
	xor.b32  	%r2309, %r2309, %r1604;
	ld.global.u32 	%r1605, [%rd15+16];
	xor.b32  	%r2216, %r2216, %r1605;
$L__BB2_159:
	and.b32  	%r1607, %r1597, 2;
	setp.eq.s32 	%p87, %r1607, 0;
	@%p87 bra 	$L__BB2_161;
	ld.global.u32 	%r1608, [%rd15+20];
	xor.b32  	%r2220, %r2220, %r1608;
	ld.global.u32 	%r1609, [%rd15+24];
	xor.b32  	%r2219, %r2219, %r1609;
	ld.global.u32 	%r1610, [%rd15+28];
	xor.b32  	%r2310, %r2310, %r1610;
	ld.global.u32 	%r1611, [%rd15+32];
	xor.b32  	%r2309, %r2309, %r1611;
	ld.global.u32 	%r1612, [%rd15+36];
	xor.b32  	%r2216, %r2216, %r1612;
$L__BB2_161:
	and.b32  	%r1614, %r1597, 4;
	setp.eq.s32 	%p88, %r1614, 0;
	@%p88 bra 	$L__BB2_163;
	ld.global.u32 	%r1615, [%rd15+40];
	xor.b32  	%r2220, %r2220, %r1615;
	ld.global.u32 	%r1616, [%rd15+44];
	xor.b32  	%r2219, %r2219, %r1616;
	ld.global.u32 	%r1617, [%rd15+48];
	xor.b32  	%r2310, %r2310, %r1617;
	ld.global.u32 	%r1618, [%rd15+52];
	xor.b32  	%r2309, %r2309, %r1618;
	ld.global.u32 	%r1619, [%rd15+56];
	xor.b32  	%r2216, %r2216, %r1619;
$L__BB2_163:
	and.b32  	%r1621, %r1597, 8;
	setp.eq.s32 	%p89, %r1621, 0;
	@%p89 bra 	$L__BB2_165;
	ld.global.u32 	%r1622, [%rd15+60];
	xor.b32  	%r2220, %r2220, %r1622;
	ld.global.u32 	%r1623, [%rd15+64];
	xor.b32  	%r2219, %r2219, %r1623;
	ld.global.u32 	%r1624, [%rd15+68];
	xor.b32  	%r2310, %r2310, %r1624;
	ld.global.u32 	%r1625, [%rd15+72];
	xor.b32  	%r2309, %r2309, %r1625;
	ld.global.u32 	%r1626, [%rd15+76];
	xor.b32  	%r2216, %r2216, %r1626;
$L__BB2_165:
	and.b32  	%r1628, %r1597, 16;
	setp.eq.s32 	%p90, %r1628, 0;
	@%p90 bra 	$L__BB2_167;
	ld.global.u32 	%r1629, [%rd15+80];
	xor.b32  	%r2220, %r2220, %r1629;
	ld.global.u32 	%r1630, [%rd15+84];
	xor.b32  	%r2219, %r2219, %r1630;
	ld.global.u32 	%r1631, [%rd15+88];
	xor.b32  	%r2310, %r2310, %r1631;
	ld.global.u32 	%r1632, [%rd15+92];
	xor.b32  	%r2309, %r2309, %r1632;
	ld.global.u32 	%r1633, [%rd15+96];
	xor.b32  	%r2216, %r2216, %r1633;
$L__BB2_167:
	and.b32  	%r1635, %r1597, 32;
	setp.eq.s32 	%p91, %r1635, 0;
	@%p91 bra 	$L__BB2_169;
	ld.global.u32 	%r1636, [%rd15+100];
	xor.b32  	%r2220, %r2220, %r1636;
	ld.global.u32 	%r1637, [%rd15+104];
	xor.b32  	%r2219, %r2219, %r1637;
	ld.global.u32 	%r1638, [%rd15+108];
	xor.b32  	%r2310, %r2310, %r1638;
	ld.global.u32 	%r1639, [%rd15+112];
	xor.b32  	%r2309, %r2309, %r1639;
	ld.global.u32 	%r1640, [%rd15+116];
	xor.b32  	%r2216, %r2216, %r1640;
$L__BB2_169:
	and.b32  	%r1642, %r1597, 64;
	setp.eq.s32 	%p92, %r1642, 0;
	@%p92 bra 	$L__BB2_171;
	ld.global.u32 	%r1643, [%rd15+120];
	xor.b32  	%r2220, %r2220, %r1643;
	ld.global.u32 	%r1644, [%rd15+124];
	xor.b32  	%r2219, %r2219, %r1644;
	ld.global.u32 	%r1645, [%rd15+128];
	xor.b32  	%r2310, %r2310, %r1645;
	ld.global.u32 	%r1646, [%rd15+132];
	xor.b32  	%r2309, %r2309, %r1646;
	ld.global.u32 	%r1647, [%rd15+136];
	xor.b32  	%r2216, %r2216, %r1647;
$L__BB2_171:
	and.b32  	%r1649, %r1597, 128;
	setp.eq.s32 	%p93, %r1649, 0;
	@%p93 bra 	$L__BB2_173;
	ld.global.u32 	%r1650, [%rd15+140];
	xor.b32  	%r2220, %r2220, %r1650;
	ld.global.u32 	%r1651, [%rd15+144];
	xor.b32  	%r2219, %r2219, %r1651;
	ld.global.u32 	%r1652, [%rd15+148];
	xor.b32  	%r2310, %r2310, %r1652;
	ld.global.u32 	%r1653, [%rd15+152];
	xor.b32  	%r2309, %r2309, %r1653;
	ld.global.u32 	%r1654, [%rd15+156];
	xor.b32  	%r2216, %r2216, %r1654;
$L__BB2_173:
	and.b32  	%r1656, %r1597, 256;
	setp.eq.s32 	%p94, %r1656, 0;
	@%p94 bra 	$L__BB2_175;
	ld.global.u32 	%r1657, [%rd15+160];
	xor.b32  	%r2220, %r2220, %r1657;
	ld.global.u32 	%r1658, [%rd15+164];
	xor.b32  	%r2219, %r2219, %r1658;
	ld.global.u32 	%r1659, [%rd15+168];
	xor.b32  	%r2310, %r2310, %r1659;
	ld.global.u32 	%r1660, [%rd15+172];
	xor.b32  	%r2309, %r2309, %r1660;
	ld.global.u32 	%r1661, [%rd15+176];
	xor.b32  	%r2216, %r2216, %r1661;
$L__BB2_175:
	and.b32  	%r1663, %r1597, 512;
	setp.eq.s32 	%p95, %r1663, 0;
	@%p95 bra 	$L__BB2_177;
	ld.global.u32 	%r1664, [%rd15+180];
	xor.b32  	%r2220, %r2220, %r1664;
	ld.global.u32 	%r1665, [%rd15+184];
	xor.b32  	%r2219, %r2219, %r1665;
	ld.global.u32 	%r1666, [%rd15+188];
	xor.b32  	%r2310, %r2310, %r1666;
	ld.global.u32 	%r1667, [%rd15+192];
	xor.b32  	%r2309, %r2309, %r1667;
	ld.global.u32 	%r1668, [%rd15+196];
	xor.b32  	%r2216, %r2216, %r1668;
$L__BB2_177:
	and.b32  	%r1670, %r1597, 1024;
	setp.eq.s32 	%p96, %r1670, 0;
	@%p96 bra 	$L__BB2_179;
	ld.global.u32 	%r1671, [%rd15+200];
	xor.b32  	%r2220, %r2220, %r1671;
	ld.global.u32 	%r1672, [%rd15+204];
	xor.b32  	%r2219, %r2219, %r1672;
	ld.global.u32 	%r1673, [%rd15+208];
	xor.b32  	%r2310, %r2310, %r1673;
	ld.global.u32 	%r1674, [%rd15+212];
	xor.b32  	%r2309, %r2309, %r1674;
	ld.global.u32 	%r1675, [%rd15+216];
	xor.b32  	%r2216, %r2216, %r1675;
$L__BB2_179:
	and.b32  	%r1677, %r1597, 2048;
	setp.eq.s32 	%p97, %r1677, 0;
	@%p97 bra 	$L__BB2_181;
	ld.global.u32 	%r1678, [%rd15+220];
	xor.b32  	%r2220, %r2220, %r1678;
	ld.global.u32 	%r1679, [%rd15+224];
	xor.b32  	%r2219, %r2219, %r1679;
	ld.global.u32 	%r1680, [%rd15+228];
	xor.b32  	%r2310, %r2310, %r1680;
	ld.global.u32 	%r1681, [%rd15+232];
	xor.b32  	%r2309, %r2309, %r1681;
	ld.global.u32 	%r1682, [%rd15+236];
	xor.b32  	%r2216, %r2216, %r1682;
$L__BB2_181:
	and.b32  	%r1684, %r1597, 4096;
	setp.eq.s32 	%p98, %r1684, 0;
	@%p98 bra 	$L__BB2_183;
	ld.global.u32 	%r1685, [%rd15+240];
	xor.b32  	%r2220, %r2220, %r1685;
	ld.global.u32 	%r1686, [%rd15+244];
	xor.b32  	%r2219, %r2219, %r1686;
	ld.global.u32 	%r1687, [%rd15+248];
	xor.b32  	%r2310, %r2310, %r1687;
	ld.global.u32 	%r1688, [%rd15+252];
	xor.b32  	%r2309, %r2309, %r1688;
	ld.global.u32 	%r1689, [%rd15+256];
	xor.b32  	%r2216, %r2216, %r1689;
$L__BB2_183:
	and.b32  	%r1691, %r1597, 8192;
	setp.eq.s32 	%p99, %r1691, 0;
	@%p99 bra 	$L__BB2_185;
	ld.global.u32 	%r1692, [%rd15+260];
	xor.b32  	%r2220, %r2220, %r1692;
	ld.global.u32 	%r1693, [%rd15+264];
	xor.b32  	%r2219, %r2219, %r1693;
	ld.global.u32 	%r1694, [%rd15+268];
	xor.b32  	%r2310, %r2310, %r1694;
	ld.global.u32 	%r1695, [%rd15+272];
	xor.b32  	%r2309, %r2309, %r1695;
	ld.global.u32 	%r1696, [%rd15+276];
	xor.b32  	%r2216, %r2216, %r1696;
$L__BB2_185:
	and.b32  	%r1698, %r1597, 16384;
	setp.eq.s32 	%p100, %r1698, 0;
	@%p100 bra 	$L__BB2_187;
	ld.global.u32 	%r1699, [%rd15+280];
	xor.b32  	%r2220, %r2220, %r1699;
	ld.global.u32 	%r1700, [%rd15+284];
	xor.b32  	%r2219, %r2219, %r1700;
	ld.global.u32 	%r1701, [%rd15+288];
	xor.b32  	%r2310, %r2310, %r1701;
	ld.global.u32 	%r1702, [%rd15+292];
	xor.b32  	%r2309, %r2309, %r1702;
	ld.global.u32 	%r1703, [%rd15+296];
	xor.b32  	%r2216, %r2216, %r1703;
$L__BB2_187:
	and.b32  	%r1705, %r1597, 32768;
	setp.eq.s32 	%p101, %r1705, 0;
	@%p101 bra 	$L__BB2_189;
	ld.global.u32 	%r1706, [%rd15+300];
	xor.b32  	%r2220, %r2220, %r1706;
	ld.global.u32 	%r1707, [%rd15+304];
	xor.b32  	%r2219, %r2219, %r1707;
	ld.global.u32 	%r1708, [%rd15+308];
	xor.b32  	%r2310, %r2310, %r1708;
	ld.global.u32 	%r1709, [%rd15+312];
	xor.b32  	%r2309, %r2309, %r1709;
	ld.global.u32 	%r1710, [%rd15+316];
	xor.b32  	%r2216, %r2216, %r1710;
$L__BB2_189:
	add.s32 	%r2307, %r2307, 16;
	setp.ne.s32 	%p102, %r2307, 32;
	@%p102 bra 	$L__BB2_157;
	mad.lo.s32 	%r1711, %r2301, -31, %r734;
	add.s32 	%r2301, %r1711, 1;
	setp.ne.s32 	%p103, %r2301, 5;
	@%p103 bra 	$L__BB2_156;
	st.local.u32 	[%rd2+4], %r2220;
	st.local.v2.u32 	[%rd2+8], {%r2219, %r2310};
	st.local.v2.u32 	[%rd2+16], {%r2309, %r2216};
	setp.ne.s64 	%p104, %rd12, 3;
	@%p104 bra 	$L__BB2_229;
	mov.b32 	%r2216, 0;
	mov.u32 	%r2401, %r2216;
	mov.u32 	%r2402, %r2216;
	mov.u32 	%r2219, %r2216;
	mov.u32 	%r2220, %r2216;
	mov.u32 	%r2393, %r2216;
$L__BB2_193:
	mul.wide.u32 	%rd42, %r2393, 4;
	add.s64 	%rd43, %rd2, %rd42;
	ld.local.u32 	%r909, [%rd43+4];
	shl.b32 	%r910, %r2393, 5;
	mov.b32 	%r2399, 0;
$L__BB2_194:
	.pragma "nounroll";
	shr.u32 	%r1714, %r909, %r2399;
	and.b32  	%r1715, %r1714, 1;
	setp.eq.b32 	%p105, %r1715, 1;
	not.pred 	%p106, %p105;
	add.s32 	%r1716, %r910, %r2399;
	mul.lo.s32 	%r1717, %r1716, 5;
	mul.wide.u32 	%rd44, %r1717, 4;
	add.s64 	%rd16, %rd13, %rd44;
	@%p106 bra 	$L__BB2_196;
	ld.global.u32 	%r1718, [%rd16];
	xor.b32  	%r2220, %r2220, %r1718;
	ld.global.u32 	%r1719, [%rd16+4];
	xor.b32  	%r2219, %r2219, %r1719;
	ld.global.u32 	%r1720, [%rd16+8];
	xor.b32  	%r2402, %r2402, %r1720;
	ld.global.u32 	%r1721, [%rd16+12];
	xor.b32  	%r2401, %r2401, %r1721;
	ld.global.u32 	%r1722, [%rd16+16];
	xor.b32  	%r2216, %r2216, %r1722;
$L__BB2_196:
	and.b32  	%r1724, %r1714, 2;
	setp.eq.s32 	%p107, %r1724, 0;
	@%p107 bra 	$L__BB2_198;
	ld.global.u32 	%r1725, [%rd16+20];
	xor.b32  	%r2220, %r2220, %r1725;
	ld.global.u32 	%r1726, [%rd16+24];
	xor.b32  	%r2219, %r2219, %r1726;
	ld.global.u32 	%r1727, [%rd16+28];
	xor.b32  	%r2402, %r2402, %r1727;
	ld.global.u32 	%r1728, [%rd16+32];
	xor.b32  	%r2401, %r2401, %r1728;
	ld.global.u32 	%r1729, [%rd16+36];
	xor.b32  	%r2216, %r2216, %r1729;
$L__BB2_198:
	and.b32  	%r1731, %r1714, 4;
	setp.eq.s32 	%p108, %r1731, 0;
	@%p108 bra 	$L__BB2_200;
	ld.global.u32 	%r1732, [%rd16+40];
	xor.b32  	%r2220, %r2220, %r1732;
	ld.global.u32 	%r1733, [%rd16+44];
	xor.b32  	%r2219, %r2219, %r1733;
	ld.global.u32 	%r1734, [%rd16+48];
	xor.b32  	%r2402, %r2402, %r1734;
	ld.global.u32 	%r1735, [%rd16+52];
	xor.b32  	%r2401, %r2401, %r1735;
	ld.global.u32 	%r1736, [%rd16+56];
	xor.b32  	%r2216, %r2216, %r1736;
$L__BB2_200:
	and.b32  	%r1738, %r1714, 8;
	setp.eq.s32 	%p109, %r1738, 0;
	@%p109 bra 	$L__BB2_202;
	ld.global.u32 	%r1739, [%rd16+60];
	xor.b32  	%r2220, %r2220, %r1739;
	ld.global.u32 	%r1740, [%rd16+64];
	xor.b32  	%r2219, %r2219, %r1740;
	ld.global.u32 	%r1741, [%rd16+68];
	xor.b32  	%r2402, %r2402, %r1741;
	ld.global.u32 	%r1742, [%rd16+72];
	xor.b32  	%r2401, %r2401, %r1742;
	ld.global.u32 	%r1743, [%rd16+76];
	xor.b32  	%r2216, %r2216, %r1743;
$L__BB2_202:
	and.b32  	%r1745, %r1714, 16;
	setp.eq.s32 	%p110, %r1745, 0;
	@%p110 bra 	$L__BB2_204;
	ld.global.u32 	%r1746, [%rd16+80];
	xor.b32  	%r2220, %r2220, %r1746;
	ld.global.u32 	%r1747, [%rd16+84];
	xor.b32  	%r2219, %r2219, %r1747;
	ld.global.u32 	%r1748, [%rd16+88];
	xor.b32  	%r2402, %r2402, %r1748;
	ld.global.u32 	%r1749, [%rd16+92];
	xor.b32  	%r2401, %r2401, %r1749;
	ld.global.u32 	%r1750, [%rd16+96];
	xor.b32  	%r2216, %r2216, %r1750;
$L__BB2_204:
	and.b32  	%r1752, %r1714, 32;
	setp.eq.s32 	%p111, %r1752, 0;
	@%p111 bra 	$L__BB2_206;
	ld.global.u32 	%r1753, [%rd16+100];
	xor.b32  	%r2220, %r2220, %r1753;
	ld.global.u32 	%r1754, [%rd16+104];
	xor.b32  	%r2219, %r2219, %r1754;
	ld.global.u32 	%r1755, [%rd16+108];
	xor.b32  	%r2402, %r2402, %r1755;
	ld.global.u32 	%r1756, [%rd16+112];
	xor.b32  	%r2401, %r2401, %r1756;
	ld.global.u32 	%r1757, [%rd16+116];
	xor.b32  	%r2216, %r2216, %r1757;
$L__BB2_206:
	and.b32  	%r1759, %r1714, 64;
	setp.eq.s32 	%p112, %r1759, 0;
	@%p112 bra 	$L__BB2_208;
	ld.global.u32 	%r1760, [%rd16+120];
	xor.b32  	%r2220, %r2220, %r1760;
	ld.global.u32 	%r1761, [%rd16+124];
	xor.b32  	%r2219, %r2219, %r1761;
	ld.global.u32 	%r1762, [%rd16+128];
	xor.b32  	%r2402, %r2402, %r1762;
	ld.global.u32 	%r1763, [%rd16+132];
	xor.b32  	%r2401, %r2401, %r1763;
	ld.global.u32 	%r1764, [%rd16+136];
	xor.b32  	%r2216, %r2216, %r1764;
$L__BB2_208:
	and.b32  	%r1766, %r1714, 128;
	setp.eq.s32 	%p113, %r1766, 0;
	@%p113 bra 	$L__BB2_210;
	ld.global.u32 	%r1767, [%rd16+140];
	xor.b32  	%r2220, %r2220, %r1767;
	ld.global.u32 	%r1768, [%rd16+144];
	xor.b32  	%r2219, %r2219, %r1768;
	ld.global.u32 	%r1769, [%rd16+148];
	xor.b32  	%r2402, %r2402, %r1769;
	ld.global.u32 	%r1770, [%rd16+152];
	xor.b32  	%r2401, %r2401, %r1770;
	ld.global.u32 	%r1771, [%rd16+156];
	xor.b32  	%r2216, %r2216, %r1771;
$L__BB2_210:
	and.b32  	%r1773, %r1714, 256;
	setp.eq.s32 	%p114, %r1773, 0;
	@%p114 bra 	$L__BB2_212;
	ld.global.u32 	%r1774, [%rd16+160];
	xor.b32  	%r2220, %r2220, %r1774;
	ld.global.u32 	%r1775, [%rd16+164];
	xor.b32  	%r2219, %r2219, %r1775;
	ld.global.u32 	%r1776, [%rd16+168];
	xor.b32  	%r2402, %r2402, %r1776;
	ld.global.u32 	%r1777, [%rd16+172];
	xor.b32  	%r2401, %r2401, %r1777;
	ld.global.u32 	%r1778, [%rd16+176];
	xor.b32  	%r2216, %r2216, %r1778;
$L__BB2_212:
	and.b32  	%r1780, %r1714, 512;
	setp.eq.s32 	%p115, %r1780, 0;
	@%p115 bra 	$L__BB2_214;
	ld.global.u32 	%r1781, [%rd16+180];
	xor.b32  	%r2220, %r2220, %r1781;
	ld.global.u32 	%r1782, [%rd16+184];
	xor.b32  	%r2219, %r2219, %r1782;
	ld.global.u32 	%r1783, [%rd16+188];
	xor.b32  	%r2402, %r2402, %r1783;
	ld.global.u32 	%r1784, [%rd16+192];
	xor.b32  	%r2401, %r2401, %r1784;
	ld.global.u32 	%r1785, [%rd16+196];
	xor.b32  	%r2216, %r2216, %r1785;
$L__BB2_214:
	and.b32  	%r1787, %r1714, 1024;
	setp.eq.s32 	%p116, %r1787, 0;
	@%p116 bra 	$L__BB2_216;
	ld.global.u32 	%r1788, [%rd16+200];
	xor.b32  	%r2220, %r2220, %r1788;
	ld.global.u32 	%r1789, [%rd16+204];
	xor.b32  	%r2219, %r2219, %r1789;
	ld.global.u32 	%r1790, [%rd16+208];
	xor.b32  	%r2402, %r2402, %r1790;
	ld.global.u32 	%r1791, [%rd16+212];
	xor.b32  	%r2401, %r2401, %r1791;
	ld.global.u32 	%r1792, [%rd16+216];
	xor.b32  	%r2216, %r2216, %r1792;
$L__BB2_216:
	and.b32  	%r1794, %r1714, 2048;
	setp.eq.s32 	%p117, %r1794, 0;
	@%p117 bra 	$L__BB2_218;
	ld.global.u32 	%r1795, [%rd16+220];
	xor.b32  	%r2220, %r2220, %r1795;
	ld.global.u32 	%r1796, [%rd16+224];
	xor.b32  	%r2219, %r2219, %r1796;
	ld.global.u32 	%r1797, [%rd16+228];
	xor.b32  	%r2402, %r2402, %r1797;
	ld.global.u32 	%r1798, [%rd16+232];
	xor.b32  	%r2401, %r2401, %r1798;
	ld.global.u32 	%r1799, [%rd16+236];
	xor.b32  	%r2216, %r2216, %r1799;
$L__BB2_218:
	and.b32  	%r1801, %r1714, 4096;
	setp.eq.s32 	%p118, %r1801, 0;
	@%p118 bra 	$L__BB2_220;
	ld.global.u32 	%r1802, [%rd16+240];
	xor.b32  	%r2220, %r2220, %r1802;
	ld.global.u32 	%r1803, [%rd16+244];
	xor.b32  	%r2219, %r2219, %r1803;
	ld.global.u32 	%r1804, [%rd16+248];
	xor.b32  	%r2402, %r2402, %r1804;
	ld.global.u32 	%r1805, [%rd16+252];
	xor.b32  	%r2401, %r2401, %r1805;
	ld.global.u32 	%r1806, [%rd16+256];
	xor.b32  	%r2216, %r2216, %r1806;
$L__BB2_220:
	and.b32  	%r1808, %r1714, 8192;
	setp.eq.s32 	%p119, %r1808, 0;
	@%p119 bra 	$L__BB2_222;
	ld.global.u32 	%r1809, [%rd16+260];
	xor.b32  	%r2220, %r2220, %r1809;
	ld.global.u32 	%r1810, [%rd16+264];
	xor.b32  	%r2219, %r2219, %r1810;
	ld.global.u32 	%r1811, [%rd16+268];
	xor.b32  	%r2402, %r2402, %r1811;
	ld.global.u32 	%r1812, [%rd16+272];
	xor.b32  	%r2401, %r2401, %r1812;
	ld.global.u32 	%r1813, [%rd16+276];
	xor.b32  	%r2216, %r2216, %r1813;
$L__BB2_222:
	and.b32  	%r1815, %r1714, 16384;
	setp.eq.s32 	%p120, %r1815, 0;
	@%p120 bra 	$L__BB2_224;
	ld.global.u32 	%r1816, [%rd16+280];
	xor.b32  	%r2220, %r2220, %r1816;
	ld.global.u32 	%r1817, [%rd16+284];
	xor.b32  	%r2219, %r2219, %r1817;
	ld.global.u32 	%r1818, [%rd16+288];
	xor.b32  	%r2402, %r2402, %r1818;
	ld.global.u32 	%r1819, [%rd16+292];
	xor.b32  	%r2401, %r2401, %r1819;
	ld.global.u32 	%r1820, [%rd16+296];
	xor.b32  	%r2216, %r2216, %r1820;
$L__BB2_224:
	and.b32  	%r1822, %r1714, 32768;
	setp.eq.s32 	%p121, %r1822, 0;
	@%p121 bra 	$L__BB2_226;
	ld.global.u32 	%r1823, [%rd16+300];
	xor.b32  	%r2220, %r2220, %r1823;
	ld.global.u32 	%r1824, [%rd16+304];
	xor.b32  	%r2219, %r2219, %r1824;
	ld.global.u32 	%r1825, [%rd16+308];
	xor.b32  	%r2402, %r2402, %r1825;
	ld.global.u32 	%r1826, [%rd16+312];
	xor.b32  	%r2401, %r2401, %r1826;
	ld.global.u32 	%r1827, [%rd16+316];
	xor.b32  	%r2216, %r2216, %r1827;
$L__BB2_226:
	add.s32 	%r2399, %r2399, 16;
	setp.ne.s32 	%p122, %r2399, 32;
	@%p122 bra 	$L__BB2_194;
	mad.lo.s32 	%r1828, %r2393, -31, %r910;
	add.s32 	%r2393, %r1828, 1;
	setp.ne.s32 	%p123, %r2393, 5;
	@%p123 bra 	$L__BB2_193;
	st.local.u32 	[%rd2+4], %r2220;
	st.local.v2.u32 	[%rd2+8], {%r2219, %r2402};
	st.local.v2.u32 	[%rd2+16], {%r2401, %r2216};
$L__BB2_229:
	shr.u64 	%rd69, %rd11, 2;
	add.s32 	%r2203, %r2203, 1;
	setp.gt.u64 	%p124, %rd11, 3;
	@%p124 bra 	$L__BB2_117;
$L__BB2_230:
	ld.param.u64 	%rd66, [_Z13doRandomStuffIdLj32EEvPT_S1_jP17curandStateXORWOWS3__param_0];
	cvta.to.global.u64 	%rd45, %rd66;
	mul.wide.u32 	%rd46, %r1, 8;
	add.s64 	%rd47, %rd45, %rd46;
	ld.global.f64 	%fd1, [%rd47];
	shr.u32 	%r1830, %r1930, 2;
	xor.b32  	%r1831, %r1830, %r1930;
	shl.b32 	%r1832, %r1926, 4;
	shl.b32 	%r1833, %r1831, 1;
	xor.b32  	%r1834, %r1833, %r1832;
	xor.b32  	%r1835, %r1834, %r1831;
	xor.b32  	%r1836, %r1835, %r1926;
	add.s32 	%r1837, %r1836, -2026858677;
	shr.u32 	%r1838, %r1929, 2;
	xor.b32  	%r1839, %r1838, %r1929;
	shl.b32 	%r1840, %r1836, 4;
	shl.b32 	%r1841, %r1839, 1;
	xor.b32  	%r1842, %r1841, %r1840;
	xor.b32  	%r1843, %r1842, %r1839;
	xor.b32  	%r1844, %r1843, %r1836;
	add.s32 	%r1845, %r1844, -2026496240;
	shr.u32 	%r1846, %r1928, 2;
	xor.b32  	%r1847, %r1846, %r1928;
	shl.b32 	%r1848, %r1844, 4;
	shl.b32 	%r1849, %r1847, 1;
	xor.b32  	%r1850, %r1849, %r1848;
	xor.b32  	%r1851, %r1850, %r1847;
	xor.b32  	%r1852, %r1851, %r1844;
	add.s32 	%r1853, %r1852, -2026133803;
	shr.u32 	%r1854, %r1927, 2;
	xor.b32  	%r1855, %r1854, %r1927;
	shl.b32 	%r1856, %r1852, 4;
	shl.b32 	%r1857, %r1855, 1;
	xor.b32  	%r1858, %r1857, %r1856;
	xor.b32  	%r1859, %r1858, %r1855;
	xor.b32  	%r1860, %r1859, %r1852;
	add.s32 	%r1861, %r1860, -2025771366;
	cvt.u64.u32 	%rd48, %r1837;
	mul.wide.u32 	%rd49, %r1845, 2097152;
	xor.b64  	%rd50, %rd49, %rd48;
	cvt.rn.f64.u64 	%fd19, %rd50;
	fma.rn.f64 	%fd133, %fd19, 0d3CA0000000000000, 0d3C90000000000000;
	cvt.u64.u32 	%rd51, %r1853;
	mul.wide.u32 	%rd52, %r1861, 2097152;
	xor.b64  	%rd53, %rd52, %rd51;
	cvt.rn.f64.u64 	%fd20, %rd53;
	fma.rn.f64 	%fd3, %fd20, 0d3CB0000000000000, 0d3CA0000000000000;
	{
	.reg .b32 %temp; 
	mov.b64 	{%temp, %r2486}, %fd133;
	}
	{
	.reg .b32 %temp; 
	mov.b64 	{%r2487, %temp}, %fd133;
	}
	setp.gt.s32 	%p125, %r2486, 1048575;
	mov.b32 	%r2488, -1023;
	@%p125 bra 	$L__BB2_232;
	mul.f64 	%fd133, %fd133, 0d4350000000000000;
	{
	.reg .b32 %temp; 
	mov.b64 	{%temp, %r2486}, %fd133;
	}
	{
	.reg .b32 %temp; 
	mov.b64 	{%r2487, %temp}, %fd133;
	}
	mov.b32 	%r2488, -1077;
$L__BB2_232:
	add.s32 	%r1863, %r2486, -1;
	setp.gt.u32 	%p126, %r1863, 2146435070;
	@%p126 bra 	$L__BB2_236;
	shr.u32 	%r1866, %r2486, 20;
	add.s32 	%r2489, %r2488, %r1866;
	and.b32  	%r1867, %r2486, 1048575;
	or.b32  	%r1868, %r1867, 1072693248;
	mov.b64 	%fd134, {%r2487, %r1868};
	setp.lt.u32 	%p128, %r1868, 1073127583;
	@%p128 bra 	$L__BB2_235;
	{
	.reg .b32 %temp; 
	mov.b64 	{%r1869, %temp}, %fd134;
	}
	{
	.reg .b32 %temp; 
	mov.b64 	{%temp, %r1870}, %fd134;
	}
	add.s32 	%r1871, %r1870, -1048576;
	mov.b64 	%fd134, {%r1869, %r1871};
	add.s32 	%r2489, %r2489, 1;
$L__BB2_235:
	add.f64 	%fd22, %fd134, 0dBFF0000000000000;
	add.f64 	%fd23, %fd134, 0d3FF0000000000000;
	rcp.approx.ftz.f64 	%fd24, %fd23;
	neg.f64 	%fd25, %fd23;
	fma.rn.f64 	%fd26, %fd25, %fd24, 0d3FF0000000000000;
	fma.rn.f64 	%fd27, %fd26, %fd26, %fd26;
	fma.rn.f64 	%fd28, %fd27, %fd24, %fd24;
	mul.f64 	%fd29, %fd22, %fd28;
	fma.rn.f64 	%fd30, %fd22, %fd28, %fd29;
	mul.f64 	%fd31, %fd30, %fd30;
	fma.rn.f64 	%fd32, %fd31, 0d3EB1380B3AE80F1E, 0d3ED0EE258B7A8B04;
	fma.rn.f64 	%fd33, %fd32, %fd31, 0d3EF3B2669F02676F;
	fma.rn.f64 	%fd34, %fd33, %fd31, 0d3F1745CBA9AB0956;
	fma.rn.f64 	%fd35, %fd34, %fd31, 0d3F3C71C72D1B5154;
	fma.rn.f64 	%fd36, %fd35, %fd31, 0d3F624924923BE72D;
	fma.rn.f64 	%fd37, %fd36, %fd31, 0d3F8999999999A3C4;
	fma.rn.f64 	%fd38, %fd37, %fd31, 0d3FB5555555555554;
	sub.f64 	%fd39, %fd22, %fd30;
	add.f64 	%fd40, %fd39, %fd39;
	neg.f64 	%fd41, %fd30;
	fma.rn.f64 	%fd42, %fd41, %fd22, %fd40;
	mul.f64 	%fd43, %fd28, %fd42;
	mul.f64 	%fd44, %fd31, %fd38;
	fma.rn.f64 	%fd45, %fd44, %fd30, %fd43;
	xor.b32  	%r1872, %r2489, -2147483648;
	mov.b32 	%r1873, 1127219200;
	mov.b64 	%fd46, {%r1872, %r1873};
	mov.b32 	%r1874, -2147483648;
	mov.b64 	%fd47, {%r1874, %r1873};
	sub.f64 	%fd48, %fd46, %fd47;
	fma.rn.f64 	%fd49, %fd48, 0d3FE62E42FEFA39EF, %fd30;
	fma.rn.f64 	%fd50, %fd48, 0dBFE62E42FEFA39EF, %fd49;
	sub.f64 	%fd51, %fd50, %fd30;
	sub.f64 	%fd52, %fd45, %fd51;
	fma.rn.f64 	%fd53, %fd48, 0d3C7ABC9E3B39803F, %fd52;
	add.f64 	%fd135, %fd49, %fd53;
	bra.uni 	$L__BB2_237;
$L__BB2_236:
	fma.rn.f64 	%fd21, %fd133, 0d7FF0000000000000, 0d7FF0000000000000;
	{
	.reg .b32 %temp; 
	mov.b64 	{%temp, %r1864}, %fd133;
	}
	and.b32  	%r1865, %r1864, 2147483647;
	setp.eq.s32 	%p127, %r1865, 0;
	selp.f64 	%fd135, 0dFFF0000000000000, %fd21, %p127;
$L__BB2_237:
	mul.f64 	%fd54, %fd135, 0dC000000000000000;
	sqrt.rn.f64 	%fd55, %fd54;
	{
	.reg .b32 %temp; 
	mov.b64 	{%temp, %r1875}, %fd3;
	}
	shl.b32 	%r1876, %r1875, 1;
	setp.gt.u32 	%p129, %r1876, -2038431744;
	mov.f64 	%fd56, 0d0000000000000000;
	mul.rn.f64 	%fd57, %fd3, %fd56;
	selp.f64 	%fd58, %fd57, %fd3, %p129;
	{
	.reg .b32 %temp; 
	mov.b64 	{%r1877, %temp}, %fd58;
	}
	{
	.reg .b32 %temp; 
	mov.b64 	{%temp, %r1878}, %fd58;
	}
	add.s32 	%r1879, %r1878, 1048576;
	mov.b64 	%fd59, {%r1877, %r1879};
	cvt.rni.f64.f64 	%fd60, %fd59;
	cvt.rzi.s64.f64 	%rd54, %fd60;
	cvt.u32.u64 	%r1880, %rd54;
	fma.rn.f64 	%fd61, %fd60, 0dBFE0000000000000, %fd58;
	mul.f64 	%fd62, %fd61, 0d3CA1A62633145C07;
	fma.rn.f64 	%fd63, %fd61, 0d400921FB54442D18, %fd62;
	mul.rn.f64 	%fd64, %fd63, %fd63;
	fma.rn.f64 	%fd65, %fd64, 0dBDA8FF8320FD8164, 0d3E21EEA7C1EF8528;
	fma.rn.f64 	%fd66, %fd65, %fd64, 0dBE927E4F8E06E6D9;
	fma.rn.f64 	%fd67, %fd66, %fd64, 0d3EFA01A019DDBCE9;
	fma.rn.f64 	%fd68, %fd67, %fd64, 0dBF56C16C16C15D47;
	fma.rn.f64 	%fd69, %fd68, %fd64, 0d3FA5555555555551;
	fma.rn.f64 	%fd70, %fd69, %fd64, 0dBFE0000000000000;
	fma.rn.f64 	%fd71, %fd70, %fd64, 0d3FF0000000000000;
	fma.rn.f64 	%fd72, %fd64, 0d3DE5DB65F9785EBA, 0dBE5AE5F12CB0D246;
	fma.rn.f64 	%fd73, %fd72, %fd64, 0d3EC71DE369ACE392;
	fma.rn.f64 	%fd74, %fd73, %fd64, 0dBF2A01A019DB62A1;
	fma.rn.f64 	%fd75, %fd74, %fd64, 0d3F81111111110818;
	fma.rn.f64 	%fd76, %fd75, %fd64, 0dBFC5555555555554;
	fma.rn.f64 	%fd77, %fd76, %fd64, 0d0000000000000000;
	fma.rn.f64 	%fd78, %fd77, %fd63, %fd63;
	and.b64  	%rd55, %rd54, 1;
	setp.eq.b64 	%p130, %rd55, 1;
	selp.f64 	%fd79, %fd71, %fd78, %p130;
	and.b32  	%r1881, %r1880, 2;
	setp.eq.s32 	%p131, %r1881, 0;
	{
	.reg .b32 %temp; 
	mov.b64 	{%temp, %r1882}, %fd79;
	}
	{
	.reg .b32 %temp; 
	mov.b64 	{%r1883, %temp}, %fd79;
	}
	xor.b32  	%r1884, %r1882, -2147483648;
	mov.b64 	%fd80, {%r1883, %r1884};
	selp.f64 	%fd81, %fd79, %fd80, %p131;
	cvt.rzi.f64.f64 	%fd82, %fd58;
	setp.eq.f64 	%p132, %fd58, %fd82;
	mul.rn.f64 	%fd83, %fd58, %fd56;
	selp.f64 	%fd84, %fd83, %fd81, %p132;
	mul.f64 	%fd85, %fd55, %fd84;
	mul.f64 	%fd86, %fd1, 0d3FA6E5B7D16657E1;
	mul.f64 	%fd87, %fd86, %fd85;
	shl.b32 	%r1885, %r1, 3;
	mov.u32 	%r1886, _ZZ13doRandomStuffIdLj32EEvPT_S1_jP17curandStateXORWOWS3_E5sdata;
	add.s32 	%r1096, %r1886, %r1885;
	st.volatile.shared.f64 	[%r1096], %fd87;
	setp.gt.u32 	%p133, %r1, 15;
	@%p133 bra 	$L__BB2_245;
	ld.volatile.shared.f64 	%fd88, [%r1096+128];
	ld.volatile.shared.f64 	%fd89, [%r1096];
	add.f64 	%fd90, %fd88, %fd89;
	st.volatile.shared.f64 	[%r1096], %fd90;
	ld.volatile.shared.f64 	%fd91, [%r1096+64];
	ld.volatile.shared.f64 	%fd92, [%r1096];
	add.f64 	%fd93, %fd91, %fd92;
	st.volatile.shared.f64 	[%r1096], %fd93;
	ld.volatile.shared.f64 	%fd94, [%r1096+32];
	ld.volatile.shared.f64 	%fd95, [%r1096];
	add.f64 	%fd96, %fd94, %fd95;
	st.volatile.shared.f64 	[%r1096], %fd96;
	ld.volatile.shared.f64 	%fd97, [%r1096+16];
	ld.volatile.shared.f64 	%fd98, [%r1096];
	add.f64 	%fd99, %fd97, %fd98;
	st.volatile.shared.f64 	[%r1096], %fd99;
	ld.volatile.shared.f64 	%fd100, [%r1096+8];
	ld.volatile.shared.f64 	%fd101, [%r1096];
	add.f64 	%fd102, %fd100, %fd101;
	st.volatile.shared.f64 	[%r1096], %fd102;
	setp.ne.s32 	%p134, %r1, 0;
	@%p134 bra 	$L__BB2_245;
	ld.volatile.shared.f64 	%fd103, [_ZZ13doRandomStuffIdLj32EEvPT_S1_jP17curandStateXORWOWS3_E5sdata];
	shr.u32 	%r1887, %r2220, 2;
	xor.b32  	%r1888, %r1887, %r2220;
	shl.b32 	%r1889, %r2216, 4;
	shl.b32 	%r1890, %r1888, 1;
	xor.b32  	%r1891, %r1890, %r1889;
	xor.b32  	%r1892, %r1891, %r1888;
	xor.b32  	%r1893, %r1892, %r2216;
	add.s32 	%r1894, %r1893, -31449523;
	shr.u32 	%r1895, %r2219, 2;
	xor.b32  	%r1896, %r1895, %r2219;
	shl.b32 	%r1897, %r1893, 4;
	shl.b32 	%r1898, %r1896, 1;
	xor.b32  	%r1899, %r1898, %r1897;
	xor.b32  	%r1900, %r1899, %r1896;
	xor.b32  	%r1901, %r1900, %r1893;
	add.s32 	%r1902, %r1901, -31087086;
	cvt.u64.u32 	%rd56, %r1894;
	mul.wide.u32 	%rd57, %r1902, 2097152;
	xor.b64  	%rd58, %rd57, %rd56;
	cvt.rn.f64.u64 	%fd104, %rd58;
	fma.rn.f64 	%fd105, %fd104, 0d3CA0000000000000, 0d3C90000000000000;
	fma.rn.f64 	%fd12, %fd105, 0d401921FB54442D18, %fd103;
	abs.f64 	%fd13, %fd12;
	setp.neu.f64 	%p135, %fd13, 0d7FF0000000000000;
	@%p135 bra 	$L__BB2_241;
	mov.f64 	%fd111, 0d0000000000000000;
	mul.rn.f64 	%fd137, %fd12, %fd111;
	mov.b32 	%r2491, 1;
	bra.uni 	$L__BB2_244;
$L__BB2_241:
	mul.f64 	%fd106, %fd12, 0d3FE45F306DC9C883;
	cvt.rni.s32.f64 	%r2490, %fd106;
	cvt.rn.f64.s32 	%fd107, %r2490;
	fma.rn.f64 	%fd108, %fd107, 0dBFF921FB54442D18, %fd12;
	fma.rn.f64 	%fd109, %fd107, 0dBC91A62633145C00, %fd108;
	fma.rn.f64 	%fd137, %fd107, 0dB97B839A252049C0, %fd109;
	setp.ltu.f64 	%p136, %fd13, 0d41E0000000000000;
	@%p136 bra 	$L__BB2_243;
	{ // callseq 1, 0
	.param .b64 param0;
	st.param.f64 	[param0], %fd12;
	.param .align 16 .b8 retval0[16];
	call.uni (retval0), 
	__internal_trig_reduction_slowpathd, 
	(
	param0
	);
	ld.param.f64 	%fd137, [retval0];
	ld.param.b32 	%r2490, [retval0+8];
	} // callseq 1
$L__BB2_243:
	add.s32 	%r2491, %r2490, 1;
$L__BB2_244:
	ld.param.u64 	%rd67, [_Z13doRandomStuffIdLj32EEvPT_S1_jP17curandStateXORWOWS3__param_1];
	shl.b32 	%r1905, %r2491, 6;
	cvt.u64.u32 	%rd59, %r1905;
	and.b64  	%rd60, %rd59, 64;
	mov.u64 	%rd61, __cudart_sin_cos_coeffs;
	add.s64 	%rd62, %rd61, %rd60;
	mul.rn.f64 	%fd112, %fd137, %fd137;
	and.b32  	%r1906, %r2491, 1;
	setp.eq.b32 	%p137, %r1906, 1;
	selp.f64 	%fd113, 0dBDA8FF8320FD8164, 0d3DE5DB65F9785EBA, %p137;
	ld.global.nc.v2.f64 	{%fd114, %fd115}, [%rd62];
	fma.rn.f64 	%fd116, %fd113, %fd112, %fd114;
	fma.rn.f64 	%fd117, %fd116, %fd112, %fd115;
	ld.global.nc.v2.f64 	{%fd118, %fd119}, [%rd62+16];
	fma.rn.f64 	%fd120, %fd117, %fd112, %fd118;
	fma.rn.f64 	%fd121, %fd120, %fd112, %fd119;
	ld.global.nc.v2.f64 	{%fd122, %fd123}, [%rd62+32];
	fma.rn.f64 	%fd124, %fd121, %fd112, %fd122;
	fma.rn.f64 	%fd125, %fd124, %fd112, %fd123;
	fma.rn.f64 	%fd126, %fd125, %fd137, %fd137;
	fma.rn.f64 	%fd127, %fd125, %fd112, 0d3FF0000000000000;
	selp.f64 	%fd128, %fd127, %fd126, %p137;
	and.b32  	%r1907, %r2491, 2;
	setp.eq.s32 	%p138, %r1907, 0;
	mov.f64 	%fd129, 0d0000000000000000;
	sub.f64 	%fd130, %fd129, %fd128;
	selp.f64 	%fd131, %fd128, %fd130, %p138;
	mul.f64 	%fd132, %fd131, 0d3FA6A09E667F3BCD;
	cvta.to.global.u64 	%rd63, %rd67;
	shl.b64 	%rd64, %rd3, 3;
	add.s64 	%rd65, %rd63, %rd64;
	st.global.f64 	[%rd65], %fd132;
$L__BB2_245:
	ret;

}
	// .globl	_Z13doRandomStuffIdLj64EEvPT_S1_jP17curandStateXORWOWS3_
.visible .entry _Z13doRandomStuffIdLj64EEvPT_S1_jP17curandStateXORWOWS3_(
	.param .u64 .ptr .align 1 _Z13doRandomStuffIdLj64EEvPT_S1_jP17curandStateXORWOWS3__param_0,
	.param .u64 .ptr .align 1 _Z13doRandomStuffIdLj64EEvPT_S1_jP17curandStateXORWOWS3__param_1,
	.param .u32 _Z13doRandomStuffIdLj64EEvPT_S1_jP17curandStateXORWOWS3__param_2,
	.param .u64 .ptr .align 1 _Z13doRandomStuffIdLj64EEvPT_S1_jP17curandStateXORWOWS3__param_3,
	.param .u64 .ptr .align 1 _Z13doRandomStuffIdLj64EEvPT_S1_jP17curandStateXORWOWS3__param_4
)
{
	.local .align 8 .b8 	__local_depot3[96];
	.reg .b64 	%SP;
	.reg .b64 	%SPL;
	.reg .pred 	%p<139>;
	.reg .b32 	%r<2492>;
	.reg .b64 	%rd<70>;
	.reg .b64 	%fd<138>;
	// demoted variable
	.shared .align 8 .b8 _ZZ13doRandomStuffIdLj64EEvPT_S1_jP17curandStateXORWOWS3_E5sdata[256];
	mov.u64 	%SPL, __local_depot3;
	add.u64 	%rd1, %SPL, 0;
	add.u64 	%rd2, %SPL, 48;
	mov.u32 	%r1, %tid.x;
	mov.u32 	%r1107, %ctaid.x;
	cvt.u64.u32 	%rd3, %r1107;
	mov.b32 	%r1930, -1265631101;
	mov.b32 	%r1108, -2027221114;
	st.local.v2.u32 	[%rd1], {%r1108, %r1930};
	mov.b32 	%r1928, -123459836;
	mov.b32 	%r1929, -1196530037;
	st.local.v2.u32 	[%rd1+8], {%r1929, %r1928};
	mov.b32 	%r1926, -1383304569;
	mov.b32 	%r1927, -589760388;
	st.local.v2.u32 	[%rd1+16], {%r1927, %r1926};
	setp.eq.s32 	%p1, %r1107, 0;
	@%p1 bra 	$L__BB3_115;
	mov.b32 	%r1913, 0;
	mov.b32 	%r1930, -1265631101;
	mov.b32 	%r1929, -1196530037;
	mov.b32 	%r1928, -123459836;
	mov.b32 	%r1927, -589760388;
	mov.b32 	%r1926, -1383304569;
	mov.u64 	%rd68, %rd3;
$L__BB3_2:
	mov.u64 	%rd4, %rd68;
	and.b64  	%rd5, %rd4, 3;
	setp.eq.s64 	%p2, %rd5, 0;
	@%p2 bra 	$L__BB3_114;
	mul.wide.u32 	%rd22, %r1913, 3200;
	mov.u64 	%rd23, precalc_xorwow_matrix;
	add.s64 	%rd6, %rd23, %rd22;
	mov.b32 	%r1926, 0;
	mov.u32 	%r1927, %r1926;
	mov.u32 	%r1928, %r1926;
	mov.u32 	%r1929, %r1926;
	mov.u32 	%r1930, %r1926;
	mov.u32 	%r1919, %r1926;
$L__BB3_4:
	mul.wide.u32 	%rd24, %r1919, 4;
	add.s64 	%rd25, %rd1, %rd24;
	ld.local.u32 	%r14, [%rd25+4];
	shl.b32 	%r15, %r1919, 5;
	mov.b32 	%r1925, 0;
$L__BB3_5:
	.pragma "nounroll";
	shr.u32 	%r1117, %r14, %r1925;
	and.b32  	%r1118, %r1117, 1;
	setp.eq.b32 	%p3, %r1118, 1;
	not.pred 	%p4, %p3;
	add.s32 	%r1119, %r15, %r1925;
	mul.lo.s32 	%r1120, %r1119, 5;
	mul.wide.u32 	%rd26, %r1120, 4;
	add.s64 	%rd7, %rd6, %rd26;
	@%p4 bra 	$L__BB3_7;
	ld.global.u32 	%r1121, [%rd7];
	xor.b32  	%r1930, %r1930, %r1121;
	ld.global.u32 	%r1122, [%rd7+4];
	xor.b32  	%r1929, %r1929, %r1122;
	ld.global.u32 	%r1123, [%rd7+8];
	xor.b32  	%r1928, %r1928, %r1123;
	ld.global.u32 	%r1124, [%rd7+12];
	xor.b32  	%r1927, %r1927, %r1124;
	ld.global.u32 	%r1125, [%rd7+16];
	xor.b32  	%r1926, %r1926, %r1125;
$L__BB3_7:
	and.b32  	%r1127, %r1117, 2;
	setp.eq.s32 	%p5, %r1127, 0;
	@%p5 bra 	$L__BB3_9;
	ld.global.u32 	%r1128, [%rd7+20];
	xor.b32  	%r1930, %r1930, %r1128;
	ld.global.u32 	%r1129, [%rd7+24];
	xor.b32  	%r1929, %r1929, %r1129;
	ld.global.u32 	%r1130, [%rd7+28];
	xor.b32  	%r1928, %r1928, %r1130;
	ld.global.u32 	%r1131, [%rd7+32];
	xor.b32  	%r1927, %r1927, %r1131;
	ld.global.u32 	%r1132, [%rd7+36];
	xor.b32  	%r1926, %r1926, %r1132;
$L__BB3_9:
	and.b32  	%r1134, %r1117, 4;
	setp.eq.s32 	%p6, %r1134, 0;
	@%p6 bra 	$L__BB3_11;
	ld.global.u32 	%r1135, [%rd7+40];
	xor.b32  	%r1930, %r1930, %r1135;
	ld.global.u32 	%r1136, [%rd7+44];
	xor.b32  	%r1929, %r1929, %r1136;
	ld.global.u32 	%r1137, [%rd7+48];
	xor.b32  	%r1928, %r1928, %r1137;
	ld.global.u32 	%r1138, [%rd7+52];
	xor.b32  	%r1927, %r1927, %r1138;
	ld.global.u32 	%r1139, [%rd7+56];
	xor.b32  	%r1926, %r1926, %r1139;
$L__BB3_11:
	and.b32  	%r1141, %r1117, 8;
	setp.eq.s32 	%p7, %r1141, 0;
	@%p7 bra 	$L__BB3_13;
	ld.global.u32 	%r1142, [%rd7+60];
	xor.b32  	%r1930, %r1930, %r1142;
	ld.global.u32 	%r1143, [%rd7+64];
	xor.b32  	%r1929, %r1929, %r1143;
	ld.global.u32 	%r1144, [%rd7+68];
	xor.b32  	%r1928, %r1928, %r1144;
	ld.global.u32 	%r1145, [%rd7+72];
	xor.b32  	%r1927, %r1927, %r1145;
	ld.global.u32 	%r1146, [%rd7+76];
	xor.b32  	%r1926, %r1926, %r1146;
$L__BB3_13:
	and.b32  	%r1148, %r1117, 16;
	setp.eq.s32 	%p8, %r1148, 0;
	@%p8 bra 	$L__BB3_15;
	ld.global.u32 	%r1149, [%rd7+80];
	xor.b32  	%r1930, %r1930, %r1149;
	ld.global.u32 	%r1150, [%rd7+84];
	xor.b32  	%r1929, %r1929, %r1150;
	ld.global.u32 	%r1151, [%rd7+88];
	xor.b32  	%r1928, %r1928, %r1151;
	ld.global.u32 	%r1152, [%rd7+92];
	xor.b32  	%r1927, %r1927, %r1152;
	ld.global.u32 	%r1153, [%rd7+96];
	xor.b32  	%r1926, %r1926, %r1153;
$L__BB3_15:
	and.b32  	%r1155, %r1117, 32;
	setp.eq.s32 	%p9, %r1155, 0;
	@%p9 bra 	$L__BB3_17;
	ld.global.u32 	%r1156, [%rd7+100];
	xor.b32  	%r1930, %r1930, %r1156;
	ld.global.u32 	%r1157, [%rd7+104];
	xor.b32  	%r1929, %r1929, %r1157;
	ld.global.u32 	%r1158, [%rd7+108];
	xor.b32  	%r1928, %r1928, %r1158;
	ld.global.u32 	%r1159, [%rd7+112];
	xor.b32  	%r1927, %r1927, %r1159;
	ld.global.u32 	%r1160, [%rd7+116];
	xor.b32  	%r1926, %r1926, %r1160;
$L__BB3_17:
	and.b32  	%r1162, %r1117, 64;
	setp.eq.s32 	%p10, %r1162, 0;
	@%p10 bra 	$L__BB3_19;
	ld.global.u32 	%r1163, [%rd7+120];
	xor.b32  	%r1930, %r1930, %r1163;
	ld.global.u32 	%r1164, [%rd7+124];
	xor.b32  	%r1929, %r1929, %r1164;
	ld.global.u32 	%r1165, [%rd7+128];
	xor.b32  	%r1928, %r1928, %r1165;
	ld.global.u32 	%r1166, [%rd7+132];
	xor.b32  	%r1927, %r1927, %r1166;
	ld.global.u32 	%r1167, [%rd7+136];
	xor.b32  	%r1926, %r1926, %r1167;
$L__BB3_19:
	and.b32  	%r1169, %r1117, 128;
	setp.eq.s32 	%p11, %r1169, 0;
	@%p11 bra 	$L__BB3_21;
	ld.global.u32 	%r1170, [%rd7+140];
	xor.b32  	%r1930, %r1930, %r1170;
	ld.global.u32 	%r1171, [%rd7+144];
	xor.b32  	%r1929, %r1929, %r1171;
	ld.global.u32 	%r1172, [%rd7+148];
	xor.b32  	%r1928, %r1928, %r1172;
	ld.global.u32 	%r1173, [%rd7+152];
	xor.b32  	%r1927, %r1927, %r1173;
	ld.global.u32 	%r1174, [%rd7+156];
	xor.b32  	%r1926, %r1926, %r1174;
$L__BB3_21:
	and.b32  	%r1176, %r1117, 256;
	setp.eq.s32 	%p12, %r1176, 0;
	@%p12 bra 	$L__BB3_23;
	ld.global.u32 	%r1177, [%rd7+160];
	xor.b32  	%r1930, %r1930, %r1177;
	ld.global.u32 	%r1178, [%rd7+164];
	xor.b32  	%r1929, %r1929, %r1178;
	ld.global.u32 	%r1179, [%rd7+168];
	xor.b32  	%r1928, %r1928, %r1179;
	ld.global.u32 	%r1180, [%rd7+172];
	xor.b32  	%r1927, %r1927, %r1180;
	ld.global.u32 	%r1181, [%rd7+176];
	xor.b32  	%r1926, %r1926, %r1181;
$L__BB3_23:
	and.b32  	%r1183, %r1117, 512;
	setp.eq.s32 	%p13, %r1183, 0;
	@%p13 bra 	$L__BB3_25;
	ld.global.u32 	%r1184, [%rd7+180];
	xor.b32  	%r1930, %r1930, %r1184;
	ld.global.u32 	%r1185, [%rd7+184];
	xor.b32  	%r1929, %r1929, %r1185;
	ld.global.u32 	%r1186, [%rd7+188];
	xor.b32  	%r1928, %r1928, %r1186;
	ld.global.u32 	%r1187, [%rd7+192];
	xor.b32  	%r1927, %r1927, %r1187;
	ld.global.u32 	%r1188, [%rd7+196];
	xor.b32  	%r1926, %r1926, %r1188;
$L__BB3_25:
	and.b32  	%r1190, %r1117, 1024;
	setp.eq.s32 	%p14, %r1190, 0;
	@%p14 bra 	$L__BB3_27;
	ld.global.u32 	%r1191, [%rd7+200];
	xor.b32  	%r1930, %r1930, %r1191;
	ld.global.u32 	%r1192, [%rd7+204];
	xor.b32  	%r1929, %r1929, %r1192;
	ld.global.u32 	%r1193, [%rd7+208];
	xor.b32  	%r1928, %r1928, %r1193;
	ld.global.u32 	%r1194, [%rd7+212];
	xor.b32  	%r1927, %r1927, %r1194;
	ld.global.u32 	%r1195, [%rd7+216];
	xor.b32  	%r1926, %r1926, %r1195;
$L__BB3_27:
	and.b32  	%r1197, %r1117, 2048;
	setp.eq.s32 	%p15, %r1197, 0;
	@%p15 bra 	$L__BB3_29;
	ld.global.u32 	%r1198, [%rd7+220];
	xor.b32  	%r1930, %r1930, %r1198;
	ld.global.u32 	%r1199, [%rd7+224];
	xor.b32  	%r1929, %r1929, %r1199;
	ld.global.u32 	%r1200, [%rd7+228];
	xor.b32  	%r1928, %r1928, %r1200;
	ld.global.u32 	%r1201, [%rd7+232];
	xor.b32  	%r1927, %r1927, %r1201;
	ld.global.u32 	%r1202, [%rd7+236];
	xor.b32  	%r1926, %r1926, %r1202;
$L__BB3_29:
	and.b32  	%r1204, %r1117, 4096;
	setp.eq.s32 	%p16, %r1204, 0;
	@%p16 bra 	$L__BB3_31;
	ld.global.u32 	%r1205, [%rd7+240];
	xor.b32  	%r1930, %r1930, %r1205;
	ld.global.u32 	%r1206, [%rd7+244];
	xor.b32  	%r1929, %r1929, %r1206;
	ld.global.u32 	%r1207, [%rd7+248];
	xor.b32  	%r1928, %r1928, %r1207;
	ld.global.u32 	%r1208, [%rd7+252];
	xor.b32  	%r1927, %r1927, %r1208;
	ld.global.u32 	%r1209, [%rd7+256];
	xor.b32  	%r1926, %r1926, %r1209;
$L__BB3_31:
	and.b32  	%r1211, %r1117, 8192;
	setp.eq.s32 	%p17, %r1211, 0;
	@%p17 bra 	$L__BB3_33;
	ld.global.u32 	%r1212, [%rd7+260];
	xor.b32  	%r1930, %r1930, %r1212;
	ld.global.u32 	%r1213, [%rd7+264];
	xor.b32  	%r1929, %r1929, %r1213;
	ld.global.u32 	%r1214, [%rd7+268];
	xor.b32  	%r1928, %r1928, %r1214;
	ld.global.u32 	%r1215, [%rd7+272];
	xor.b32  	%r1927, %r1927, %r1215;
	ld.global.u32 	%r1216, [%rd7+276];
	xor.b32  	%r1926, %r1926, %r1216;
$L__BB3_33:
	and.b32  	%r1218, %r1117, 16384;
	setp.eq.s32 	%p18, %r1218, 0;
	@%p18 bra 	$L__BB3_35;
	ld.global.u32 	%r1219, [%rd7+280];
	xor.b32  	%r1930, %r1930, %r1219;
	ld.global.u32 	%r1220, [%rd7+284];
	xor.b32  	%r1929, %r1929, %r1220;
	ld.global.u32 	%r1221, [%rd7+288];
	xor.b32  	%r1928, %r1928, %r1221;
	ld.global.u32 	%r1222, [%rd7+292];
	xor.b32  	%r1927, %r1927, %r1222;
	ld.global.u32 	%r1223, [%rd7+296];
	xor.b32  	%r1926, %r1926, %r1223;
$L__BB3_35:
	and.b32  	%r1225, %r1117, 32768;
	setp.eq.s32 	%p19, %r1225, 0;
	@%p19 bra 	$L__BB3_37;
	ld.global.u32 	%r1226, [%rd7+300];
	xor.b32  	%r1930, %r1930, %r1226;
	ld.global.u32 	%r1227, [%rd7+304];
	xor.b32  	%r1929, %r1929, %r1227;
	ld.global.u32 	%r1228, [%rd7+308];
	xor.b32  	%r1928, %r1928, %r1228;
	ld.global.u32 	%r1229, [%rd7+312];
	xor.b32  	%r1927, %r1927, %r1229;
	ld.global.u32 	%r1230, [%rd7+316];
	xor.b32  	%r1926, %r1926, %r1230;
$L__BB3_37:
	add.s32 	%r1925, %r1925, 16;
	setp.ne.s32 	%p20, %r1925, 32;
	@%p20 bra 	$L__BB3_5;
	mad.lo.s32 	%r1231, %r1919, -31, %r15;
	add.s32 	%r1919, %r1231, 1;
	setp.ne.s32 	%p21, %r1919, 5;
	@%p21 bra 	$L__BB3_4;
	st.local.u32 	[%rd1+4], %r1930;
	st.local.v2.u32 	[%rd1+8], {%r1929, %r1928};
	st.local.v2.u32 	[%rd1+16], {%r1927, %r1926};
	setp.eq.s64 	%p22, %rd5, 1;
	@%p22 bra 	$L__BB3_114;
	mov.b32 	%r1926, 0;
	mov.u32 	%r1927, %r1926;
	mov.u32 	%r1928, %r1926;
	mov.u32 	%r1929, %r1926;
	mov.u32 	%r1930, %r1926;
	mov.u32 	%r2011, %r1926;
$L__BB3_41:
	mul.wide.u32 	%rd27, %r2011, 4;
	add.s64 	%rd28, %rd1, %rd27;
	ld.local.u32 	%r190, [%rd28+4];
	shl.b32 	%r191, %r2011, 5;
	mov.b32 	%r2017, 0;
$L__BB3_42:
	.pragma "nounroll";
	shr.u32 	%r1234, %r190, %r2017;
	and.b32  	%r1235, %r1234, 1;
	setp.eq.b32 	%p23, %r1235, 1;
	not.pred 	%p24, %p23;
	add.s32 	%r1236, %r191, %r2017;
	mul.lo.s32 	%r1237, %r1236, 5;
	mul.wide.u32 	%rd29, %r1237, 4;
	add.s64 	%rd8, %rd6, %rd29;
	@%p24 bra 	$L__BB3_44;
	ld.global.u32 	%r1238, [%rd8];
	xor.b32  	%r1930, %r1930, %r1238;
	ld.global.u32 	%r1239, [%rd8+4];
	xor.b32  	%r1929, %r1929, %r1239;
	ld.global.u32 	%r1240, [%rd8+8];
	xor.b32  	%r1928, %r1928, %r1240;
	ld.global.u32 	%r1241, [%rd8+12];
	xor.b32  	%r1927, %r1927, %r1241;
	ld.global.u32 	%r1242, [%rd8+16];
	xor.b32  	%r1926, %r1926, %r1242;
$L__BB3_44:
	and.b32  	%r1244, %r1234, 2;
	setp.eq.s32 	%p25, %r1244, 0;
	@%p25 bra 	$L__BB3_46;
	ld.global.u32 	%r1245, [%rd8+20];
	xor.b32  	%r1930, %r1930, %r1245;
	ld.global.u32 	%r1246, [%rd8+24];
	xor.b32  	%r1929, %r1929, %r1246;
	ld.global.u32 	%r1247, [%rd8+28];
	xor.b32  	%r1928, %r1928, %r1247;
	ld.global.u32 	%r1248, [%rd8+32];
	xor.b32  	%r1927, %r1927, %r1248;
	ld.global.u32 	%r1249, [%rd8+36];
	xor.b32  	%r1926, %r1926, %r1249;
$L__BB3_46:
	and.b32  	%r1251, %r1234, 4;
	setp.eq.s32 	%p26, %r1251, 0;
	@%p26 bra 	$L__BB3_48;
	ld.global.u32 	%r1252, [%rd8+40];
	xor.b32  	%r1930, %r1930, %r1252;
	ld.global.u32 	%r1253, [%rd8+44];
	xor.b32  	%r1929, %r1929, %r1253;
	ld.global.u32 	%r1254, [%rd8+48];
	xor.b32  	%r1928, %r1928, %r1254;
	ld.global.u32 	%r1255, [%rd8+52];
	xor.b32  	%r1927, %r1927, %r1255;
	ld.global.u32 	%r1256, [%rd8+56];
	xor.b32  	%r1926, %r1926, %r1256;
$L__BB3_48:
	and.b32  	%r1258, %r1234, 8;
	setp.eq.s32 	%p27, %r1258, 0;
	@%p27 bra 	$L__BB3_50;
	ld.global.u32 	%r1259, [%rd8+60];
	xor.b32  	%r1930, %r1930, %r1259;
	ld.global.u32 	%r1260, [%rd8+64];
	xor.b32  	%r1929, %r1929, %r1260;
	ld.global.u32 	%r1261, [%rd8+68];
	xor.b32  	%r1928, %r1928, %r1261;
	ld.global.u32 	%r1262, [%rd8+72];
	xor.b32  	%r1927, %r1927, %r1262;
	ld.global.u32 	%r1263, [%rd8+76];
	xor.b32  	%r1926, %r1926, %r1263;
$L__BB3_50:
	and.b32  	%r1265, %r1234, 16;
	setp.eq.s32 	%p28, %r1265, 0;
	@%p28 bra 	$L__BB3_52;
	ld.global.u32 	%r1266, [%rd8+80];
	xor.b32  	%r1930, %r1930, %r1266;
	ld.global.u32 	%r1267, [%rd8+84];
	xor.b32  	%r1929, %r1929, %r1267;
	ld.global.u32 	%r1268, [%rd8+88];
	xor.b32  	%r1928, %r1928, %r1268;
	ld.global.u32 	%r1269, [%rd8+92];
	xor.b32  	%r1927, %r1927, %r1269;
	ld.global.u32 	%r1270, [%rd8+96];
	xor.b32  	%r1926, %r1926, %r1270;
$L__BB3_52:
	and.b32  	%r1272, %r1234, 32;
	setp.eq.s32 	%p29, %r1272, 0;
	@%p29 bra 	$L__BB3_54;
	ld.global.u32 	%r1273, [%rd8+100];
	xor.b32  	%r1930, %r1930, %r1273;
	ld.global.u32 	%r1274, [%rd8+104];
	xor.b32  	%r1929, %r1929, %r1274;
	ld.global.u32 	%r1275, [%rd8+108];
	xor.b32  	%r1928, %r1928, %r1275;
	ld.global.u32 	%r1276, [%rd8+112];
	xor.b32  	%r1927, %r1927, %r1276;
	ld.global.u32 	%r1277, [%rd8+116];
	xor.b32  	%r1926, %r1926, %r1277;
$L__BB3_54:
	and.b32  	%r1279, %r1234, 64;
	setp.eq.s32 	%p30, %r1279, 0;
	@%p30 bra 	$L__BB3_56;
	ld.global.u32 	%r1280, [%rd8+120];
	xor.b32  	%r1930, %r1930, %r1280;
	ld.global.u32 	%r1281, [%rd8+124];
	xor.b32  	%r1929, %r1929, %r1281;
	ld.global.u32 	%r1282, [%rd8+128];
	xor.b32  	%r1928, %r1928, %r1282;
	ld.global.u32 	%r1283, [%rd8+132];
	xor.b32  	%r1927, %r1927, %r1283;
	ld.global.u32 	%r1284, [%rd8+136];
	xor.b32  	%r1926, %r1926, %r1284;
$L__BB3_56:
	and.b32  	%r1286, %r1234, 128;
	setp.eq.s32 	%p31, %r1286, 0;
	@%p31 bra 	$L__BB3_58;
	ld.global.u32 	%r1287, [%rd8+140];
	xor.b32  	%r1930, %r1930, %r1287;
	ld.global.u32 	%r1288, [%rd8+144];
	xor.b32  	%r1929, %r1929, %r1288;
	ld.global.u32 	%r1289, [%rd8+148];
	xor.b32  	%r1928, %r1928, %r1289;
	ld.global.u32 	%r1290, [%rd8+152];
	xor.b32  	%r1927, %r1927, %r1290;
	ld.global.u32 	%r1291, [%rd8+156];
	xor.b32  	%r1926, %r1926, %r1291;
$L__BB3_58:
	and.b32  	%r1293, %r1234, 256;
	setp.eq.s32 	%p32, %r1293, 0;
	@%p32 bra 	$L__BB3_60;
	ld.global.u32 	%r1294, [%rd8+160];
	xor.b32  	%r1930, %r1930, %r1294;
	ld.global.u32 	%r1295, [%rd8+164];
	xor.b32  	%r1929, %r1929, %r1295;
	ld.global.u32 	%r1296, [%rd8+168];
	xor.b32  	%r1928, %r1928, %r1296;
	ld.global.u32 	%r1297, [%rd8+172];
	xor.b32  	%r1927, %r1927, %r1297;
	ld.global.u32 	%r1298, [%rd8+176];
	xor.b32  	%r1926, %r1926, %r1298;
$L__BB3_60:
	and.b32  	%r1300, %r1234, 512;
	setp.eq.s32 	%p33, %r1300, 0;
	@%p33 bra 	$L__BB3_62;
	ld.global.u32 	%r1301, [%rd8+180];
	xor.b32  	%r1930, %r1930, %r1301;
	ld.global.u32 	%r1302, [%rd8+184];
	xor.b32  	%r1929, %r1929, %r1302;
	ld.global.u32 	%r1303, [%rd8+188];
	xor.b32  	%r1928, %r1928, %r1303;
	ld.global.u32 	%r1304, [%rd8+192];
	xor.b32  	%r1927, %r1927, %r1304;
	ld.global.u32 	%r1305, [%rd8+196];
	xor.b32  	%r1926, %r1926, %r1305;
$L__BB3_62:
	and.b32  	%r1307, %r1234, 1024;
	setp.eq.s32 	%p34, %r1307, 0;
	@%p34 bra 	$L__BB3_64;
	ld.global.u32 	%r1308, [%rd8+200];
	xor.b32  	%r1930, %r1930, %r1308;
	ld.global.u32 	%r1309, [%rd8+204];
	xor.b32  	%r1929, %r1929, %r1309;
	ld.global.u32 	%r1310, [%rd8+208];
	xor.b32  	%r1928, %r1928, %r1310;
	ld.global.u32 	%r1311, [%rd8+212];
	xor.b32  	%r1927, %r1927, %r1311;
	ld.global.u32 	%r1312, [%rd8+216];
	xor.b32  	%r1926, %r1926, %r1312;
$L__BB3_64:
	and.b32  	%r1314, %r1234, 2048;
	setp.eq.s32 	%p35, %r1314, 0;
	@%p35 bra 	$L__BB3_66;
	ld.global.u32 	%r1315, [%rd8+220];
	xor.b32  	%r1930, %r1930, %r1315;
	ld.global.u32 	%r1316, [%rd8+224];
	xor.b32  	%r1929, %r1929, %r1316;
	ld.global.u32 	%r1317, [%rd8+228];
	xor.b32  	%r1928, %r1928, %r1317;
	ld.global.u32 	%r1318, [%rd8+232];
	xor.b32  	%r1927, %r1927, %r1318;
	ld.global.u32 	%r1319, [%rd8+236];
	xor.b32  	%r1926, %r1926, %r1319;
$L__BB3_66:
	and.b32  	%r1321, %r1234, 4096;
	setp.eq.s32 	%p36, %r1321, 0;
	@%p36 bra 	$L__BB3_68;
	ld.global.u32 	%r1322, [%rd8+240];
	xor.b32  	%r1930, %r1930, %r1322;
	ld.global.u32 	%r1323, [%rd8+244];
	xor.b32  	%r1929, %r1929, %r1323;
	ld.global.u32 	%r1324, [%rd8+248];
	xor.b32  	%r1928, %r1928, %r1324;
	ld.global.u32 	%r1325, [%rd8+252];
	xor.b32  	%r1927, %r1927, %r1325;
	ld.global.u32 	%r1326, [%rd8+256];
	xor.b32  	%r1926, %r1926, %r1326;
$L__BB3_68:
	and.b32  	%r1328, %r1234, 8192;
	setp.eq.s32 	%p37, %r1328, 0;
	@%p37 bra 	$L__BB3_70;
	ld.global.u32 	%r1329, [%rd8+260];
	xor.b32  	%r1930, %r1930, %r1329;
	ld.global.u32 	%r1330, [%rd8+264];
	xor.b32  	%r1929, %r1929, %r1330;
	ld.global.u32 	%r1331, [%rd8+268];
	xor.b32  	%r1928, %r1928, %r1331;
	ld.global.u32 	%r1332, [%rd8+272];
	xor.b32  	%r1927, %r1927, %r1332;
	ld.global.u32 	%r1333, [%rd8+276];
	xor.b32  	%r1926, %r1926, %r1333;
$L__BB3_70:
	and.b32  	%r1335, %r1234, 16384;
	setp.eq.s32 	%p38, %r1335, 0;
	@%p38 bra 	$L__BB3_72;
	ld.global.u32 	%r1336, [%rd8+280];
	xor.b32  	%r1930, %r1930, %r1336;
	ld.global.u32 	%r1337, [%rd8+284];
	xor.b32  	%r1929, %r1929, %r1337;
	ld.global.u32 	%r1338, [%rd8+288];
	xor.b32  	%r1928, %r1928, %r1338;
	ld.global.u32 	%r1339, [%rd8+292];
	xor.b32  	%r1927, %r1927, %r1339;
	ld.global.u32 	%r1340, [%rd8+296];
	xor.b32  	%r1926, %r1926, %r1340;
$L__BB3_72:
	and.b32  	%r1342, %r1234, 32768;
	setp.eq.s32 	%p39, %r1342, 0;
	@%p39 bra 	$L__BB3_74;
	ld.global.u32 	%r1343, [%rd8+300];
	xor.b32  	%r1930, %r1930, %r1343;
	ld.global.u32 	%r1344, [%rd8+304];
	xor.b32  	%r1929, %r1929, %r1344;
	ld.global.u32 	%r1345, [%rd8+308];
	xor.b32  	%r1928, %r1928, %r1345;
	ld.global.u32 	%r1346, [%rd8+312];
	xor.b32  	%r1927, %r1927, %r1346;
	ld.global.u32 	%r1347, [%rd8+316];
	xor.b32  	%r1926, %r1926, %r1347;
$L__BB3_74:
	add.s32 	%r2017, %r2017, 16;
	setp.ne.s32 	%p40, %r2017, 32;
	@%p40 bra 	$L__BB3_42;
	mad.lo.s32 	%r1348, %r2011, -31, %r191;
	add.s32 	%r2011, %r1348, 1;
	setp.ne.s32 	%p41, %r2011, 5;
	@%p41 bra 	$L__BB3_41;
	st.local.u32 	[%rd1+4], %r1930;
	st.local.v2.u32 	[%rd1+8], {%r1929, %r1928};
	st.local.v2.u32 	[%rd1+16], {%r1927, %r1926};
	setp.ne.s64 	%p42, %rd5, 3;
	@%p42 bra 	$L__BB3_114;
	mov.b32 	%r1926, 0;
	mov.u32 	%r1927, %r1926;
	mov.u32 	%r1928, %r1926;
	mov.u32 	%r1929, %r1926;
	mov.u32 	%r1930, %r1926;
	mov.u32 	%r2103, %r1926;
$L__BB3_78:
	mul.wide.u32 	%rd30, %r2103, 4;
	add.s64 	%rd31, %rd1, %rd30;
	ld.local.u32 	%r366, [%rd31+4];
	shl.b32 	%r367, %r2103, 5;
	mov.b32 	%r2109, 0;
$L__BB3_79:
	.pragma "nounroll";
	shr.u32 	%r1351, %r366, %r2109;
	and.b32  	%r1352, %r1351, 1;
	setp.eq.b32 	%p43, %r1352, 1;
	not.pred 	%p44, %p43;
	add.s32 	%r1353, %r367, %r2109;
	mul.lo.s32 	%r1354, %r1353, 5;
	mul.wide.u32 	%rd32, %r1354, 4;
	add.s64 	%rd9, %rd6, %rd32;
	@%p44 bra 	$L__BB3_81;
	ld.global.u32 	%r1355, [%rd9];
	xor.b32  	%r1930, %r1930, %r1355;
	ld.global.u32 	%r1356, [%rd9+4];
	xor.b32  	%r1929, %r1929, %r1356;
	ld.global.u32 	%r1357, [%rd9+8];
	xor.b32  	%r1928, %r1928, %r1357;
	ld.global.u32 	%r1358, [%rd9+12];
	xor.b32  	%r1927, %r1927, %r1358;
	ld.global.u32 	%r1359, [%rd9+16];
	xor.b32  	%r1926, %r1926, %r1359;
$L__BB3_81:
	and.b32  	%r1361, %r1351, 2;
	setp.eq.s32 	%p45, %r1361, 0;
	@%p45 bra 	$L__BB3_83;
	ld.global.u32 	%r1362, [%rd9+20];
	xor.b32  	%r1930, %r1930, %r1362;
	ld.global.u32 	%r1363, [%rd9+24];
	xor.b32  	%r1929, %r1929, %r1363;
	ld.global.u32 	%r1364, [%rd9+28];
	xor.b32  	%r1928, %r1928, %r1364;
	ld.global.u32 	%r1365, [%rd9+32];
	xor.b32  	%r1927, %r1927, %r1365;
	ld.global.u32 	%r1366, [%rd9+36];
	xor.b32  	%r1926, %r1926, %r1366;
$L__BB3_83:
	and.b32  	%r1368, %r1351, 4;
	setp.eq.s32 	%p46, %r1368, 0;
	@%p46 bra 	$L__BB3_85;
	ld.global.u32 	%r1369, [%rd9+40];
	xor.b32  	%r1930, %r1930, %r1369;
	ld.global.u32 	%r1370, [%rd9+44];
	xor.b32  	%r1929, %r1929, %r1370;
	ld.global.u32 	%r1371, [%rd9+48];
	xor.b32  	%r1928, %r1928, %r1371;
	ld.global.u32 	%r1372, [%rd9+52];
	xor.b32  	%r1927, %r1927, %r1372;
	ld.global.u32 	%r1373, [%rd9+56];
	xor.b32  	%r1926, %r1926, %r1373;
$L__BB3_85:
	and.b32  	%r1375, %r1351, 8;
	setp.eq.s32 	%p47, %r1375, 0;
	@%p47 bra 	$L__BB3_87;
	ld.global.u32 	%r1376, [%rd9+60];
	xor.b32  	%r1930, %r1930, %r1376;
	ld.global.u32 	%r1377, [%rd9+64];
	xor.b32  	%r1929, %r1929, %r1377;
	ld.global.u32 	%r1378, [%rd9+68];
	xor.b32  	%r1928, %r1928, %r1378;
	ld.global.u32 	%r1379, [%rd9+72];
	xor.b32  	%r1927, %r1927, %r1379;
	ld.global.u32 	%r1380, [%rd9+76];
	xor.b32  	%r1926, %r1926, %r1380;
$L__BB3_87:
	and.b32  	%r1382, %r1351, 16;
	setp.eq.s32 	%p48, %r1382, 0;
	@%p48 bra 	$L__BB3_89;
	ld.global.u32 	%r1383, [%rd9+80];
	xor.b32  	%r1930, %r1930, %r1383;
	ld.global.u32 	%r1384, [%rd9+84];
	xor.b32  	%r1929, %r1929, %r1384;
	ld.global.u32 	%r1385, [%rd9+88];
	xor.b32  	%r1928, %r1928, %r1385;
	ld.global.u32 	%r1386, [%rd9+92];
	xor.b32  	%r1927, %r1927, %r1386;
	ld.global.u32 	%r1387, [%rd9+96];
	xor.b32  	%r1926, %r1926, %r1387;
$L__BB3_89:
	and.b32  	%r1389, %r1351, 32;
	setp.eq.s32 	%p49, %r1389, 0;
	@%p49 bra 	$L__BB3_91;
	ld.global.u32 	%r1390, [%rd9+100];
	xor.b32  	%r1930, %r1930, %r1390;
	ld.global.u32 	%r1391, [%rd9+104];
	xor.b32  	%r1929, %r1929, %r1391;
	ld.global.u32 	%r1392, [%rd9+108];
	xor.b32  	%r1928, %r1928, %r1392;
	ld.global.u32 	%r1393, [%rd9+112];
	xor.b32  	%r1927, %r1927, %r1393;
	ld.global.u32 	%r1394, [%rd9+116];
	xor.b32  	%r1926, %r1926, %r1394;
$L__BB3_91:
	and.b32  	%r1396, %r1351, 64;
	setp.eq.s32 	%p50, %r1396, 0;
	@%p50 bra 	$L__BB3_93;
	ld.global.u32 	%r1397, [%rd9+120];
	xor.b32  	%r1930, %r1930, %r1397;
	ld.global.u32 	%r1398, [%rd9+124];
	xor.b32  	%r1929, %r1929, %r1398;
	ld.global.u32 	%r1399, [%rd9+128];
	xor.b32  	%r1928, %r1928, %r1399;
	ld.global.u32 	%r1400, [%rd9+132];
	xor.b32  	%r1927, %r1927, %r1400;
	ld.global.u32 	%r1401, [%rd9+136];
	xor.b32  	%r1926, %r1926, %r1401;
$L__BB3_93:
	and.b32  	%r1403, %r1351, 128;
	setp.eq.s32 	%p51, %r1403, 0;
	@%p51 bra 	$L__BB3_95;
	ld.global.u32 	%r1404, [%rd9+140];
	xor.b32  	%r1930, %r1930, %r1404;
	ld.global.u32 	%r1405, [%rd9+144];
	xor.b32  	%r1929, %r1929, %r1405;
	ld.global.u32 	%r1406, [%rd9+148];
	xor.b32  	%r1928, %r1928, %r1406;
	ld.global.u32 	%r1407, [%rd9+152];
	xor.b32  	%r1927, %r1927, %r1407;
	ld.global.u32 	%r1408, [%rd9+156];
	xor.b32  	%r1926, %r1926, %r1408;
$L__BB3_95:
	and.b32  	%r1410, %r1351, 256;
	setp.eq.s32 	%p52, %r1410, 0;
	@%p52 bra 	$L__BB3_97;
	ld.global.u32 	%r1411, [%rd9+160];
	xor.b32  	%r1930, %r1930, %r1411;
	ld.global.u32 	%r1412, [%rd9+164];
	xor.b32  	%r1929, %r1929, %r1412;
	ld.global.u32 	%r1413, [%rd9+168];
	xor.b32  	%r1928, %r1928, %r1413;
	ld.global.u32 	%r1414, [%rd9+172];
	xor.b32  	%r1927, %r1927, %r1414;
	ld.global.u32 	%r1415, [%rd9+176];
	xor.b32  	%r1926, %r1926, %r1415;
$L__BB3_97:
	and.b32  	%r1417, %r1351, 512;
	setp.eq.s32 	%p53, %r1417, 0;
	@%p53 bra 	$L__BB3_99;
	ld.global.u32 	%r1418, [%rd9+180];
	xor.b32  	%r1930, %r1930, %r1418;
	ld.global.u32 	%r1419, [%rd9+184];
	xor.b32  	%r1929, %r1929, %r1419;
	ld.global.u32 	%r1420, [%rd9+188];
	xor.b32  	%r1928, %r1928, %r1420;
	ld.global.u32 	%r1421, [%rd9+192];
	xor.b32  	%r1927, %r1927, %r1421;
	ld.global.u32 	%r1422, [%rd9+196];
	xor.b32  	%r1926, %r1926, %r1422;
$L__BB3_99:
	and.b32  	%r1424, %r1351, 1024;
	setp.eq.s32 	%p54, %r1424, 0;
	@%p54 bra 	$L__BB3_101;
	ld.global.u32 	%r1425, [%rd9+200];
	xor.b32  	%r1930, %r1930, %r1425;
	ld.global.u32 	%r1426, [%rd9+204];
	xor.b32  	%r1929, %r1929, %r1426;
	ld.global.u32 	%r1427, [%rd9+208];
	xor.b32  	%r1928, %r1928, %r1427;
	ld.global.u32 	%r1428, [%rd9+212];
	xor.b32  	%r1927, %r1927, %r1428;
	ld.global.u32 	%r1429, [%rd9+216];
	xor.b32  	%r1926, %r1926, %r1429;
$L__BB3_101:
	and.b32  	%r1431, %r1351, 2048;
	setp.eq.s32 	%p55, %r1431, 0;
	@%p55 bra 	$L__BB3_103;
	ld.global.u32 	%r1432, [%rd9+220];
	xor.b32  	%r1930, %r1930, %r1432;
	ld.global.u32 	%r1433, [%rd9+224];
	xor.b32  	%r1929, %r1929, %r1433;
	ld.global.u32 	%r1434, [%rd9+228];
	xor.b32  	%r1928, %r1928, %r1434;
	ld.global.u32 	%r1435, [%rd9+232];
	xor.b32  	%r1927, %r1927, %r1435;
	ld.global.u32 	%r1436, [%rd9+236];
	xor.b32  	%r1926, %r1926, %r1436;
$L__BB3_103:
	and.b32  	%r1438, %r1351, 4096;
	setp.eq.s32 	%p56, %r1438, 0;
	@%p56 bra 	$L__BB3_105;
	ld.global.u32 	%r1439, [%rd9+240];
	xor.b32  	%r1930, %r1930, %r1439;
	ld.global.u32 	%r1440, [%rd9+244];
	xor.b32  	%r1929, %r1929, %r1440;
	ld.global.u32 	%r1441, [%rd9+248];
	xor.b32  	%r1928, %r1928, %r1441;
	ld.global.u32 	%r1442, [%rd9+252];
	xor.b32  	%r1927, %r1927, %r1442;
	ld.global.u32 	%r1443, [%rd9+256];
	xor.b32  	%r1926, %r1926, %r1443;
$L__BB3_105:
	and.b32  	%r1445, %r1351, 8192;
	setp.eq.s32 	%p57, %r1445, 0;
	@%p57 bra 	$L__BB3_107;
	ld.global.u32 	%r1446, [%rd9+260];
	xor.b32  	%r1930, %r1930, %r1446;
	ld.global.u32 	%r1447, [%rd9+264];
	xor.b32  	%r1929, %r1929, %r1447;
	ld.global.u32 	%r1448, [%rd9+268];
	xor.b32  	%r1928, %r1928, %r1448;
	ld.global.u32 	%r1449, [%rd9+272];
	xor.b32  	%r1927, %r1927, %r1449;
	ld.global.u32 	%r1450, [%rd9+276];
	xor.b32  	%r1926, %r1926, %r1450;
$L__BB3_107:
	and.b32  	%r1452, %r1351, 16384;
	setp.eq.s32 	%p58, %r1452, 0;
	@%p58 bra 	$L__BB3_109;
	ld.global.u32 	%r1453, [%rd9+280];
	xor.b32  	%r1930, %r1930, %r1453;
	ld.global.u32 	%r1454, [%rd9+284];
	xor.b32  	%r1929, %r1929, %r1454;
	ld.global.u32 	%r1455, [%rd9+288];
	xor.b32  	%r1928, %r1928, %r1455;
	ld.global.u32 	%r1456, [%rd9+292];
	xor.b32  	%r1927, %r1927, %r1456;
	ld.global.u32 	%r1457, [%rd9+296];
	xor.b32  	%r1926, %r1926, %r1457;
$L__BB3_109:
	and.b32  	%r1459, %r1351, 32768;
	setp.eq.s32 	%p59, %r1459, 0;
	@%p59 bra 	$L__BB3_111;
	ld.global.u32 	%r1460, [%rd9+300];
	xor.b32  	%r1930, %r1930, %r1460;
	ld.global.u32 	%r1461, [%rd9+304];
	xor.b32  	%r1929, %r1929, %r1461;
	ld.global.u32 	%r1462, [%rd9+308];
	xor.b32  	%r1928, %r1928, %r1462;
	ld.global.u32 	%r1463, [%rd9+312];
	xor.b32  	%r1927, %r1927, %r1463;
	ld.global.u32 	%r1464, [%rd9+316];
	xor.b32  	%r1926, %r1926, %r1464;
$L__BB3_111:
	add.s32 	%r2109, %r2109, 16;
	setp.ne.s32 	%p60, %r2109, 32;
	@%p60 bra 	$L__BB3_79;
	mad.lo.s32 	%r1465, %r2103, -31, %r367;
	add.s32 	%r2103, %r1465, 1;
	setp.ne.s32 	%p61, %r2103, 5;
	@%p61 bra 	$L__BB3_78;
	st.local.u32 	[%rd1+4], %r1930;
	st.local.v2.u32 	[%rd1+8], {%r1929, %r1928};
	st.local.v2.u32 	[%rd1+16], {%r1927, %r1926};
$L__BB3_114:
	shr.u64 	%rd68, %rd4, 2;
	add.s32 	%r1913, %r1913, 1;
	setp.gt.u64 	%p62, %rd4, 3;
	@%p62 bra 	$L__BB3_2;
$L__BB3_115:
	cvt.u32.u64 	%r1469, %rd3;
	setp.eq.s32 	%p63, %r1469, 0;
	mov.b32 	%r1470, 0;
	st.local.v2.u32 	[%rd1+24], {%r1470, %r1470};
	st.local.u32 	[%rd1+32], %r1470;
	mov.b64 	%rd33, 0;
	st.local.u64 	[%rd1+40], %rd33;
	mov.b32 	%r2220, 729778053;
	mov.b32 	%r1471, -31811960;
	st.local.v2.u32 	[%rd2], {%r1471, %r2220};
	mov.b32 	%r1472, -123459836;
	mov.b32 	%r2219, 834269077;
	st.local.v2.u32 	[%rd2+8], {%r2219, %r1472};
	mov.b32 	%r2216, 612104585;
	mov.b32 	%r1473, -589760388;
	st.local.v2.u32 	[%rd2+16], {%r1473, %r2216};
	@%p63 bra 	$L__BB3_230;
	mov.b32 	%r2203, 0;
	mov.b32 	%r2220, 729778053;
	mov.b32 	%r2219, 834269077;
	mov.b32 	%r2216, 612104585;
	mov.u64 	%rd69, %rd3;
$L__BB3_117:
	mov.u64 	%rd11, %rd69;
	and.b64  	%rd12, %rd11, 3;
	setp.eq.s64 	%p64, %rd12, 0;
	@%p64 bra 	$L__BB3_229;
	mul.wide.u32 	%rd34, %r2203, 3200;
	mov.u64 	%rd35, precalc_xorwow_matrix;
	add.s64 	%rd13, %rd35, %rd34;
	mov.b32 	%r2216, 0;
	mov.u32 	%r2217, %r2216;
	mov.u32 	%r2218, %r2216;
	mov.u32 	%r2219, %r2216;
	mov.u32 	%r2220, %r2216;
	mov.u32 	%r2209, %r2216;
$L__BB3_119:
	mul.wide.u32 	%rd36, %r2209, 4;
	add.s64 	%rd37, %rd2, %rd36;
	ld.local.u32 	%r557, [%rd37+4];
	shl.b32 	%r558, %r2209, 5;
	mov.b32 	%r2215, 0;
$L__BB3_120:
	.pragma "nounroll";
	shr.u32 	%r1480, %r557, %r2215;
	and.b32  	%r1481, %r1480, 1;
	setp.eq.b32 	%p65, %r1481, 1;
	not.pred 	%p66, %p65;
	add.s32 	%r1482, %r558, %r2215;
	mul.lo.s32 	%r1483, %r1482, 5;
	mul.wide.u32 	%rd38, %r1483, 4;
	add.s64 	%rd14, %rd13, %rd38;
	@%p66 bra 	$L__BB3_122;
	ld.global.u32 	%r1484, [%rd14];
	xor.b32  	%r2220, %r2220, %r1484;
	ld.global.u32 	%r1485, [%rd14+4];
	xor.b32  	%r2219, %r2219, %r1485;
	ld.global.u32 	%r1486, [%rd14+8];
	xor.b32  	%r2218, %r2218, %r1486;
	ld.global.u32 	%r1487, [%rd14+12];
	xor.b32  	%r2217, %r2217, %r1487;
	ld.global.u32 	%r1488, [%rd14+16];
	xor.b32  	%r2216, %r2216, %r1488;
$L__BB3_122:
	and.b32  	%r1490, %r1480, 2;
	setp.eq.s32 	%p67, %r1490, 0;
	@%p67 bra 	$L__BB3_124;
	ld.global.u32 	%r1491, [%rd14+20];
	xor.b32  	%r2220, %r2220, %r1491;
	ld.global.u32 	%r1492, [%rd14+24];
	xor.b32  	%r2219, %r2219, %r1492;
	ld.global.u32 	%r1493, [%rd14+28];
	xor.b32  	%r2218, %r2218, %r1493;
	ld.global.u32 	%r1494, [%rd14+32];
	xor.b32  	%r2217, %r2217, %r1494;
	ld.global.u32 	%r1495, [%rd14+36];
	xor.b32  	%r2216, %r2216, %r1495;
$L__BB3_124:
	and.b32  	%r1497, %r1480, 4;
	setp.eq.s32 	%p68, %r1497, 0;
	@%p68 bra 	$L__BB3_126;
	ld.global.u32 	%r1498, [%rd14+40];
	xor.b32  	%r2220, %r2220, %r1498;
	ld.global.u32 	%r1499, [%rd14+44];
	xor.b32  	%r2219, %r2219, %r1499;
	ld.global.u32 	%r1500, [%rd14+48];
	xor.b32  	%r2218, %r2218, %r1500;
	ld.global.u32 	%r1501, [%rd14+52];
	xor.b32  	%r2217, %r2217, %r1501;
	ld.global.u32 	%r1502, [%rd14+56];
	xor.b32  	%r2216, %r2216, %r1502;
$L__BB3_126:
	and.b32  	%r1504, %r1480, 8;
	setp.eq.s32 	%p69, %r1504, 0;
	@%p69 bra 	$L__BB3_128;
	ld.global.u32 	%r1505, [%rd14+60];
	xor.b32  	%r2220, %r2220, %r1505;
	ld.global.u32 	%r1506, [%rd14+64];
	xor.b32  	%r2219, %r2219, %r1506;
	ld.global.u32 	%r1507, [%rd14+68];
	xor.b32  	%r2218, %r2218, %r1507;
	ld.global.u32 	%r1508, [%rd14+72];
	xor.b32  	%r2217, %r2217, %r1508;
	ld.global.u32 	%r1509, [%rd14+76];
	xor.b32  	%r2216, %r2216, %r1509;
$L__BB3_128:
	and.b32  	%r1511, %r1480, 16;
	setp.eq.s32 	%p70, %r1511, 0;
	@%p70 bra 	$L__BB3_130;
	ld.global.u32 	%r1512, [%rd14+80];
	xor.b32  	%r2220, %r2220, %r1512;
	ld.global.u32 	%r1513, [%rd14+84];
	xor.b32  	%r2219, %r2219, %r1513;
	ld.global.u32 	%r1514, [%rd14+88];
	xor.b32  	%r2218, %r2218, %r1514;
	ld.global.u32 	%r1515, [%rd14+92];
	xor.b32  	%r2217, %r2217, %r1515;
	ld.global.u32 	%r1516, [%rd14+96];
	xor.b32  	%r2216, %r2216, %r1516;
$L__BB3_130:
	and.b32  	%r1518, %r1480, 32;
	setp.eq.s32 	%p71, %r1518, 0;
	@%p71 bra 	$L__BB3_132;
	ld.global.u32 	%r1519, [%rd14+100];
	xor.b32  	%r2220, %r2220, %r1519;
	ld.global.u32 	%r1520, [%rd14+104];
	xor.b32  	%r2219, %r2219, %r1520;
	ld.global.u32 	%r1521, [%rd14+108];
	xor.b32  	%r2218, %r2218, %r1521;
	ld.global.u32 	%r1522, [%rd14+112];
	xor.b32  	%r2217, %r2217, %r1522;
	ld.global.u32 	%r1523, [%rd14+116];
	xor.b32  	%r2216, %r2216, %r1523;
$L__BB3_132:
	and.b32  	%r1525, %r1480, 64;
	setp.eq.s32 	%p72, %r1525, 0;
	@%p72 bra 	$L__BB3_134;
	ld.global.u32 	%r1526, [%rd14+120];
	xor.b32  	%r2220, %r2220, %r1526;
	ld.global.u32 	%r1527, [%rd14+124];
	xor.b32  	%r2219, %r2219, %r1527;
	ld.global.u32 	%r1528, [%rd14+128];
	xor.b32  	%r2218, %r2218, %r1528;
	ld.global.u32 	%r1529, [%rd14+132];
	xor.b32  	%r2217, %r2217, %r1529;
	ld.global.u32 	%r1530, [%rd14+136];
	xor.b32  	%r2216, %r2216, %r1530;
$L__BB3_134:
	and.b32  	%r1532, %r1480, 128;
	setp.eq.s32 	%p73, %r1532, 0;
	@%p73 bra 	$L__BB3_136;
	ld.global.u32 	%r1533, [%rd14+140];
	xor.b32  	%r2220, %r2220, %r1533;
	ld.global.u32 	%r1534, [%rd14+144];
	xor.b32  	%r2219, %r2219, %r1534;
	ld.global.u32 	%r1535, [%rd14+148];
	xor.b32  	%r2218, %r2218, %r1535;
	ld.global.u32 	%r1536, [%rd14+152];
	xor.b32  	%r2217, %r2217, %r1536;
	ld.global.u32 	%r1537, [%rd14+156];
	xor.b32  	%r2216, %r2216, %r1537;
$L__BB3_136:
	and.b32  	%r1539, %r1480, 256;
	setp.eq.s32 	%p74, %r1539, 0;
	@%p74 bra 	$L__BB3_138;
	ld.global.u32 	%r1540, [%rd14+160];
	xor.b32  	%r2220, %r2220, %r1540;
	ld.global.u32 	%r1541, [%rd14+164];
	xor.b32  	%r2219, %r2219, %r1541;
	ld.global.u32 	%r1542, [%rd14+168];
	xor.b32  	%r2218, %r2218, %r1542;
	ld.global.u32 	%r1543, [%rd14+172];
	xor.b32  	%r2217, %r2217, %r1543;
	ld.global.u32 	%r1544, [%rd14+176];
	xor.b32  	%r2216, %r2216, %r1544;
$L__BB3_138:
	and.b32  	%r1546, %r1480, 512;
	setp.eq.s32 	%p75, %r1546, 0;
	@%p75 bra 	$L__BB3_140;
	ld.global.u32 	%r1547, [%rd14+180];
	xor.b32  	%r2220, %r2220, %r1547;
	ld.global.u32 	%r1548, [%rd14+184];
	xor.b32  	%r2219, %r2219, %r1548;
	ld.global.u32 	%r1549, [%rd14+188];
	xor.b32  	%r2218, %r2218, %r1549;
	ld.global.u32 	%r1550, [%rd14+192];
	xor.b32  	%r2217, %r2217, %r1550;
	ld.global.u32 	%r1551, [%rd14+196];
	xor.b32  	%r2216, %r2216, %r1551;
$L__BB3_140:
	and.b32  	%r1553, %r1480, 1024;
	setp.eq.s32 	%p76, %r1553, 0;
	@%p76 bra 	$L__BB3_142;
	ld.global.u32 	%r1554, [%rd14+200];
	xor.b32  	%r2220, %r2220, %r1554;
	ld.global.u32 	%r1555, [%rd14+204];
	xor.b32  	%r2219, %r2219, %r1555;
	ld.global.u32 	%r1556, [%rd14+208];
	xor.b32  	%r2218, %r2218, %r1556;
	ld.global.u32 	%r1557, [%rd14+212];
	xor.b32  	%r2217, %r2217, %r1557;
	ld.global.u32 	%r1558, [%rd14+216];
	xor.b32  	%r2216, %r2216, %r1558;
$L__BB3_142:
	and.b32  	%r1560, %r1480, 2048;
	setp.eq.s32 	%p77, %r1560, 0;
	@%p77 bra 	$L__BB3_144;
	ld.global.u32 	%r1561, [%rd14+220];
	xor.b32  	%r2220, %r2220, %r1561;
	ld.global.u32 	%r1562, [%rd14+224];
	xor.b32  	%r2219, %r2219, %r1562;
	ld.global.u32 	%r1563, [%rd14+228];
	xor.b32  	%r2218, %r2218, %r1563;
	ld.global.u32 	%r1564, [%rd14+232];
	xor.b32  	%r2217, %r2217, %r1564;
	ld.global.u32 	%r1565, [%rd14+236];
	xor.b32  	%r2216, %r2216, %r1565;
$L__BB3_144:
	and.b32  	%r1567, %r1480, 4096;
	setp.eq.s32 	%p78, %r1567, 0;
	@%p78 bra 	$L__BB3_146;
	ld.global.u32 	%r1568, [%rd14+240];
	xor.b32  	%r2220, %r2220, %r1568;
	ld.global.u32 	%r1569, [%rd14+244];
	xor.b32  	%r2219, %r2219, %r1569;
	ld.global.u32 	%r1570, [%rd14+248];
	xor.b32  	%r2218, %r2218, %r1570;
	ld.global.u32 	%r1571, [%rd14+252];
	xor.b32  	%r2217, %r2217, %r1571;
	ld.global.u32 	%r1572, [%rd14+256];
	xor.b32  	%r2216, %r2216, %r1572;
$L__BB3_146:
	and.b32  	%r1574, %r1480, 8192;
	setp.eq.s32 	%p79, %r1574, 0;
	@%p79 bra 	$L__BB3_148;
	ld.global.u32 	%r1575, [%rd14+260];
	xor.b32  	%r2220, %r2220, %r1575;
	ld.global.u32 	%r1576, [%rd14+264];
	xor.b32  	%r2219, %r2219, %r1576;
	ld.global.u32 	%r1577, [%rd14+268];
	xor.b32  	%r2218, %r2218, %r1577;
	ld.global.u32 	%r1578, [%rd14+272];
	xor.b32  	%r2217, %r2217, %r1578;
	ld.global.u32 	%r1579, [%rd14+276];
	xor.b32  	%r2216, %r2216, %r1579;
$L__BB3_148:
	and.b32  	%r1581, %r1480, 16384;
	setp.eq.s32 	%p80, %r1581, 0;
	@%p80 bra 	$L__BB3_150;
	ld.global.u32 	%r1582, [%rd14+280];
	xor.b32  	%r2220, %r2220, %r1582;
	ld.global.u32 	%r1583, [%rd14+284];
	xor.b32  	%r2219, %r2219, %r1583;
	ld.global.u32 	%r1584, [%rd14+288];
	xor.b32  	%r2218, %r2218, %r1584;
	ld.global.u32 	%r1585, [%rd14+292];
	xor.b32  	%r2217, %r2217, %r1585;
	ld.global.u32 	%r1586, [%rd14+296];
	xor.b32  	%r2216, %r2216, %r1586;
$L__BB3_150:
	and.b32  	%r1588, %r1480, 32768;
	setp.eq.s32 	%p81, %r1588, 0;
	@%p81 bra 	$L__BB3_152;
	ld.global.u32 	%r1589, [%rd14+300];
	xor.b32  	%r2220, %r2220, %r1589;
	ld.global.u32 	%r1590, [%rd14+304];
	xor.b32  	%r2219, %r2219, %r1590;
	ld.global.u32 	%r1591, [%rd14+308];
	xor.b32  	%r2218, %r2218, %r1591;
	ld.global.u32 	%r1592, [%rd14+312];
	xor.b32  	%r2217, %r2217, %r1592;
	ld.global.u32 	%r1593, [%rd14+316];
	xor.b32  	%r2216, %r2216, %r1593;
$L__BB3_152:
	add.s32 	%r2215, %r2215, 16;
	setp.ne.s32 	%p82, %r2215, 32;
	@%p82 bra 	$L__BB3_120;
	mad.lo.s32 	%r1594, %r2209, -31, %r558;
	add.s32 	%r2209, %r1594, 1;
	setp.ne.s32 	%p83, %r2209, 5;
	@%p83 bra 	$L__BB3_119;
	st.local.u32 	[%rd2+4], %r2220;
	st.local.v2.u32 	[%rd2+8], {%r2219, %r2218};
	st.local.v2.u32 	[%rd2+16], {%r2217, %r2216};
	setp.eq.s64 	%p84, %rd12, 1;
	@%p84 bra 	$L__BB3_229;
	mov.b32 	%r2216, 0;
	mov.u32 	%r2309, %r2216;
	mov.u32 	%r2310, %r2216;
	mov.u32 	%r2219, %r2216;
	mov.u32 	%r2220, %r2216;
	mov.u32 	%r2301, %r2216;
$L__BB3_156:
	mul.wide.u32 	%rd39, %r2301, 4;
	add.s64 	%rd40, %rd2, %rd39;
	ld.local.u32 	%r733, [%rd40+4];
	shl.b32 	%r734, %r2301, 5;
	mov.b32 	%r2307, 0;
$L__BB3_157:
	.pragma "nounroll";
	shr.u32 	%r1597, %r733, %r2307;
	and.b32  	%r1598, %r1597, 1;
	setp.eq.b32 	%p85, %r1598, 1;
	not.pred 	%p86, %p85;
	add.s32 	%r1599, %r734, %r2307;
	mul.lo.s32 	%r1600, %r1599, 5;
	mul.wide.u32 	%rd41, %r1600, 4;
	add.s64 	%rd15, %rd13, %rd41;
	@%p86 bra 	$L__BB3_159;
	ld.global.u32 	%r1601, [%rd15];
	xor.b32  	%r2220, %r2220, %r1601;
	ld.global.u32 	%r1602, [%rd15+4];
	xor.b32  	%r2219, %r2219, %r1602;
	ld.global.u32 	%r1603, [%rd15+8];
	xor.b32  	%r2310, %r2310, %r1603;
	ld.global.u32 	%r1604, [%rd15+12];
	xor.b32  	%r2309, %r2309, %r1604;
	ld.global.u32 	%r1605, [%rd15+16];
	xor.b32  	%r2216, %r2216, %r1605;
$L__BB3_159:
	and.b32  	%r1607, %r1597, 2;
	setp.eq.s32 	%p87, %r1607, 0;
	@%p87 bra 	$L__BB3_161;
	ld.global.u32 	%r1608, [%rd15+20];
	xor.b32  	%r2220, %r2220, %r1608;
	ld.global.u32 	%r1609, [%rd15+24];
	xor.b32  	%r2219, %r2219, %r1609;
	ld.global.u32 	%r1610, [%rd15+28];
	xor.b32  	%r2310, %r2310, %r1610;
	ld.global.u32 	%r1611, [%rd15+32];
	xor.b32  	%r2309, %r2309, %r1611;
	ld.global.u32 	%r1612, [%rd15+36];
	xor.b32  	%r2216, %r2216, %r1612;
$L__BB3_161:
	and.b32  	%r1614, %r1597, 4;
	setp.eq.s32 	%p88, %r1614, 0;
	@%p88 bra 	$L__BB3_163;
	ld.global.u32 	%r1615, [%rd15+40];
	xor.b32  	%r2220, %r2220, %r1615;
	ld.global.u32 	%r1616, [%rd15+44];
	xor.b32  	%r2219, %r2219, %r1616;
	ld.global.u32 	%r1617, [%rd15+48];
	xor.b32  	%r2310, %r2310, %r1617;
	ld.global.u32 	%r1618, [%rd15+52];
	xor.b32  	%r2309, %r2309, %r1618;
	ld.global.u32 	%r1619, [%rd15+56];
	xor.b32  	%r2216, %r2216, %r1619;
$L__BB3_163:
	and.b32  	%r1621, %r1597, 8;
	setp.eq.s32 	%p89, %r1621, 0;
	@%p89 bra 	$L__BB3_165;
	ld.global.u32 	%r1622, [%rd15+60];
	xor.b32  	%r2220, %r2220, %r1622;
	ld.global.u32 	%r1623, [%rd15+64];
	xor.b32  	%r2219, %r2219, %r1623;
	ld.global.u32 	%r1624, [%rd15+68];
	xor.b32  	%r2310, %r2310, %r1624;
	ld.global.u32 	%r1625, [%rd15+72];
	xor.b32  	%r2309, %r2309, %r1625;
	ld.global.u32 	%r1626, [%rd15+76];
	xor.b32  	%r2216, %r2216, %r1626;
$L__BB3_165:
	and.b32  	%r1628, %r1597, 16;
	setp.eq.s32 	%p90, %r1628, 0;
	@%p90 bra 	$L__BB3_167;
	ld.global.u32 	%r1629, [%rd15+80];
	xor.b32  	%r2220, %r2220, %r1629;
	ld.global.u32 	%r1630, [%rd15+84];
	xor.b32  	%r2219, %r2219, %r1630;
	ld.global.u32 	%r1631, [%rd15+88];
	xor.b32  	%r2310, %r2310, %r1631;
	ld.global.u32 	%r1632, [%rd15+92];
	xor.b32  	%r2309, %r2309, %r1632;
	ld.global.u32 	%r1633, [%rd15+96];
	xor.b32  	%r2216, %r2216, %r1633;
$L__BB3_167:
	and.b32  	%r1635, %r1597, 32;
	setp.eq.s32 	%p91, %r1635, 0;
	@%p91 bra 	$L__BB3_169;
	ld.global.u32 	%r1636, [%rd15+100];
	xor.b32  	%r2220, %r2220, %r1636;
	ld.global.u32 	%r1637, [%rd15+104];
	xor.b32  	%r2219, %r2219, %r1637;
	ld.global.u32 	%r1638, [%rd15+108];
	xor.b32  	%r2310, %r2310, %r1638;
	ld.global.u32 	%r1639, [%rd15+112];
	xor.b32  	%r2309, %r2309, %r1639;
	ld.global.u32 	%r1640, [%rd15+116];
	xor.b32  	%r2216, %r2216, %r1640;
$L__BB3_169:
	and.b32  	%r1642, %r1597, 64;
	setp.eq.s32 	%p92, %r1642, 0;
	@%p92 bra 	$L__BB3_171;
	ld.global.u32 	%r1643, [%rd15+120];
	xor.b32  	%r2220, %r2220, %r1643;
	ld.global.u32 	%r1644, [%rd15+124];
	xor.b32  	%r2219, %r2219, %r1644;
	ld.global.u32 	%r1645, [%rd15+128];
	xor.b32  	%r2310, %r2310, %r1645;
	ld.global.u32 	%r1646, [%rd15+132];
	xor.b32  	%r2309, %r2309, %r1646;
	ld.global.u32 	%r1647, [%rd15+136];
	xor.b32  	%r2216, %r2216, %r1647;
$L__BB3_171:
	and.b32  	%r1649, %r1597, 128;
	setp.eq.s32 	%p93, %r1649, 0;
	@%p93 bra 	$L__BB3_173;
	ld.global.u32 	%r1650, [%rd15+140];
	xor.b32  	%r2220, %r2220, %r1650;
	ld.global.u32 	%r1651, [%rd15+144];
	xor.b32  	%r2219, %r2219, %r1651;
	ld.global.u32 	%r1652, [%rd15+148];
	xor.b32  	%r2310, %r2310, %r1652;
	ld.global.u32 	%r1653, [%rd15+152];
	xor.b32  	%r2309, %r2309, %r1653;
	ld.global.u32 	%r1654, [%rd15+156];
	xor.b32  	%r2216, %r2216, %r1654;
$L__BB3_173:
	and.b32  	%r1656, %r1597, 256;
	setp.eq.s32 	%p94, %r1656, 0;
	@%p94 bra 	$L__BB3_175;
	ld.global.u32 	%r1657, [%rd15+160];
	xor.b32  	%r2220, %r2220, %r1657;
	ld.global.u32 	%r1658, [%rd15+164];
	xor.b32  	%r2219, %r2219, %r1658;
	ld.global.u32 	%r1659, [%rd15+168];
	xor.b32  	%r2310, %r2310, %r1659;
	ld.global.u32 	%r1660, [%rd15+172];
	xor.b32  	%r2309, %r2309, %r1660;
	ld.global.u32 	%r1661, [%rd15+176];
	xor.b32  	%r2216, %r2216, %r1661;
$L__BB3_175:
	and.b32  	%r1663, %r1597, 512;
	setp.eq.s32 	%p95, %r1663, 0;
	@%p95 bra 	$L__BB3_177;
	ld.global.u32 	%r1664, [%rd15+180];
	xor.b32  	%r2220, %r2220, %r1664;
	ld.global.u32 	%r1665, [%rd15+184];
	xor.b32  	%r2219, %r2219, %r1665;
	ld.global.u32 	%r1666, [%rd15+188];
	xor.b32  	%r2310, %r2310, %r1666;
	ld.global.u32 	%r1667, [%rd15+192];
	xor.b32  	%r2309, %r2309, %r1667;
	ld.global.u32 	%r1668, [%rd15+196];
	xor.b32  	%r2216, %r2216, %r1668;
$L__BB3_177:
	and.b32  	%r1670, %r1597, 1024;
	setp.eq.s32 	%p96, %r1670, 0;
	@%p96 bra 	$L__BB3_179;
	ld.global.u32 	%r1671, [%rd15+200];
	xor.b32  	%r2220, %r2220, %r1671;
	ld.global.u32 	%r1672, [%rd15+204];
	xor.b32  	%r2219, %r2219, %r1672;
	ld.global.u32 	%r1673, [%rd15+208];
	xor.b32  	%r2310, %r2310, %r1673;
	ld.global.u32 	%r1674, [%rd15+212];
	xor.b32  	%r2309, %r2309, %r1674;
	ld.global.u32 	%r1675, [%rd15+216];
	xor.b32  	%r2216, %r2216, %r1675;
$L__BB3_179:
	and.b32  	%r1677, %r1597, 2048;
	setp.eq.s32 	%p97, %r1677, 0;
	@%p97 bra 	$L__BB3_181;
	ld.global.u32 	%r1678, [%rd15+220];
	xor.b32  	%r2220, %r2220, %r1678;
	ld.global.u32 	%r1679, [%rd15+224];
	xor.b32  	%r2219, %r2219, %r1679;
	ld.global.u32 	%r1680, [%rd15+228];
	xor.b32  	%r2310, %r2310, %r1680;
	ld.global.u32 	%r1681, [%rd15+232];
	xor.b32  	%r2309, %r2309, %r1681;
	ld.global.u32 	%r1682, [%rd15+236];
	xor.b32  	%r2216, %r2216, %r1682;
$L__BB3_181:
	and.b32  	%r1684, %r1597, 4096;
	setp.eq.s32 	%p98, %r1684, 0;
	@%p98 bra 	$L__BB3_183;
	ld.global.u32 	%r1685, [%rd15+240];
	xor.b32  	%r2220, %r2220, %r1685;
	ld.global.u32 	%r1686, [%rd15+244];
	xor.b32  	%r2219, %r2219, %r1686;
	ld.global.u32 	%r1687, [%rd15+248];
	xor.b32  	%r2310, %r2310, %r1687;
	ld.global.u32 	%r1688, [%rd15+252];
	xor.b32  	%r2309, %r2309, %r1688;
	ld.global.u32 	%r1689, [%rd15+256];
	xor.b32  	%r2216, %r2216, %r1689;
$L__BB3_183:
	and.b32  	%r1691, %r1597, 8192;
	setp.eq.s32 	%p99, %r1691, 0;
	@%p99 bra 	$L__BB3_185;
	ld.global.u32 	%r1692, [%rd15+260];
	xor.b32  	%r2220, %r2220, %r1692;
	ld.global.u32 	%r1693, [%rd15+264];
	xor.b32  	%r2219, %r2219, %r1693;
	ld.global.u32 	%r1694, [%rd15+268];
	xor.b32  	%r2310, %r2310, %r1694;
	ld.global.u32 	%r1695, [%rd15+272];
	xor.b32  	%r2309, %r2309, %r1695;
	ld.global.u32 	%r1696, [%rd15+276];
	xor.b32  	%r2216, %r2216, %r1696;
$L__BB3_185:
	and.b32  	%r1698, %r1597, 16384;
	setp.eq.s32 	%p100, %r1698, 0;
	@%p100 bra 	$L__BB3_187;
	ld.global.u32 	%r1699, [%rd15+280];
	xor.b32  	%r2220, %r2220, %r1699;
	ld.global.u32 	%r1700, [%rd15+284];
	xor.b32  	%r2219, %r2219, %r1700;
	ld.global.u32 	%r1701, [%rd15+288];
	xor.b32  	%r2310, %r2310, %r1701;
	ld.global.u32 	%r1702, [%rd15+292];
	xor.b32  	%r2309, %r2309, %r1702;
	ld.global.u32 	%r1703, [%rd15+296];
	xor.b32  	%r2216, %r2216, %r1703;
$L__BB3_187:
	and.b32  	%r1705, %r1597, 32768;
	setp.eq.s32 	%p101, %r1705, 0;
	@%p101 bra 	$L__BB3_189;
	ld.global.u32 	%r1706, [%rd15+300];
	xor.b32  	%r2220, %r2220, %r1706;
	ld.global.u32 	%r1707, [%rd15+304];
	xor.b32  	%r2219, %r2219, %r1707;
	ld.global.u32 	%r1708, [%rd15+308];
	xor.b32  	%r2310, %r2310, %r1708;
	ld.global.u32 	%r1709, [%rd15+312];
	xor.b32  	%r2309, %r2309, %r1709;
	ld.global.u32 	%r1710, [%rd15+316];
	xor.b32  	%r2216, %r2216, %r1710;
$L__BB3_189:
	add.s32 	%r2307, %r2307, 16;
	setp.ne.s32 	%p102, %r2307, 32;
	@%p102 bra 	$L__BB3_157;
	mad.lo.s32 	%r1711, %r2301, -31, %r734;
	add.s32 	%r2301, %r1711, 1;
	setp.ne.s32 	%p103, %r2301, 5;
	@%p103 bra 	$L__BB3_156;
	st.local.u32 	[%rd2+4], %r2220;
	st.local.v2.u32 	[%rd2+8], {%r2219, %r2310};
	st.local.v2.u32 	[%rd2+16], {%r2309, %r2216};
	setp.ne.s64 	%p104, %rd12, 3;
	@%p104 bra 	$L__BB3_229;
	mov.b32 	%r2216, 0;
	mov.u32 	%r2401, %r2216;
	mov.u32 	%r2402, %r2216;
	mov.u32 	%r2219, %r2216;
	mov.u32 	%r2220, %r2216;
	mov.u32 	%r2393, %r2216;
$L__BB3_193:
	mul.wide.u32 	%rd42, %r2393, 4;
	add.s64 	%rd43, %rd2, %rd42;
	ld.local.u32 	%r909, [%rd43+4];
	shl.b32 	%r910, %r2393, 5;
	mov.b32 	%r2399, 0;
$L__BB3_194:
	.pragma "nounroll";
	shr.u32 	%r1714, %r909, %r2399;
	and.b32  	%r1715, %r1714, 1;
	setp.eq.b32 	%p105, %r1715, 1;
	not.pred 	%p106, %p105;
	add.s32 	%r1716, %r910, %r2399;
	mul.lo.s32 	%r1717, %r1716, 5;
	mul.wide.u32 	%rd44, %r1717, 4;
	add.s64 	%rd16, %rd13, %rd44;
	@%p106 bra 	$L__BB3_196;
	ld.global.u32 	%r1718, [%rd16];
	xor.b32  	%r2220, %r2220, %r1718;
	ld.global.u32 	%r1719, [%rd16+4];
	xor.b32  	%r2219, %r2219, %r1719;
	ld.global.u32 	%r1720, [%rd16+8];
	xor.b32  	%r2402, %r2402, %r1720;
	ld.global.u32 	%r1721, [%rd16+12];
	xor.b32  	%r2401, %r2401, %r1721;
	ld.global.u32 	%r1722, [%rd16+16];
	xor.b32  	%r2216, %r2216, %r1722;
$L__BB3_196:
	and.b32  	%r1724, %r1714, 2;
	setp.eq.s32 	%p107, %r1724, 0;
	@%p107 bra 	$L__BB3_198;
	ld.global.u32 	%r1725, [%rd16+20];
	xor.b32  	%r2220, %r2220, %r1725;
	ld.global.u32 	%r1726, [%rd16+24];
	xor.b32  	%r2219, %r2219, %r1726;
	ld.global.u32 	%r1727, [%rd16+28];
	xor.b32  	%r2402, %r2402, %r1727;
	ld.global.u32 	%r1728, [%rd16+32];
	xor.b32  	%r2401, %r2401, %r1728;
	ld.global.u32 	%r1729, [%rd16+36];
	xor.b32  	%r2216, %r2216, %r1729;
$L__BB3_198:
	and.b32  	%r1731, %r1714, 4;
	setp.eq.s32 	%p108, %r1731, 0;
	@%p108 bra 	$L__BB3_200;
	ld.global.u32 	%r1732, [%rd16+40];
	xor.b32  	%r2220, %r2220, %r1732;
	ld.global.u32 	%r1733, [%rd16+44];
	xor.b32  	%r2219, %r2219, %r1733;
	ld.global.u32 	%r1734, [%rd16+48];
	xor.b32  	%r2402, %r2402, %r1734;
	ld.global.u32 	%r1735, [%rd16+52];
	xor.b32  	%r2401, %r2401, %r1735;
	ld.global.u32 	%r1736, [%rd16+56];
	xor.b32  	%r2216, %r2216, %r1736;
$L__BB3_200:
	and.b32  	%r1738, %r1714, 8;
	setp.eq.s32 	%p109, %r1738, 0;
	@%p109 bra 	$L__BB3_202;
	ld.global.u32 	%r1739, [%rd16+60];
	xor.b32  	%r2220, %r2220, %r1739;
	ld.global.u32 	%r1740, [%rd16+64];
	xor.b32  	%r2219, %r2219, %r1740;
	ld.global.u32 	%r1741, [%rd16+68];
	xor.b32  	%r2402, %r2402, %r1741;
	ld.global.u32 	%r1742, [%rd16+72];
	xor.b32  	%r2401, %r2401, %r1742;
	ld.global.u32 	%r1743, [%rd16+76];
	xor.b32  	%r2216, %r2216, %r1743;
$L__BB3_202:
	and.b32  	%r1745, %r1714, 16;
	setp.eq.s32 	%p110, %r1745, 0;
	@%p110 bra 	$L__BB3_204;
	ld.global.u32 	%r1746, [%rd16+80];
	xor.b32  	%r2220, %r2220, %r1746;
	ld.global.u32 	%r1747, [%rd16+84];
	xor.b32  	%r2219, %r2219, %r1747;
	ld.global.u32 	%r1748, [%rd16+88];
	xor.b32  	%r2402, %r2402, %r1748;
	ld.global.u32 	%r1749, [%rd16+92];
	xor.b32  	%r2401, %r2401, %r1749;
	ld.global.u32 	%r1750, [%rd16+96];
	xor.b32  	%r2216, %r2216, %r1750;
$L__BB3_204:
	and.b32  	%r1752, %r1714, 32;
	setp.eq.s32 	%p111, %r1752, 0;
	@%p111 bra 	$L__BB3_206;
	ld.global.u32 	%r1753, [%rd16+100];
	xor.b32  	%r2220, %r2220, %r1753;
	ld.global.u32 	%r1754, [%rd16+104];
	xor.b32  	%r2219, %r2219, %r1754;
	ld.global.u32 	%r1755, [%rd16+108];
	xor.b32  	%r2402, %r2402, %r1755;
	ld.global.u32 	%r1756, [%rd16+112];
	xor.b32  	%r2401, %r2401, %r1756;
	ld.global.u32 	%r1757, [%rd16+116];
	xor.b32  	%r2216, %r2216, %r1757;
$L__BB3_206:
	and.b32  	%r1759, %r1714, 64;
	setp.eq.s32 	%p112, %r1759, 0;
	@%p112 bra 	$L__BB3_208;
	ld.global.u32 	%r1760, [%rd16+120];
	xor.b32  	%r2220, %r2220, %r1760;
	ld.global.u32 	%r1761, [%rd16+124];
	xor.b32  	%r2219, %r2219, %r1761;
	ld.global.u32 	%r1762, [%rd16+128];
	xor.b32  	%r2402, %r2402, %r1762;
	ld.global.u32 	%r1763, [%rd16+132];
	xor.b32  	%r2401, %r2401, %r1763;
	ld.global.u32 	%r1764, [%rd16+136];
	xor.b32  	%r2216, %r2216, %r1764;
$L__BB3_208:
	and.b32  	%r1766, %r1714, 128;
	setp.eq.s32 	%p113, %r1766, 0;
	@%p113 bra 	$L__BB3_210;
	ld.global.u32 	%r1767, [%rd16+140];
	xor.b32  	%r2220, %r2220, %r1767;
	ld.global.u32 	%r1768, [%rd16+144];
	xor.b32  	%r2219, %r2219, %r1768;
	ld.global.u32 	%r1769, [%rd16+148];
	xor.b32  	%r2402, %r2402, %r1769;
	ld.global.u32 	%r1770, [%rd16+152];
	xor.b32  	%r2401, %r2401, %r1770;
	ld.global.u32 	%r1771, [%rd16+156];
	xor.b32  	%r2216, %r2216, %r1771;
$L__BB3_210:
	and.b32  	%r1773, %r1714, 256;
	setp.eq.s32 	%p114, %r1773, 0;
	@%p114 bra 	$L__BB3_212;
	ld.global.u32 	%r1774, [%rd16+160];
	xor.b32  	%r2220, %r2220, %r1774;
	ld.global.u32 	%r1775, [%rd16+164];
	xor.b32  	%r2219, %r2219, %r1775;
	ld.global.u32 	%r1776, [%rd16+168];
	xor.b32  	%r2402, %r2402, %r1776;
	ld.global.u32 	%r1777, [%rd16+172];
	xor.b32  	%r2401, %r2401, %r1777;
	ld.global.u32 	%r1778, [%rd16+176];
	xor.b32  	%r2216, %r2216, %r1778;
$L__BB3_212:
	and.b32  	%r1780, %r1714, 512;
	setp.eq.s32 	%p115, %r1780, 0;
	@%p115 bra 	$L__BB3_214;
	ld.global.u32 	%r1781, [%rd16+180];
	xor.b32  	%r2220, %r2220, %r1781;
	ld.global.u32 	%r1782, [%rd16+184];
	xor.b32  	%r2219, %r2219, %r1782;
	ld.global.u32 	%r1783, [%rd16+188];
	xor.b32  	%r2402, %r2402, %r1783;
	ld.global.u32 	%r1784, [%rd16+192];
	xor.b32  	%r2401, %r2401, %r1784;
	ld.global.u32 	%r1785, [%rd16+196];
	xor.b32  	%r2216, %r2216, %r1785;
$L__BB3_214:
	and.b32  	%r1787, %r1714, 1024;
	setp.eq.s32 	%p116, %r1787, 0;
	@%p116 bra 	$L__BB3_216;
	ld.global.u32 	%r1788, [%rd16+200];
	xor.b32  	%r2220, %r2220, %r1788;
	ld.global.u32 	%r1789, [%rd16+204];
	xor.b32  	%r2219, %r2219, %r1789;
	ld.global.u32 	%r1790, [%rd16+208];
	xor.b32  	%r2402, %r2402, %r1790;
	ld.global.u32 	%r1791, [%rd16+212];
	xor.b32  	%r2401, %r2401, %r1791;
	ld.global.u32 	%r1792, [%rd16+216];
	xor.b32  	%r2216, %r2216, %r1792;
$L__BB3_216:
	and.b32  	%r1794, %r1714, 2048;
	setp.eq.s32 	%p117, %r1794, 0;
	@%p117 bra 	$L__BB3_218;
	ld.global.u32 	%r1795, [%rd16+220];
	xor.b32  	%r2220, %r2220, %r1795;
	ld.global.u32 	%r1796, [%rd16+224];
	xor.b32  	%r2219, %r2219, %r1796;
	ld.global.u32 	%r1797, [%rd16+228];
	xor.b32  	%r2402, %r2402, %r1797;
	ld.global.u32 	%r1798, [%rd16+232];
	xor.b32  	%r2401, %r2401, %r1798;
	ld.global.u32 	%r1799, [%rd16+236];
	xor.b32  	%r2216, %r2216, %r1799;
$L__BB3_218:
	and.b32  	%r1801, %r1714, 4096;
	setp.eq.s32 	%p118, %r1801, 0;
	@%p118 bra 	$L__BB3_220;
	ld.global.u32 	%r1802, [%rd16+240];
	xor.b32  	%r2220, %r2220, %r1802;
	ld.global.u32 	%r1803, [%rd16+244];
	xor.b32  	%r2219, %r2219, %r1803;
	ld.global.u32 	%r1804, [%rd16+248];
	xor.b32  	%r2402, %r2402, %r1804;
	ld.global.u32 	%r1805, [%rd16+252];
	xor.b32  	%r2401, %r2401, %r1805;
	ld.global.u32 	%r1806, [%rd16+256];
	xor.b32  	%r2216, %r2216, %r1806;
$L__BB3_220:
	and.b32  	%r1808, %r1714, 8192;
	setp.eq.s32 	%p119, %r1808, 0;
	@%p119 bra 	$L__BB3_222;
	ld.global.u32 	%r1809, [%rd16+260];
	xor.b32  	%r2220, %r2220, %r1809;
	ld.global.u32 	%r1810, [%rd16+264];
	xor.b32  	%r2219, %r2219, %r1810;
	ld.global.u32 	%r1811, [%rd16+268];
	xor.b32  	%r2402, %r2402, %r1811;
	ld.global.u32 	%r1812, [%rd16+272];
	xor.b32  	%r2401, %r2401, %r1812;
	ld.global.u32 	%r1813, [%rd16+276];
	xor.b32  	%r2216, %r2216, %r1813;
$L__BB3_222:
	and.b32  	%r1815, %r1714, 16384;
	setp.eq.s32 	%p120, %r1815, 0;
	@%p120 bra 	$L__BB3_224;
	ld.global.u32 	%r1816, [%rd16+280];
	xor.b32  	%r2220, %r2220, %r1816;
	ld.global.u32 	%r1817, [%rd16+284];
	xor.b32  	%r2219, %r2219, %r1817;
	ld.global.u32 	%r1818, [%rd16+288];
	xor.b32  	%r2402, %r2402, %r1818;
	ld.global.u32 	%r1819, [%rd16+292];
	xor.b32  	%r2401, %r2401, %r1819;
	ld.global.u32 	%r1820, [%rd16+296];
	xor.b32  	%r2216, %r2216, %r1820;
$L__BB3_224:
	and.b32  	%r1822, %r1714, 32768;
	setp.eq.s32 	%p121, %r1822, 0;
	@%p121 bra 	$L__BB3_226;
	ld.global.u32 	%r1823, [%rd16+300];
	xor.b32  	%r2220, %r2220, %r1823;
	ld.global.u32 	%r1824, [%rd16+304];
	xor.b32  	%r2219, %r2219, %r1824;
	ld.global.u32 	%r1825, [%rd16+308];
	xor.b32  	%r2402, %r2402, %r1825;
	ld.global.u32 	%r1826, [%rd16+312];
	xor.b32  	%r2401, %r2401, %r1826;
	ld.global.u32 	%r1827, [%rd16+316];
	xor.b32  	%r2216, %r2216, %r1827;
$L__BB3_226:
	add.s32 	%r2399, %r2399, 16;
	setp.ne.s32 	%p122, %r2399, 32;
	@%p122 bra 	$L__BB3_194;
	mad.lo.s32 	%r1828, %r2393, -31, %r910;
	add.s32 	%r2393, %r1828, 1;
	setp.ne.s32 	%p123, %r2393, 5;
	@%p123 bra 	$L__BB3_193;
	st.local.u32 	[%rd2+4], %r2220;
	st.local.v2.u32 	[%rd2+8], {%r2219, %r2402};
	st.local.v2.u32 	[%rd2+16], {%r2401, %r2216};
$L__BB3_229:
	shr.u64 	%rd69, %rd11, 2;
	add.s32 	%r2203, %r2203, 1;
	setp.gt.u64 	%p124, %rd11, 3;
	@%p124 bra 	$L__BB3_117;
$L__BB3_230:
	ld.param.u64 	%rd66, [_Z13doRandomStuffIdLj64EEvPT_S1_jP17curandStateXORWOWS3__param_0];
	cvta.to.global.u64 	%rd45, %rd66;
	mul.wide.u32 	%rd46, %r1, 8;
	add.s64 	%rd47, %rd45, %rd46;
	ld.global.f64 	%fd1, [%rd47];
	shr.u32 	%r1830, %r1930, 2;
	xor.b32  	%r1831, %r1830, %r1930;
	shl.b32 	%r1832, %r1926, 4;
	shl.b32 	%r1833, %r1831, 1;
	xor.b32  	%r1834, %r1833, %r1832;
	xor.b32  	%r1835, %r1834, %r1831;
	xor.b32  	%r1836, %r1835, %r1926;
	add.s32 	%r1837, %r1836, -2026858677;
	shr.u32 	%r1838, %r1929, 2;
	xor.b32  	%r1839, %r1838, %r1929;
	shl.b32 	%r1840, %r1836, 4;
	shl.b32 	%r1841, %r1839, 1;
	xor.b32  	%r1842, %r1841, %r1840;
	xor.b32  	%r1843, %r1842, %r1839;
	xor.b32  	%r1844, %r1843, %r1836;
	add.s32 	%r1845, %r1844, -2026496240;
	shr.u32 	%r1846, %r1928, 2;
	xor.b32  	%r1847, %r1846, %r1928;
	shl.b32 	%r1848, %r1844, 4;
	shl.b32 	%r1849, %r1847, 1;
	xor.b32  	%r1850, %r1849, %r1848;
	xor.b32  	%r1851, %r1850, %r1847;
	xor.b32  	%r1852, %r1851, %r1844;
	add.s32 	%r1853, %r1852, -2026133803;
	shr.u32 	%r1854, %r1927, 2;
	xor.b32  	%r1855, %r1854, %r1927;
	shl.b32 	%r1856, %r1852, 4;
	shl.b32 	%r1857, %r1855, 1;
	xor.b32  	%r1858, %r1857, %r1856;
	xor.b32  	%r1859, %r1858, %r1855;
	xor.b32  	%r1860, %r1859, %r1852;
	add.s32 	%r1861, %r1860, -2025771366;
	cvt.u64.u32 	%rd48, %r1837;
	mul.wide.u32 	%rd49, %r1845, 2097152;
	xor.b64  	%rd50, %rd49, %rd48;
	cvt.rn.f64.u64 	%fd19, %rd50;
	fma.rn.f64 	%fd133, %fd19, 0d3CA0000000000000, 0d3C90000000000000;
	cvt.u64.u32 	%rd51, %r1853;
	mul.wide.u32 	%rd52, %r1861, 2097152;
	xor.b64  	%rd53, %rd52, %rd51;
	cvt.rn.f64.u64 	%fd20, %rd53;
	fma.rn.f64 	%fd3, %fd20, 0d3CB0000000000000, 0d3CA0000000000000;
	{
	.reg .b32 %temp; 
	mov.b64 	{%temp, %r2486}, %fd133;
	}
	{
	.reg .b32 %temp; 
	mov.b64 	{%r2487, %temp}, %fd133;
	}
	setp.gt.s32 	%p125, %r2486, 1048575;
	mov.b32 	%r2488, -1023;
	@%p125 bra 	$L__BB3_232;
	mul.f64 	%fd133, %fd133, 0d4350000000000000;
	{
	.reg .b32 %temp; 
	mov.b64 	{%temp, %r2486}, %fd133;
	}
	{
	.reg .b32 %temp; 
	mov.b64 	{%r2487, %temp}, %fd133;
	}
	mov.b32 	%r2488, -1077;
$L__BB3_232:
	add.s32 	%r1863, %r2486, -1;
	setp.gt.u32 	%p126, %r1863, 2146435070;
	@%p126 bra 	$L__BB3_236;
	shr.u32 	%r1866, %r2486, 20;
	add.s32 	%r2489, %r2488, %r1866;
	and.b32  	%r1867, %r2486, 1048575;
	or.b32  	%r1868, %r1867, 1072693248;
	mov.b64 	%fd134, {%r2487, %r1868};
	setp.lt.u32 	%p128, %r1868, 1073127583;
	@%p128 bra 	$L__BB3_235;
	{
	.reg .b32 %temp; 
	mov.b64 	{%r1869, %temp}, %fd134;
	}
	{
	.reg .b32 %temp; 
	mov.b64 	{%temp, %r1870}, %fd134;
	}
	add.s32 	%r1871, %r1870, -1048576;
	mov.b64 	%fd134, {%r1869, %r1871};
	add.s32 	%r2489, %r2489, 1;
$L__BB3_235:
	add.f64 	%fd22, %fd134, 0dBFF0000000000000;
	add.f64 	%fd23, %fd134, 0d3FF0000000000000;
	rcp.approx.ftz.f64 	%fd24, %fd23;
	neg.f64 	%fd25, %fd23;
	fma.rn.f64 	%fd26, %fd25, %fd24, 0d3FF0000000000000;
	fma.rn.f64 	%fd27, %fd26, %fd26, %fd26;
	fma.rn.f64 	%fd28, %fd27, %fd24, %fd24;
	mul.f64 	%fd29, %fd22, %fd28;
	fma.rn.f64 	%fd30, %fd22, %fd28, %fd29;
	mul.f64 	%fd31, %fd30, %fd30;
	fma.rn.f64 	%fd32, %fd31, 0d3EB1380B3AE80F1E, 0d3ED0EE258B7A8B04;
	fma.rn.f64 	%fd33, %fd32, %fd31, 0d3EF3B2669F02676F;
	fma.rn.f64 	%fd34, %fd33, %fd31, 0d3F1745CBA9AB0956;
	fma.rn.f64 	%fd35, %fd34, %fd31, 0d3F3C71C72D1B5154;
	fma.rn.f64 	%fd36, %fd35, %fd31, 0d3F624924923BE72D;
	fma.rn.f64 	%fd37, %fd36, %fd31, 0d3F8999999999A3C4;
	fma.rn.f64 	%fd38, %fd37, %fd31, 0d3FB5555555555554;
	sub.f64 	%fd39, %fd22, %fd30;
	add.f64 	%fd40, %fd39, %fd39;
	neg.f64 	%fd41, %fd30;
	fma.rn.f64 	%fd42, %fd41, %fd22, %fd40;
	mul.f64 	%fd43, %fd28, %fd42;
	mul.f64 	%fd44, %fd31, %fd38;
	fma.rn.f64 	%fd45, %fd44, %fd30, %fd43;
	xor.b32  	%r1872, %r2489, -2147483648;
	mov.b32 	%r1873, 1127219200;
	mov.b64 	%fd46, {%r1872, %r1873};
	mov.b32 	%r1874, -2147483648;
	mov.b64 	%fd47, {%r1874, %r1873};
	sub.f64 	%fd48, %fd46, %fd47;
	fma.rn.f64 	%fd49, %fd48, 0d3FE62E42FEFA39EF, %fd30;
	fma.rn.f64 	%fd50, %fd48, 0dBFE62E42FEFA39EF, %fd49;
	sub.f64 	%fd51, %fd50, %fd30;
	sub.f64 	%fd52, %fd45, %fd51;
	fma.rn.f64 	%fd53, %fd48, 0d3C7ABC9E3B39803F, %fd52;
	add.f64 	%fd135, %fd49, %fd53;
	bra.uni 	$L__BB3_237;
$L__BB3_236:
	fma.rn.f64 	%fd21, %fd133, 0d7FF0000000000000, 0d7FF0000000000000;
	{
	.reg .b32 %temp; 
	mov.b64 	{%temp, %r1864}, %fd133;
	}
	and.b32  	%r1865, %r1864, 2147483647;
	setp.eq.s32 	%p127, %r1865, 0;
	selp.f64 	%fd135, 0dFFF0000000000000, %fd21, %p127;
$L__BB3_237:
	mul.f64 	%fd54, %fd135, 0dC000000000000000;
	sqrt.rn.f64 	%fd55, %fd54;
	{
	.reg .b32 %temp; 
	mov.b64 	{%temp, %r1875}, %fd3;
	}
	shl.b32 	%r1876, %r1875, 1;
	setp.gt.u32 	%p129, %r1876, -2038431744;
	mov.f64 	%fd56, 0d0000000000000000;
	mul.rn.f64 	%fd57, %fd3, %fd56;
	selp.f64 	%fd58, %fd57, %fd3, %p129;
	{
	.reg .b32 %temp; 
	mov.b64 	{%r1877, %temp}, %fd58;
	}
	{
	.reg .b32 %temp; 
	mov.b64 	{%temp, %r1878}, %fd58;
	}
	add.s32 	%r1879, %r1878, 1048576;
	mov.b64 	%fd59, {%r1877, %r1879};
	cvt.rni.f64.f64 	%fd60, %fd59;
	cvt.rzi.s64.f64 	%rd54, %fd60;
	cvt.u32.u64 	%r1880, %rd54;
	fma.rn.f64 	%fd61, %fd60, 0dBFE0000000000000, %fd58;
	mul.f64 	%fd62, %fd61, 0d3CA1A62633145C07;
	fma.rn.f64 	%fd63, %fd61, 0d400921FB54442D18, %fd62;
	mul.rn.f64 	%fd64, %fd63, %fd63;
	fma.rn.f64 	%fd65, %fd64, 0dBDA8FF8320FD8164, 0d3E21EEA7C1EF8528;
	fma.rn.f64 	%fd66, %fd65, %fd64, 0dBE927E4F8E06E6D9;
	fma.rn.f64 	%fd67, %fd66, %fd64, 0d3EFA01A019DDBCE9;
	fma.rn.f64 	%fd68, %fd67, %fd64, 0dBF56C16C16C15D47;
	fma.rn.f64 	%fd69, %fd68, %fd64, 0d3FA5555555555551;
	fma.rn.f64 	%fd70, %fd69, %fd64, 0dBFE0000000000000;
	fma.rn.f64 	%fd71, %fd70, %fd64, 0d3FF0000000000000;
	fma.rn.f64 	%fd72, %fd64, 0d3DE5DB65F9785EBA, 0dBE5AE5F12CB0D246;
	fma.rn.f64 	%fd73, %fd72, %fd64, 0d3EC71DE369ACE392;
	fma.rn.f64 	%fd74, %fd73, %fd64, 0dBF2A01A019DB62A1;
	fma.rn.f64 	%fd75, %fd74, %fd64, 0d3F81111111110818;
	fma.rn.f64 	%fd76, %fd75, %fd64, 0dBFC5555555555554;
	fma.rn.f64 	%fd77, %fd76, %fd64, 0d0000000000000000;
	fma.rn.f64 	%fd78, %fd77, %fd63, %fd63;
	and.b64  	%rd55, %rd54, 1;
	setp.eq.b64 	%p130, %rd55, 1;
	selp.f64 	%fd79, %fd71, %fd78, %p130;
	and.b32  	%r1881, %r1880, 2;
	setp.eq.s32 	%p131, %r1881, 0;
	{
	.reg .b32 %temp; 
	mov.b64 	{%temp, %r1882}, %fd79;
	}
	{
	.reg .b32 %temp; 
	mov.b64 	{%r1883, %temp}, %fd79;
	}
	xor.b32  	%r1884, %r1882, -2147483648;
	mov.b64 	%fd80, {%r1883, %r1884};
	selp.f64 	%fd81, %fd79, %fd80, %p131;
	cvt.rzi.f64.f64 	%fd82, %fd58;
	setp.eq.f64 	%p132, %fd58, %fd82;
	mul.rn.f64 	%fd83, %fd58, %fd56;
	selp.f64 	%fd84, %fd83, %fd81, %p132;
	mul.f64 	%fd85, %fd55, %fd84;
	mul.f64 	%fd86, %fd1, 0d3FA6E5B7D16657E1;
	mul.f64 	%fd87, %fd86, %fd85;
	shl.b32 	%r1885, %r1, 3;
	mov.u32 	%r1886, _ZZ13doRandomStuffIdLj64EEvPT_S1_jP17curandStateXORWOWS3_E5sdata;
	add.s32 	%r1096, %r1886, %r1885;
	st.volatile.shared.f64 	[%r1096], %fd87;
	setp.gt.u32 	%p133, %r1, 15;
	@%p133 bra 	$L__BB3_245;
	ld.volatile.shared.f64 	%fd88, [%r1096+128];
	ld.volatile.shared.f64 	%fd89, [%r1096];
	add.f64 	%fd90, %fd88, %fd89;
	st.volatile.shared.f64 	[%r1096], %fd90;
	ld.volatile.shared.f64 	%fd91, [%r1096+64];
	ld.volatile.shared.f64 	%fd92, [%r1096];
	add.f64 	%fd93, %fd91, %fd92;
	st.volatile.shared.f64 	[%r1096], %fd93;
	ld.volatile.shared.f64 	%fd94, [%r1096+32];
	ld.volatile.shared.f64 	%fd95, [%r1096];
	add.f64 	%fd96, %fd94, %fd95;
	st.volatile.shared.f64 	[%r1096], %fd96;
	ld.volatile.shared.f64 	%fd97, [%r1096+16];
	ld.volatile.shared.f64 	%fd98, [%r1096];
	add.f64 	%fd99, %fd97, %fd98;
	st.volatile.shared.f64 	[%r1096], %fd99;
	ld.volatile.shared.f64 	%fd100, [%r1096+8];
	ld.volatile.shared.f64 	%fd101, [%r1096];
	add.f64 	%fd102, %fd100, %fd101;
	st.volatile.shared.f64 	[%r1096], %fd102;
	setp.ne.s32 	%p134, %r1, 0;
	@%p134 bra 	$L__BB3_245;
	ld.volatile.shared.f64 	%fd103, [_ZZ13doRandomStuffIdLj64EEvPT_S1_jP17curandStateXORWOWS3_E5sdata];
	shr.u32 	%r1887, %r2220, 2;
	xor.b32  	%r1888, %r1887, %r2220;
	shl.b32 	%r1889, %r2216, 4;
	shl.b32 	%r1890, %r1888, 1;
	xor.b32  	%r1891, %r1890, %r1889;
	xor.b32  	%r1892, %r1891, %r1888;
	xor.b32  	%r1893, %r1892, %r2216;
	add.s32 	%r1894, %r1893, -31449523;
	shr.u32 	%r1895, %r2219, 2;
	xor.b32  	%r1896, %r1895, %r2219;
	shl.b32 	%r1897, %r1893, 4;
	shl.b32 	%r1898, %r1896, 1;
	xor.b32  	%r1899, %r1898, %r1897;
	xor.b32  	%r1900, %r1899, %r1896;
	xor.b32  	%r1901, %r1900, %r1893;
	add.s32 	%r1902, %r1901, -31087086;
	cvt.u64.u32 	%rd56, %r1894;
	mul.wide.u32 	%rd57, %r1902, 2097152;
	xor.b64  	%rd58, %rd57, %rd56;
	cvt.rn.f64.u64 	%fd104, %rd58;
	fma.rn.f64 	%fd105, %fd104, 0d3CA0000000000000, 0d3C90000000000000;
	fma.rn.f64 	%fd12, %fd105, 0d401921FB54442D18, %fd103;
	abs.f64 	%fd13, %fd12;
	setp.neu.f64 	%p135, %fd13, 0d7FF0000000000000;
	@%p135 bra 	$L__BB3_241;
	mov.f64 	%fd111, 0d0000000000000000;
	mul.rn.f64 	%fd137, %fd12, %fd111;
	mov.b32 	%r2491, 1;
	bra.uni 	$L__BB3_244;
$L__BB3_241:
	mul.f64 	%fd106, %fd12, 0d3FE45F306DC9C883;
	cvt.rni.s32.f64 	%r2490, %fd106;
	cvt.rn.f64.s32 	%fd107, %r2490;
	fma.rn.f64 	%fd108, %fd107, 0dBFF921FB54442D18, %fd12;
	fma.rn.f64 	%fd109, %fd107, 0dBC91A62633145C00, %fd108;
	fma.rn.f64 	%fd137, %fd107, 0dB97B839A252049C0, %fd109;
	setp.ltu.f64 	%p136, %fd13, 0d41E0000000000000;
	@%p136 bra 	$L__BB3_243;
	{ // callseq 2, 0
	.param .b64 param0;
	st.param.f64 	[param0], %fd12;
	.param .align 16 .b8 retval0[16];
	call.uni (retval0), 
	__internal_trig_reduction_slowpathd, 
	(
	param0
	);
	ld.param.f64 	%fd137, [retval0];
	ld.param.b32 	%r2490, [retval0+8];
	} // callseq 2
$L__BB3_243:
	add.s32 	%r2491, %r2490, 1;
$L__BB3_244:
	ld.param.u64 	%rd67, [_Z13doRandomStuffIdLj64EEvPT_S1_jP17curandStateXORWOWS3__param_1];
	shl.b32 	%r1905, %r2491, 6;
	cvt.u64.u32 	%rd59, %r1905;
	and.b64  	%rd60, %rd59, 64;
	mov.u64 	%rd61, __cudart_sin_cos_coeffs;
	add.s64 	%rd62, %rd61, %rd60;
	mul.rn.f64 	%fd112, %fd137, %fd137;
	and.b32  	%r1906, %r2491, 1;
	setp.eq.b32 	%p137, %r1906, 1;
	selp.f64 	%fd113, 0dBDA8FF8320FD8164, 0d3DE5DB65F9785EBA, %p137;
	ld.global.nc.v2.f64 	{%fd114, %fd115}, [%rd62];
	fma.rn.f64 	%fd116, %fd113, %fd112, %fd114;
	fma.rn.f64 	%fd117, %fd116, %fd112, %fd115;
	ld.global.nc.v2.f64 	{%fd118, %fd119}, [%rd62+16];
	fma.rn.f64 	%fd120, %fd117, %fd112, %fd118;
	fma.rn.f64 	%fd121, %fd120, %fd112, %fd119;
	ld.global.nc.v2.f64 	{%fd122, %fd123}, [%rd62+32];
	fma.rn.f64 	%fd124, %fd121, %fd112, %fd122;
	fma.rn.f64 	%fd125, %fd124, %fd112, %fd123;
	fma.rn.f64 	%fd126, %fd125, %fd137, %fd137;
	fma.rn.f64 	%fd127, %fd125, %fd112, 0d3FF0000000000000;
	selp.f64 	%fd128, %fd127, %fd126, %p137;
	and.b32  	%r1907, %r2491, 2;
	setp.eq.s32 	%p138, %r1907, 0;
	mov.f64 	%fd129, 0d0000000000000000;
	sub.f64 	%fd130, %fd129, %fd128;
	selp.f64 	%fd131, %fd128, %fd130, %p138;
	mul.f64 	%fd132, %fd131, 0d3FA6A09E667F3BCD;
	cvta.to.global.u64 	%rd63, %rd67;
	shl.b64 	%rd64, %rd3, 3;
	add.s64 	%rd65, %rd63, %rd64;
	st.global.f64 	[%rd65], %fd132;
$L__BB3_245:
	ret;

}
	// .globl	_Z13doRandomStuffIdLj128EEvPT_S1_jP17curandStateXORWOWS3_
.visible .entry _Z13doRandomStuffIdLj128EEvPT_S1_jP17curandStateXORWOWS3_(
	.param .u64 .ptr .align 1 _Z13doRandomStuffIdLj128EEvPT_S1_jP17curandStateXORWOWS3__param_0,
	.param .u64 .ptr .align 1 _Z13doRandomStuffIdLj128EEvPT_S1_jP17curandStateXORWOWS3__param_1,
	.param .u32 _Z13doRandomStuffIdLj128EEvPT_S1_jP17curandStateXORWOWS3__param_2,
	.param .u64 .ptr .align 1 _Z13doRandomStuffIdLj128EEvPT_S1_jP17curandStateXORWOWS3__param_3,
	.param .u64 .ptr .align 1 _Z13doRandomStuffIdLj128EEvPT_S1_jP17curandStateXORWOWS3__param_4
)
{
	.local .align 8 .b8 	__local_depot4[96];
	.reg .b64 	%SP;
	.reg .b64 	%SPL;
	.reg .pred 	%p<139>;
	.reg .b32 	%r<2492>;
	.reg .b64 	%rd<70>;
	.reg .b64 	%fd<138>;
	// demoted variable
	.shared .align 8 .b8 _ZZ13doRandomStuffIdLj128EEvPT_S1_jP17curandStateXORWOWS3_E5sdata[256];
	mov.u64 	%SPL, __local_depot4;
	add.u64 	%rd1, %SPL, 0;
	add.u64 	%rd2, %SPL, 48;
	mov.u32 	%r1, %tid.x;
	mov.u32 	%r1107, %ctaid.x;
	cvt.u64.u32 	%rd3, %r1107;
	mov.b32 	%r1930, -1265631101;
	mov.b32 	%r1108, -2027221114;
	st.local.v2.u32 	[%rd1], {%r1108, %r1930};
	mov.b32 	%r1928, -123459836;
	mov.b32 	%r1929, -1196530037;
	st.local.v2.u32 	[%rd1+8], {%r1929, %r1928};
	mov.b32 	%r1926, -1383304569;
	mov.b32 	%r1927, -589760388;
	st.local.v2.u32 	[%rd1+16], {%r1927, %r1926};
	setp.eq.s32 	%p1, %r1107, 0;
	@%p1 bra 	$L__BB4_115;
	mov.b32 	%r1913, 0;
	mov.b32 	%r1930, -1265631101;
	mov.b32 	%r1929, -1196530037;
	mov.b32 	%r1928, -123459836;
	mov.b32 	%r1927, -589760388;
	mov.b32 	%r1926, -1383304569;
	mov.u64 	%rd68, %rd3;
$L__BB4_2:
	mov.u64 	%rd4, %rd68;
	and.b64  	%rd5, %rd4, 3;
	setp.eq.s64 	%p2, %rd5, 0;
	@%p2 bra 	$L__BB4_114;
	mul.wide.u32 	%rd22, %r1913, 3200;
	mov.u64 	%rd23, precalc_xorwow_matrix;
	add.s64 	%rd6, %rd23, %rd22;
	mov.b32 	%r1926, 0;
	mov.u32 	%r1927, %r1926;
	mov.u32 	%r1928, %r1926;
	mov.u32 	%r1929, %r1926;
	mov.u32 	%r1930, %r1926;
	mov.u32 	%r1919, %r1926;
$L__BB4_4:
	mul.wide.u32 	%rd24, %r1919, 4;
	add.s64 	%rd25, %rd1, %rd24;
	ld.local.u32 	%r14, [%rd25+4];
	shl.b32 	%r15, %r1919, 5;
	mov.b32 	%r1925, 0;
$L__BB4_5:
	.pragma "nounroll";
	shr.u32 	%r1117, %r14, %r1925;
	and.b32  	%r1118, %r1117, 1;
	setp.eq.b32 	%p3, %r1118, 1;
	not.pred 	%p4, %p3;
	add.s32 	%r1119, %r15, %r1925;
	mul.lo.s32 	%r1120, %r1119, 5;
	mul.wide.u32 	%rd26, %r1120, 4;
	add.s64 	%rd7, %rd6, %rd26;
	@%p4 bra 	$L__BB4_7;
	ld.global.u32 	%r1121, [%rd7];
	xor.b32  	%r1930, %r1930, %r1121;
	ld.global.u32 	%r1122, [%rd7+4];
	xor.b32  	%r1929, %r1929, %r1122;
	ld.global.u32 	%r1123, [%rd7+8];
	xor.b32  	%r1928, %r1928, %r1123;
	ld.global.u32 	%r1124, [%rd7+12];
	xor.b32  	%r1927, %r1927, %r1124;
	ld.global.u32 	%r1125, [%rd7+16];
	xor.b32  	%r1926, %r1926, %r1125;
$L__BB4_7:
	and.b32  	%r1127, %r1117, 2;
	setp.eq.s32 	%p5, %r1127, 0;
	@%p5 bra 	$L__BB4_9;
	ld.global.u32 	%r1128, [%rd7+20];
	xor.b32  	%r1930, %r1930, %r1128;
	ld.global.u32 	%r1129, [%rd7+24];
	xor.b32  	%r1929, %r1929, %r1129;
	ld.global.u32 	%r1130, [%rd7+28];
	xor.b32  	%r1928, %r1928, %r1130;
	ld.global.u32 	%r1131, [%rd7+32];
	xor.b32  	%r1927, %r1927, %r1131;
	ld.global.u32 	%r1132, [%rd7+36];
	xor.b32  	%r1926, %r1926, %r1132;
$L__BB4_9:
	and.b32  	%r1134, %r1117, 4;
	setp.eq.s32 	%p6, %r1134, 0;
	@%p6 bra 	$L__BB4_11;
	ld.global.u32 	%r1135, [%rd7+40];
	xor.b32  	%r1930, %r1930, %r1135;
	ld.global.u32 	%r1136, [%rd7+44];
	xor.b32  	%r1929, %r1929, %r1136;
	ld.global.u32 	%r1137, [%rd7+48];
	xor.b32  	%r1928, %r1928, %r1137;
	ld.global.u32 	%r1138, [%rd7+52];
	xor.b32  	%r1927, %r1927, %r1138;
	ld.global.u32 	%r1139, [%rd7+56];
	xor.b32  	%r1926, %r1926, %r1139;
$L__BB4_11:
	and.b32  	%r1141, %r1117, 8;
	setp.eq.s32 	%p7, %r1141, 0;
	@%p7 bra 	$L__BB4_13;
	ld.global.u32 	%r1142, [%rd7+60];
	xor.b32  	%r1930, %r1930, %r1142;
	ld.global.u32 	%r1143, [%rd7+64];
	xor.b32  	%r1929, %r1929, %r1143;
	ld.global.u32 	%r1144, [%rd7+68];
	xor.b32  	%r1928, %r1928, %r1144;
	ld.global.u32 	%r1145, [%rd7+72];
	xor.b32  	%r1927, %r1927, %r1145;
	ld.global.u32 	%r1146, [%rd7+76];
	xor.b32  	%r1926, %r1926, %r1146;
$L__BB4_13:
	and.b32  	%r1148, %r1117, 16;
	setp.eq.s32 	%p8, %r1148, 0;
	@%p8 bra 	$L__BB4_15;
	ld.global.u32 	%r1149, [%rd7+80];
	xor.b32  	%r1930, %r1930, %r1149;
	ld.global.u32 	%r1150, [%rd7+84];
	xor.b32  	%r1929, %r1929, %r1150;
	ld.global.u32 	%r1151, [%rd7+88];
	xor.b32  	%r1928, %r1928, %r1151;
	ld.global.u32 	%r1152, [%rd7+92];
	xor.b32  	%r1927, %r1927, %r1152;
	ld.global.u32 	%r1153, [%rd7+96];
	xor.b32  	%r1926, %r1926, %r1153;
$L__BB4_15:
	and.b32  	%r1155, %r1117, 32;
	setp.eq.s32 	%p9, %r1155, 0;
	@%p9 bra 	$L__BB4_17;
	ld.global.u32 	%r1156, [%rd7+100];
	xor.b32  	%r1930, %r1930, %r1156;
	ld.global.u32 	%r1157, [%rd7+104];
	xor.b32  	%r1929, %r1929, %r1157;
	ld.global.u32 	%r1158, [%rd7+108];
	xor.b32  	%r1928, %r1928, %r1158;
	ld.global.u32 	%r1159, [%rd7+112];
	xor.b32  	%r1927, %r1927, %r1159;
	ld.global.u32 	%r1160, [%rd7+116];
	xor.b32  	%r1926, %r1926, %r1160;
$L__BB4_17:
	and.b32  	%r1162, %r1117, 64;
	setp.eq.s32 	%p10, %r1162, 0;
	@%p10 bra 	$L__BB4_19;
	ld.global.u32 	%r1163, [%rd7+120];
	xor.b32  	%r1930, %r1930, %r1163;
	ld.global.u32 	%r1164, [%rd7+124];
	xor.b32  	%r1929, %r1929, %r1164;
	ld.global.u32 	%r1165, [%rd7+128];
	xor.b32  	%r1928, %r1928, %r1165;
	ld.global.u32 	%r1166, [%rd7+132];
	xor.b32  	%r1927, %r1927, %r1166;
	ld.global.u32 	%r1167, [%rd7+136];
	xor.b32  	%r1926, %r1926, %r1167;
$L__BB4_19:
	and.b32  	%r1169, %r1117, 128;
	setp.eq.s32 	%p11, %r1169, 0;
	@%p11 bra 	$L__BB4_21;
	ld.global.u32 	%r1170, [%rd7+140];
	xor.b32  	%r1930, %r1930, %r1170;
	ld.global.u32 	%r1171, [%rd7+144];
	xor.b32  	%r1929, %r1929, %r1171;
	ld.global.u32 	%r1172, [%rd7+148];
	xor.b32  	%r1928, %r1928, %r1172;
	ld.global.u32 	%r1173, [%rd7+152];
	xor.b32  	%r1927, %r1927, %r1173;
	ld.global.u32 	%r1174, [%rd7+156];
	xor.b32  	%r1926, %r1926, %r1174;
$L__BB4_21:
	and.b32  	%r1176, %r1117, 256;
	setp.eq.s32 	%p12, %r1176, 0;
	@%p12 bra 	$L__BB4_23;
	ld.global.u32 	%r1177, [%rd7+160];
	xor.b32  	%r1930, %r1930, %r1177;
	ld.global.u32 	%r1178, [%rd7+164];
	xor.b32  	%r1929, %r1929, %r1178;
	ld.global.u32 	%r1179, [%rd7+168];
	xor.b32  	%r1928, %r1928, %r1179;
	ld.global.u32 	%r1180, [%rd7+172];
	xor.b32  	%r1927, %r1927, %r1180;
	ld.global.u32 	%r1181, [%rd7+176];
	xor.b32  	%r1926, %r1926, %r1181;
$L__BB4_23:
	and.b32  	%r1183, %r1117, 512;
	setp.eq.s32 	%p13, %r1183, 0;
	@%p13 bra 	$L__BB4_25;
	ld.global.u32 	%r1184, [%rd7+180];
	xor.b32  	%r1930, %r1930, %r1184;
	ld.global.u32 	%r1185, [%rd7+184];
	xor.b32  	%r1929, %r1929, %r1185;
	ld.global.u32 	%r1186, [%rd7+188];
	xor.b32  	%r1928, %r1928, %r1186;
	ld.global.u32 	%r1187, [%rd7+192];
	xor.b32  	%r1927, %r1927, %r1187;
	ld.global.u32 	%r1188, [%rd7+196];
	xor.b32  	%r1926, %r1926, %r1188;
$L__BB4_25:
	and.b32  	%r1190, %r1117, 1024;
	setp.eq.s32 	%p14, %r1190, 0;
	@%p14 bra 	$L__BB4_27;
	ld.global.u32 	%r1191, [%rd7+200];
	xor.b32  	%r1930, %r1930, %r1191;
	ld.global.u32 	%r1192, [%rd7+204];
	xor.b32  	%r1929, %r1929, %r1192;
	ld.global.u32 	%r1193, [%rd7+208];
	xor.b32  	%r1928, %r1928, %r1193;
	ld.global.u32 	%r1194, [%rd7+212];
	xor.b32  	%r1927, %r1927, %r1194;
	ld.global.u32 	%r1195, [%rd7+216];
	xor.b32  	%r1926, %r1926, %r1195;
$L__BB4_27:
	and.b32  	%r1197, %r1117, 2048;
	setp.eq.s32 	%p15, %r1197, 0;
	@%p15 bra 	$L__BB4_29;
	ld.global.u32 	%r1198, [%rd7+220];
	xor.b32  	%r1930, %r1930, %r1198;
	ld.global.u32 	%r1199, [%rd7+224];
	xor.b32  	%r1929, %r1929, %r1199;
	ld.global.u32 	%r1200, [%rd7+228];
	xor.b32  	%r1928, %r1928, %r1200;
	ld.global.u32 	%r1201, [%rd7+232];
	xor.b32  	%r1927, %r1927, %r1201;
	ld.global.u32 	%r1202, [%rd7+236];
	xor.b32  	%r1926, %r1926, %r1202;
$L__BB4_29:
	and.b32  	%r1204, %r1117, 4096;
	setp.eq.s32 	%p16, %r1204, 0;
	@%p16 bra 	$L__BB4_31;
	ld.global.u32 	%r1205, [%rd7+240];
	xor.b32  	%r1930, %r1930, %r1205;
	ld.global.u32 	%r1206, [%rd7+244];
	xor.b32  	%r1929, %r1929, %r1206;
	ld.global.u32 	%r1207, [%rd7+248];
	xor.b32  	%r1928, %r1928, %r1207;
	ld.global.u32 	%r1208, [%rd7+252];
	xor.b32  	%r1927, %r1927, %r1208;
	ld.global.u32 	%r1209, [%rd7+256];
	xor.b32  	%r1926, %r1926, %r1209;
$L__BB4_31:
	and.b32  	%r1211, %r1117, 8192;
	setp.eq.s32 	%p17, %r1211, 0;
	@%p17 bra 	$L__BB4_33;
	ld.global.u32 	%r1212, [%rd7+260];
	xor.b32  	%r1930, %r1930, %r1212;
	ld.global.u32 	%r1213, [%rd7+264];
	xor.b32  	%r1929, %r1929, %r1213;
	ld.global.u32 	%r1214, [%rd7+268];
	xor.b32  	%r1928, %r1928, %r1214;
	ld.global.u32 	%r1215, [%rd7+272];
	xor.b32  	%r1927, %r1927, %r1215;
	ld.global.u32 	%r1216, [%rd7+276];
	xor.b32  	%r1926, %r1926, %r1216;
$L__BB4_33:
	and.b32  	%r1218, %r1117, 16384;
	setp.eq.s32 	%p18, %r1218, 0;
	@%p18 bra 	$L__BB4_35;
	ld.global.u32 	%r1219, [%rd7+280];
	xor.b32  	%r1930, %r1930, %r1219;
	ld.global.u32 	%r1220, [%rd7+284];
	xor.b32  	%r1929, %r1929, %r1220;
	ld.global.u32 	%r1221, [%rd7+288];
	xor.b32  	%r1928, %r1928, %r1221;
	ld.global.u32 	%r1222, [%rd7+292];
	xor.b32  	%r1927, %r1927, %r1222;
	ld.global.u32 	%r1223, [%rd7+296];
	xor.b32  	%r1926, %r1926, %r1223;
$L__BB4_35:
	and.b32  	%r1225, %r1117, 32768;
	setp.eq.s32 	%p19, %r1225, 0;
	@%p19 bra 	$L__BB4_37;
	ld.global.u32 	%r1226, [%rd7+300];
	xor.b32  	%r1930, %r1930, %r1226;
	ld.global.u32 	%r1227, [%rd7+304];
	xor.b32  	%r1929, %r1929, %r1227;
	ld.global.u32 	%r1228, [%rd7+308];
	xor.b32  	%r1928, %r1928, %r1228;
	ld.global.u32 	%r1229, [%rd7+312];
	xor.b32  	%r1927, %r1927, %r1229;
	ld.global.u32 	%r1230, [%rd7+316];
	xor.b32  	%r1926, %r1926, %r1230;
$L__BB4_37:
	add.s32 	%r1925, %r1925, 16;
	setp.ne.s32 	%p20, %r1925, 32;
	@%p20 bra 	$L__BB4_5;
	mad.lo.s32 	%r1231, %r1919, -31, %r15;
	add.s32 	%r1919, %r1231, 1;
	setp.ne.s32 	%p21, %r1919, 5;
	@%p21 bra 	$L__BB4_4;
	st.local.u32 	[%rd1+4], %r1930;
	st.local.v2.u32 	[%rd1+8], {%r1929, %r1928};
	st.local.v2.u32 	[%rd1+16], {%r1927, %r1926};
	setp.eq.s64 	%p22, %rd5, 1;
	@%p22 bra 	$L__BB4_114;
	mov.b32 	%r1926, 0;
	mov.u32 	%r1927, %r1926;
	mov.u32 	%r1928, %r1926;
	mov.u32 	%r1929, %r1926;
	mov.u32 	%r1930, %r1926;
	mov.u32 	%r2011, %r1926;
$L__BB4_41:
	mul.wide.u32 	%rd27, %r2011, 4;
	add.s64 	%rd28, %rd1, %rd27;
	ld.local.u32 	%r190, [%rd28+4];
	shl.b32 	%r191, %r2011, 5;
	mov.b32 	%r2017, 0;
$L__BB4_42:
	.pragma "nounroll";
	shr.u32 	%r1234, %r190, %r2017;
	and.b32  	%r1235, %r1234, 1;
	setp.eq.b32 	%p23, %r1235, 1;
	not.pred 	%p24, %p23;
	add.s32 	%r1236, %r191, %r2017;
	mul.lo.s32 	%r1237, %r1236, 5;
	mul.wide.u32 	%rd29, %r1237, 4;
	add.s64 	%rd8, %rd6, %rd29;
	@%p24 bra 	$L__BB4_44;
	ld.global.u32 	%r1238, [%rd8];
	xor.b32  	%r1930, %r1930, %r1238;
	ld.global.u32 	%r1239, [%rd8+4];
	xor.b32  	%r1929, %r1929, %r1239;
	ld.global.u32 	%r1240, [%rd8+8];
	xor.b32  	%r1928, %r1928, %r1240;
	ld.global.u32 	%r1241, [%rd8+12];
	xor.b32  	%r1927, %r1927, %r1241;
	ld.global.u32 	%r1242, [%rd8+16];
	xor.b32  	%r1926, %r1926, %r1242;
$L__BB4_44:
	and.b32  	%r1244, %r1234, 2;
	setp.eq.s32 	%p25, %r1244, 0;
	@%p25 bra 	$L__BB4_46;
	ld.global.u32 	%r1245, [%rd8+20];
	xor.b32  	%r1930, %r1930, %r1245;
	ld.global.u32 	%r1246, [%rd8+24];
	xor.b32  	%r1929, %r1929, %r1246;
	ld.global.u32 	%r1247, [%rd8+28];
	xor.b32  	%r1928, %r1928, %r1247;
	ld.global.u32 	%r1248, [%rd8+32];
	xor.b32  	%r1927, %r1927, %r1248;
	ld.global.u32 	%r1249, [%rd8+36];
	xor.b32  	%r1926, %r1926, %r1249;
$L__BB4_46:
	and.b32  	%r1251, %r1234, 4;
	setp.eq.s32 	%p26, %r1251, 0;
	@%p26 bra 	$L__BB4_48;
	ld.global.u32 	%r1252, [%rd8+40];
	xor.b32  	%r1930, %r1930, %r1252;
	ld.global.u32 	%r1253, [%rd8+44];
	xor.b32  	%r1929, %r1929, %r1253;
	ld.global.u32 	%r1254, [%rd8+48];
	xor.b32  	%r1928, %r1928, %r1254;
	ld.global.u32 	%r1255, [%rd8+52];
	xor.b32  	%r1927, %r1927, %r1255;
	ld.global.u32 	%r1256, [%rd8+56];
	xor.b32  	%r1926, %r1926, %r1256;
$L__BB4_48:
	and.b32  	%r1258, %r1234, 8;
	setp.eq.s32 	%p27, %r1258, 0;
	@%p27 bra 	$L__BB4_50;
	ld.global.u32 	%r1259, [%rd8+60];
	xor.b32  	%r1930, %r1930, %r1259;
	ld.global.u32 	%r1260, [%rd8+64];
	xor.b32  	%r1929, %r1929, %r1260;
	ld.global.u32 	%r1261, [%rd8+68];
	xor.b32  	%r1928, %r1928, %r1261;
	ld.global.u32 	%r1262, [%rd8+72];
	xor.b32  	%r1927, %r1927, %r1262;
	ld.global.u32 	%r1263, [%rd8+76];
	xor.b32  	%r1926, %r1926, %r1263;
$L__BB4_50:
	and.b32  	%r1265, %r1234, 16;
	setp.eq.s32 	%p28, %r1265, 0;
	@%p28 bra 	$L__BB4_52;
	ld.global.u32 	%r1266, [%rd8+80];
	xor.b32  	%r1930, %r1930, %r1266;
	ld.global.u32 	%r1267, [%rd8+84];
	xor.b32  	%r1929, %r1929, %r1267;
	ld.global.u32 	%r1268, [%rd8+88];
	xor.b32  	%r1928, %r1928, %r1268;
	ld.global.u32 	%r1269, [%rd8+92];
	xor.b32  	%r1927, %r1927, %r1269;
	ld.global.u32 	%r1270, [%rd8+96];
	xor.b32  	%r1926, %r1926, %r1270;
$L__BB4_52:
	and.b32  	%r1272, %r1234, 32;
	setp.eq.s32 	%p29, %r1272, 0;
	@%p29 bra 	$L__BB4_54;
	ld.global.u32 	%r1273, [%rd8+100];
	xor.b32  	%r1930, %r1930, %r1273;
	ld.global.u32 	%r1274, [%rd8+104];
	xor.b32  	%r1929, %r1929, %r1274;
	ld.global.u32 	%r1275, [%rd8+108];
	xor.b32  	%r1928, %r1928, %r1275;
	ld.global.u32 	%r1276, [%rd8+112];
	xor.b32  	%r1927, %r1927, %r1276;
	ld.global.u32 	%r1277, [%rd8+116];
	xor.b32  	%r1926, %r1926, %r1277;
$L__BB4_54:
	and.b32  	%r1279, %r1234, 64;
	setp.eq.s32 	%p30, %r1279, 0;
	@%p30 bra 	$L__BB4_56;
	ld.global.u32 	%r1280, [%rd8+120];
	xor.b32  	%r1930, %r1930, %r1280;
	ld.global.u32 	%r1281, [%rd8+124];
	xor.b32  	%r1929, %r1929, %r1281;
	ld.global.u32 	%r1282, [%rd8+128];
	xor.b32  	%r1928, %r1928, %r1282;
	ld.global.u32 	%r1283, [%rd8+132];
	xor.b32  	%r1927, %r1927, %r1283;
	ld.global.u32 	%r1284, [%rd8+136];
	xor.b32  	%r1926, %r1926, %r1284;
$L__BB4_56:
	and.b32  	%r1286, %r1234, 128;
	setp.eq.s32 	%p31, %r1286, 0;
	@%p31 bra 	$L__BB4_58;
	ld.global.u32 	%r1287, [%rd8+140];
	xor.b32  	%r1930, %r1930, %r1287;
	ld.global.u32 	%r1288, [%rd8+144];
	xor.b32  	%r1929, %r1929, %r1288;
	ld.global.u32 	%r1289, [%rd8+148];
	xor.b32  	%r1928, %r1928, %r1289;
	ld.global.u32 	%r1290, [%rd8+152];
	xor.b32  	%r1927, %r1927, %r1290;
	ld.global.u32 	%r1291, [%rd8+156];
	xor.b32  	%r1926, %r1926, %r1291;
$L__BB4_58:
	and.b32  	%r1293, %r1234, 256;
	setp.eq.s32 	%p32, %r1293, 0;
	@%p32 bra 	$L__BB4_60;
	ld.global.u32 	%r1294, [%rd8+160];
	xor.b32  	%r1930, %r1930, %r1294;
	ld.global.u32 	%r1295, [%rd8+164];
	xor.b32  	%r1929, %r1929, %r1295;
	ld.global.u32 	%r1296, [%rd8+168];
	xor.b32  	%r1928, %r1928, %r1296;
	ld.global.u32 	%r1297, [%rd8+172];
	xor.b32  	%r1927, %r1927, %r1297;
	ld.global.u32 	%r1298, [%rd8+176];
	xor.b32  	%r1926, %r1926, %r1298;
$L__BB4_60:
	and.b32  	%r1300, %r1234, 512;
	setp.eq.s32 	%p33, %r1300, 0;
	@%p33 bra 	$L__BB4_62;
	ld.global.u32 	%r1301, [%rd8+180];
	xor.b32  	%r1930, %r1930, %r1301;
	ld.global.u32 	%r1302, [%rd8+184];
	xor.b32  	%r1929, %r1929, %r1302;
	ld.global.u32 	%r1303, [%rd8+188];
	xor.b32  	%r1928, %r1928, %r1303;
	ld.global.u32 	%r1304, [%rd8+192];
	xor.b32  	%r1927, %r1927, %r1304;
	ld.global.u32 	%r1305, [%rd8+196];
	xor.b32  	%r1926, %r1926, %r1305;
$L__BB4_62:
	and.b32  	%r1307, %r1234, 1024;
	setp.eq.s32 	%p34, %r1307, 0;
	@%p34 bra 	$L__BB4_64;
	ld.global.u32 	%r1308, [%rd8+200];
	xor.b32  	%r1930, %r1930, %r1308;
	ld.global.u32 	%r1309, [%rd8+204];
	xor.b32  	%r1929, %r1929, %r1309;
	ld.global.u32 	%r1310, [%rd8+208];
	xor.b32  	%r1928, %r1928, %r1310;
	ld.global.u32 	%r1311, [%rd8+212];
	xor.b32  	%r1927, %r1927, %r1311;
	ld.global.u32 	%r1312, [%rd8+216];
	xor.b32  	%r1926, %r1926, %r1312;
$L__BB4_64:
	and.b32  	%r1314, %r1234, 2048;
	setp.eq.s32 	%p35, %r1314, 0;
	@%p35 bra 	$L__BB4_66;
	ld.global.u32 	%r1315, [%rd8+220];
	xor.b32  	%r1930, %r1930, %r1315;
	ld.global.u32 	%r1316, [%rd8+224];
	xor.b32  	%r1929, %r1929, %r1316;
	ld.global.u32 	%r1317, [%rd8+228];
	xor.b32  	%r1928, %r1928, %r1317;
	ld.global.u32 	%r1318, [%rd8+232];
	xor.b32  	%r1927, %r1927, %r1318;
	ld.global.u32 	%r1319, [%rd8+236];
	xor.b32  	%r1926, %r1926, %r1319;
$L__BB4_66:
	and.b32  	%r1321, %r1234, 4096;
	setp.eq.s32 	%p36, %r1321, 0;
	@%p36 bra 	$L__BB4_68;
	ld.global.u32 	%r1322, [%rd8+240];
	xor.b32  	%r1930, %r1930, %r1322;
	ld.global.u32 	%r1323, [%rd8+244];
	xor.b32  	%r1929, %r1929, %r1323;
	ld.global.u32 	%r1324, [%rd8+248];
	xor.b32  	%r1928, %r1928, %r1324;
	ld.global.u32 	%r1325, [%rd8+252];
	xor.b32  	%r1927, %r1927, %r1325;
	ld.global.u32 	%r1326, [%rd8+256];
	xor.b32  	%r1926, %r1926, %r1326;
$L__BB4_68:
	and.b32  	%r1328, %r1234, 8192;
	setp.eq.s32 	%p37, %r1328, 0;
	@%p37 bra 	$L__BB4_70;
	ld.global.u32 	%r1329, [%rd8+260];
	xor.b32  	%r1930, %r1930, %r1329;
	ld.global.u32 	%r1330, [%rd8+264];
	xor.b32  	%r1929, %r1929, %r1330;
	ld.global.u32 	%r1331, [%rd8+268];
	xor.b32  	%r1928, %r1928, %r1331;
	ld.global.u32 	%r1332, [%rd8+272];
	xor.b32  	%r1927, %r1927, %r1332;
	ld.global.u32 	%r1333, [%rd8+276];
	xor.b32  	%r1926, %r1926, %r1333;
$L__BB4_70:
	and.b32  	%r1335, %r1234, 16384;
	setp.eq.s32 	%p38, %r1335, 0;
	@%p38 bra 	$L__BB4_72;
	ld.global.u32 	%r1336, [%rd8+280];
	xor.b32  	%r1930, %r1930, %r1336;
	ld.global.u32 	%r1337, [%rd8+284];
	xor.b32  	%r1929, %r1929, %r1337;
	ld.global.u32 	%r1338, [%rd8+288];
	xor.b32  	%r1928, %r1928, %r1338;
	ld.global.u32 	%r1339, [%rd8+292];
	xor.b32  	%r1927, %r1927, %r1339;
	ld.global.u32 	%r1340, [%rd8+296];
	xor.b32  	%r1926, %r1926, %r1340;
$L__BB4_72:
	and.b32  	%r1342, %r1234, 32768;
	setp.eq.s32 	%p39, %r1342, 0;
	@%p39 bra 	$L__BB4_74;
	ld.global.u32 	%r1343, [%rd8+300];
	xor.b32  	%r1930, %r1930, %r1343;
	ld.global.u32 	%r1344, [%rd8+304];
	xor.b32  	%r1929, %r1929, %r1344;
	ld.global.u32 	%r1345, [%rd8+308];
	xor.b32  	%r1928, %r1928, %r1345;
	ld.global.u32 	%r1346, [%rd8+312];
	xor.b32  	%r1927, %r1927, %r1346;
	ld.global.u32 	%r1347, [%rd8+316];
	xor.b32  	%r1926, %r1926, %r1347;
$L__BB4_74:
	add.s32 	%r2017, %r2017, 16;
	setp.ne.s32 	%p40, %r2017, 32;
	@%p40 bra 	$L__BB4_42;
	mad.lo.s32 	%r1348, %r2011, -31, %r191;
	add.s32 	%r2011, %r1348, 1;
	setp.ne.s32 	%p41, %r2011, 5;
	@%p41 bra 	$L__BB4_41;
	st.local.u32 	[%rd1+4], %r1930;
	st.local.v2.u32 	[%rd1+8], {%r1929, %r1928};
	st.local.v2.u32 	[%rd1+16], {%r1927, %r1926};
	setp.ne.s64 	%p42, %rd5, 3;
	@%p42 bra 	$L__BB4_114;
	mov.b32 	%r1926, 0;
	mov.u32 	%r1927, %r1926;
	mov.u32 	%r1928, %r1926;
	mov.u32 	%r1929, %r1926;
	mov.u32 	%r1930, %r1926;
	mov.u32 	%r2103, %r1926;
$L__BB4_78:
	mul.wide.u32 	%rd30, %r2103, 4;
	add.s64 	%rd31, %rd1, %rd30;
	ld.local.u32 	%r366, [%rd31+4];
	shl.b32 	%r367, %r2103, 5;
	mov.b32 	%r2109, 0;
$L__BB4_79:
	.pragma "nounroll";
	shr.u32 	%r1351, %r366, %r2109;
	and.b32  	%r1352, %r1351, 1;
	setp.eq.b32 	%p43, %r1352, 1;
	not.pred 	%p44, %p43;
	add.s32 	%r1353, %r367, %r2109;
	mul.lo.s32 	%r1354, %r1353, 5;
	mul.wide.u32 	%rd32, %r1354, 4;
	add.s64 	%rd9, %rd6, %rd32;
	@%p44 bra 	$L__BB4_81;
	ld.global.u32 	%r1355, [%rd9];
	xor.b32  	%r1930, %r1930, %r1355;
	ld.global.u32 	%r1356, [%rd9+4];
	xor.b32  	%r1929, %r1929, %r1356;
	ld.global.u32 	%r1357, [%rd9+8];
	xor.b32  	%r1928, %r1928, %r1357;
	ld.global.u32 	%r1358, [%rd9+12];
	xor.b32  	%r1927, %r1927, %r1358;
	ld.global.u32 	%r1359, [%rd9+16];
	xor.b32  	%r1926, %r1926, %r1359;
$L__BB4_81:
	and.b32  	%r1361, %r1351, 2;
	setp.eq.s32 	%p45, %r1361, 0;
	@%p45 bra 	$L__BB4_83;
	ld.global.u32 	%r1362, [%rd9+20];
	xor.b32  	%r1930, %r1930, %r1362;
	ld.global.u32 	%r1363, [%rd9+24];
	xor.b32  	%r1929, %r1929, %r1363;
	ld.global.u32 	%r1364, [%rd9+28];
	xor.b32  	%r1928, %r1928, %r1364;
	ld.global.u32 	%r1365, [%rd9+32];
	xor.b32  	%r1927, %r1927, %r1365;
	ld.global.u32 	%r1366, [%rd9+36];
	xor.b32  	%r1926, %r1926, %r1366;
$L__BB4_83:
	and.b32  	%r1368, %r1351, 4;
	setp.eq.s32 	%p46, %r1368, 0;
	@%p46 bra 	$L__BB4_85;
	ld.global.u32 	%r1369, [%rd9+40];
	xor.b32  	%r1930, %r1930, %r1369;
	ld.global.u32 	%r1370, [%rd9+44];
	xor.b32  	%r1929, %r1929, %r1370;
	ld.global.u32 	%r1371, [%rd9+48];
	xor.b32  	%r1928, %r1928, %r1371;
	ld.global.u32 	%r1372, [%rd9+52];
	xor.b32  	%r1927, %r1927, %r1372;
	ld.global.u32 	%r1373, [%rd9+56];
	xor.b32  	%r1926, %r1926, %r1373;
$L__BB4_85:
	and.b32  	%r1375, %r1351, 8;
	setp.eq.s32 	%p47, %r1375, 0;
	@%p47 bra 	$L__BB4_87;
	ld.global.u32 	%r1376, [%rd9+60];
	xor.b32  	%r1930, %r1930, %r1376;
	ld.global.u32 	%r1377, [%rd9+64];
	xor.b32  	%r1929, %r1929, %r1377;
	ld.global.u32 	%r1378, [%rd9+68];
	xor.b32  	%r1928, %r1928, %r1378;
	ld.global.u32 	%r1379, [%rd9+72];
	xor.b32  	%r1927, %r1927, %r1379;
	ld.global.u32 	%r1380, [%rd9+76];
	xor.b32  	%r1926, %r1926, %r1380;
$L__BB4_87:
	and.b32  	%r1382, %r1351, 16;
	setp.eq.s32 	%p48, %r1382, 0;
	@%p48 bra 	$L__BB4_89;
	ld.global.u32 	%r1383, [%rd9+80];
	xor.b32  	%r1930, %r1930, %r1383;
	ld.global.u32 	%r1384, [%rd9+84];
	xor.b32  	%r1929, %r1929, %r1384;
	ld.global.u32 	%r1385, [%rd9+88];
	xor.b32  	%r1928, %r1928, %r1385;
	ld.global.u32 	%r1386, [%rd9+92];
	xor.b32  	%r1927, %r1927, %r1386;
	ld.global.u32 	%r1387, [%rd9+96];
	xor.b32  	%r1926, %r1926, %r1387;
$L__BB4_89:
	and.b32  	%r1389, %r1351, 32;
	setp.eq.s32 	%p49, %r1389, 0;
	@%p49 bra 	$L__BB4_91;
	ld.global.u32 	%r1390, [%rd9+100];
	xor.b32  	%r1930, %r1930, %r1390;
	ld.global.u32 	%r1391, [%rd9+104];
	xor.b32  	%r1929, %r1929, %r1391;
	ld.global.u32 	%r1392, [%rd9+108];
	xor.b32  	%r1928, %r1928, %r1392;
	ld.global.u32 	%r1393, [%rd9+112];
	xor.b32  	%r1927, %r1927, %r1393;
	ld.global.u32 	%r1394, [%rd9+116];
	xor.b32  	%r1926, %r1926, %r1394;
$L__BB4_91:
	and.b32  	%r1396, %r1351, 64;
	setp.eq.s32 	%p50, %r1396, 0;
	@%p50 bra 	$L__BB4_93;
	ld.global.u32 	%r1397, [%rd9+120];
	xor.b32  	%r1930, %r1930, %r1397;
	ld.global.u32 	%r1398, [%rd9+124];
	xor.b32  	%r1929, %r1929, %r1398;
	ld.global.u32 	%r1399, [%rd9+128];
	xor.b32  	%r1928, %r1928, %r1399;
	ld.global.u32 	%r1400, [%rd9+132];
	xor.b32  	%r1927, %r1927, %r1400;
	ld.global.u32 	%r1401, [%rd9+136];
	xor.b32  	%r1926, %r1926, %r1401;
$L__BB4_93:
	and.b32  	%r1403, %r1351, 128;
	setp.eq.s32 	%p51, %r1403, 0;
	@%p51 bra 	$L__BB4_95;
	ld.global.u32 	%r1404, [%rd9+140];
	xor.b32  	%r1930, %r1930, %r1404;
	ld.global.u32 	%r1405, [%rd9+144];
	xor.b32  	%r1929, %r1929, %r1405;
	ld.global.u32 	%r1406, [%rd9+148];
	xor.b32  	%r1928, %r1928, %r1406;
	ld.global.u32 	%r1407, [%rd9+152];
	xor.b32  	%r1927, %r1927, %r1407;
	ld.global.u32 	%r1408, [%rd9+156];
	xor.b32  	%r1926, %r1926, %r1408;
$L__BB4_95:
	and.b32  	%r1410, %r1351, 256;
	setp.eq.s32 	%p52, %r1410, 0;
	@%p52 bra 	$L__BB4_97;
	ld.global.u32 	%r1411, [%rd9+160];
	xor.b32  	%r1930, %r1930, %r1411;
	ld.global.u32 	%r1412, [%rd9+164];
	xor.b32  	%r1929, %r1929, %r1412;
	ld.global.u32 	%r1413, [%rd9+168];
	xor.b32  	%r1928, %r1928, %r1413;
	ld.global.u32 	%r1414, [%rd9+172];
	xor.b32  	%r1927, %r1927, %r1414;
	ld.global.u32 	%r1415, [%rd9+176];
	xor.b32  	%r1926, %r1926, %r1415;
$L__BB4_97:
	and.b32  	%r1417, %r1351, 512;
	setp.eq.s32 	%p53, %r1417, 0;
	@%p53 bra 	$L__BB4_99;
	ld.global.u32 	%r1418, [%rd9+180];
	xor.b32  	%r1930, %r1930, %r1418;
	ld.global.u32 	%r1419, [%rd9+184];
	xor.b32  	%r1929, %r1929, %r1419;
	ld.global.u32 	%r1420, [%rd9+188];
	xor.b32  	%r1928, %r1928, %r1420;
	ld.global.u32 	%r1421, [%rd9+192];
	xor.b32  	%r1927, %r1927, %r1421;
	ld.global.u32 	%r1422, [%rd9+196];
	xor.b32  	%r1926, %r1926, %r1422;
$L__BB4_99:
	and.b32  	%r1424, %r1351, 1024;
	setp.eq.s32 	%p54, %r1424, 0;
	@%p54 bra 	$L__BB4_101;
	ld.global.u32 	%r1425, [%rd9+200];
	xor.b32  	%r1930, %r1930, %r1425;
	ld.global.u32 	%r1426, [%rd9+204];
	xor.b32  	%r1929, %r1929, %r1426;
	ld.global.u32 	%r1427, [%rd9+208];
	xor.b32  	%r1928, %r1928, %r1427;
	ld.global.u32 	%r1428, [%rd9+212];
	xor.b32  	%r1927, %r1927, %r1428;
	ld.global.u32 	%r1429, [%rd9+216];
	xor.b32  	%r1926, %r1926, %r1429;
$L__BB4_101:
	and.b32  	%r1431, %r1351, 2048;
	setp.eq.s32 	%p55, %r1431, 0;
	@%p55 bra 	$L__BB4_103;
	ld.global.u32 	%r1432, [%rd9+220];
	xor.b32  	%r1930, %r1930, %r1432;
	ld.global.u32 	%r1433, [%rd9+224];
	xor.b32  	%r1929, %r1929, %r1433;
	ld.global.u32 	%r1434, [%rd9+228];
	xor.b32  	%r1928, %r1928, %r1434;
	ld.global.u32 	%r1435, [%rd9+232];
	xor.b32  	%r1927, %r1927, %r1435;
	ld.global.u32 	%r1436, [%rd9+236];
	xor.b32  	%r1926, %r1926, %r1436;
$L__BB4_103:
	and.b32  	%r1438, %r1351, 4096;
	setp.eq.s32 	%p56, %r1438, 0;
	@%p56 bra 	$L__BB4_105;
	ld.global.u32 	%r1439, [%rd9+240];
	xor.b32  	%r1930, %r1930, %r1439;
	ld.global.u32 	%r1440, [%rd9+244];
	xor.b32  	%r1929, %r1929, %r1440;
	ld.global.u32 	%r1441, [%rd9+248];
	xor.b32  	%r1928, %r1928, %r1441;
	ld.global.u32 	%r1442, [%rd9+252];
	xor.b32  	%r1927, %r1927, %r1442;
	ld.global.u32 	%r1443, [%rd9+256];
	xor.b32  	%r1926, %r1926, %r1443;
$L__BB4_105:
	and.b32  	%r1445, %r1351, 8192;
	setp.eq.s32 	%p57, %r1445, 0;
	@%p57 bra 	$L__BB4_107;
	ld.global.u32 	%r1446, [%rd9+260];
	xor.b32  	%r1930, %r1930, %r1446;
	ld.global.u32 	%r1447, [%rd9+264];
	xor.b32  	%r1929, %r1929, %r1447;
	ld.global.u32 	%r1448, [%rd9+268];
	xor.b32  	%r1928, %r1928, %r1448;
	ld.global.u32 	%r1449, [%rd9+272];
	xor.b32  	%r1927, %r1927, %r1449;
	ld.global.u32 	%r1450, [%rd9+276];
	xor.b32  	%r1926, %r1926, %r1450;
$L__BB4_107:
	and.b32  	%r1452, %r1351, 16384;
	setp.eq.s32 	%p58, %r1452, 0;
	@%p58 bra 	$L__BB4_109;
	ld.global.u32 	%r1453, [%rd9+280];
	xor.b32  	%r1930, %r1930, %r1453;
	ld.global.u32 	%r1454, [%rd9+284];
	xor.b32  	%r1929, %r1929, %r1454;
	ld.global.u32 	%r1455, [%rd9+288];
	xor.b32  	%r1928, %r1928, %r1455;
	ld.global.u32 	%r1456, [%rd9+292];
	xor.b32  	%r1927, %r1927, %r1456;
	ld.global.u32 	%r1457, [%rd9+296];
	xor.b32  	%r1926, %r1926, %r1457;
$L__BB4_109:
	and.b32  	%r1459, %r1351, 32768;
	setp.eq.s32 	%p59, %r1459, 0;
	@%p59 bra 	$L__BB4_111;
	ld.global.u32 	%r1460, [%rd9+300];
	xor.b32  	%r1930, %r1930, %r1460;
	ld.global.u32 	%r1461, [%rd9+304];
	xor.b32  	%r1929, %r1929, %r1461;
	ld.global.u32 	%r1462, [%rd9+308];
	xor.b32  	%r1928, %r1928, %r1462;
	ld.global.u32 	%r1463, [%rd9+312];
	xor.b32  	%r1927, %r1927, %r1463;
	ld.global.u32 	%r1464, [%rd9+316];
	xor.b32  	%r1926, %r1926, %r1464;
$L__BB4_111:
	add.s32 	%r2109, %r2109, 16;
	setp.ne.s32 	%p60, %r2109, 32;
	@%p60 bra 	$L__BB4_79;
	mad.lo.s32 	%r1465, %r2103, -31, %r367;
	add.s32 	%r2103, %r1465, 1;
	setp.ne.s32 	%p61, %r2103, 5;
	@%p61 bra 	$L__BB4_78;
	st.local.u32 	[%rd1+4], %r1930;
	st.local.v2.u32 	[%rd1+8], {%r1929, %r1928};
	st.local.v2.u32 	[%rd1+16], {%r1927, %r1926};
$L__BB4_114:
	shr.u64 	%rd68, %rd4, 2;
	add.s32 	%r1913, %r1913, 1;
	setp.gt.u64 	%p62, %rd4, 3;
	@%p62 bra 	$L__BB4_2;
$L__BB4_115:
	cvt.u32.u64 	%r1469, %rd3;
	setp.eq.s32 	%p63, %r1469, 0;
	mov.b32 	%r1470, 0;
	st.local.v2.u32 	[%rd1+24], {%r1470, %r1470};
	st.local.u32 	[%rd1+32], %r1470;
	mov.b64 	%rd33, 0;
	st.local.u64 	[%rd1+40], %rd33;
	mov.b32 	%r2220, 729778053;
	mov.b32 	%r1471, -31811960;
	st.local.v2.u32 	[%rd2], {%r1471, %r2220};
	mov.b32 	%r1472, -123459836;
	mov.b32 	%r2219, 834269077;
	st.local.v2.u32 	[%rd2+8], {%r2219, %r1472};
	mov.b32 	%r2216, 612104585;
	mov.b32 	%r1473, -589760388;
	st.local.v2.u32 	[%rd2+16], {%r1473, %r2216};
	@%p63 bra 	$L__BB4_230;
	mov.b32 	%r2203, 0;
	mov.b32 	%r2220, 729778053;
	mov.b32 	%r2219, 834269077;
	mov.b32 	%r2216, 612104585;
	mov.u64 	%rd69, %rd3;
$L__BB4_117:
	mov.u64 	%rd11, %rd69;
	and.b64  	%rd12, %rd11, 3;
	setp.eq.s64 	%p64, %rd12, 0;
	@%p64 bra 	$L__BB4_229;
	mul.wide.u32 	%rd34, %r2203, 3200;
	mov.u64 	%rd35, precalc_xorwow_matrix;
	add.s64 	%rd13, %rd35, %rd34;
	mov.b32 	%r2216, 0;
	mov.u32 	%r2217, %r2216;
	mov.u32 	%r2218, %r2216;
	mov.u32 	%r2219, %r2216;
	mov.u32 	%r2220, %r2216;
	mov.u32 	%r2209, %r2216;
$L__BB4_119:
	mul.wide.u32 	%rd36, %r2209, 4;
	add.s64 	%rd37, %rd2, %rd36;
	ld.local.u32 	%r557, [%rd37+4];
	shl.b32 	%r558, %r2209, 5;
	mov.b32 	%r2215, 0;
$L__BB4_120:
	.pragma "nounroll";
	shr.u32 	%r1480, %r557, %r2215;
	and.b32  	%r1481, %r1480, 1;
	setp.eq.b32 	%p65, %r1481, 1;
	not.pred 	%p66, %p65;
	add.s32 	%r1482, %r558, %r2215;
	mul.lo.s32 	%r1483, %r1482, 5;
	mul.wide.u32 	%rd38, %r1483, 4;
	add.s64 	%rd14, %rd13, %rd38;
	@%p66 bra 	$L__BB4_122;
	ld.global.u32 	%r1484, [%rd14];
	xor.b32  	%r2220, %r2220, %r1484;
	ld.global.u32 	%r1485, [%rd14+4];
	xor.b32  	%r2219, %r2219, %r1485;
	ld.global.u32 	%r1486, [%rd14+8];
	xor.b32  	%r2218, %r2218, %r1486;
	ld.global.u32 	%r1487, [%rd14+12];
	xor.b32  	%r2217, %r2217, %r1487;
	ld.global.u32 	%r1488, [%rd14+16];
	xor.b32  	%r2216, %r2216, %r1488;
$L__BB4_122:
	and.b32  	%r1490, %r1480, 2;
	setp.eq.s32 	%p67, %r1490, 0;
	@%p67 bra 	$L__BB4_124;
	ld.global.u32 	%r1491, [%rd14+20];
	xor.b32  	%r2220, %r2220, %r1491;
	ld.global.u32 	%r1492, [%rd14+24];
	xor.b32  	%r2219, %r2219, %r1492;
	ld.global.u32 	%r1493, [%rd14+28];
	xor.b32  	%r2218, %r2218, %r1493;
	ld.global.u32 	%r1494, [%rd14+32];
	xor.b32  	%r2217, %r2217, %r1494;
	ld.global.u32 	%r1495, [%rd14+36];
	xor.b32  	%r2216, %r2216, %r1495;
$L__BB4_124:
	and.b32  	%r1497, %r1480, 4;
	setp.eq.s32 	%p68, %r1497, 0;
	@%p68 bra 	$L__BB4_126;
	ld.global.u32 	%r1498, [%rd14+40];
	xor.b32  	%r2220, %r2220, %r1498;
	ld.global.u32 	%r1499, [%rd14+44];
	xor.b32  	%r2219, %r2219, %r1499;
	ld.global.u32 	%r1500, [%rd14+48];
	xor.b32  	%r2218, %r2218, %r1500;
	ld.global.u32 	%r1501, [%rd14+52];
	xor.b32  	%r2217, %r2217, %r1501;
	ld.global.u32 	%r1502, [%rd14+56];
	xor.b32  	%r2216, %r2216, %r1502;
$L__BB4_126:
	and.b32  	%r1504, %r1480, 8;
	setp.eq.s32 	%p69, %r1504, 0;
	@%p69 bra 	$L__BB4_128;
	ld.global.u32 	%r1505, [%rd14+60];
	xor.b32  	%r2220, %r2220, %r1505;
	ld.global.u32 	%r1506, [%rd14+64];
	xor.b32  	%r2219, %r2219, %r1506;
	ld.global.u32 	%r1507, [%rd14+68];
	xor.b32  	%r2218, %r2218, %r1507;
	ld.global.u32 	%r1508, [%rd14+72];
	xor.b32  	%r2217, %r2217, %r1508;
	ld.global.u32 	%r1509, [%rd14+76];
	xor.b32  	%r2216, %r2216, %r1509;
$L__BB4_128:
	and.b32  	%r1511, %r1480, 16;
	setp.eq.s32 	%p70, %r1511, 0;
	@%p70 bra 	$L__BB4_130;
	ld.global.u32 	%r1512, [%rd14+80];
	xor.b32  	%r2220, %r2220, %r1512;
	ld.global.u32 	%r1513, [%rd14+84];
	xor.b32  	%r2219, %r2219, %r1513;
	ld.global.u32 	%r1514, [%rd14+88];
	xor.b32  	%r2218, %r2218, %r1514;
	ld.global.u32 	%r1515, [%rd14+92];
	xor.b32  	%r2217, %r2217, %r1515;
	ld.global.u32 	%r1516, [%rd14+96];
	xor.b32  	%r2216, %r2216, %r1516;
$L__BB4_130:
	and.b32  	%r1518, %r1480, 32;
	setp.eq.s32 	%p71, %r1518, 0;
	@%p71 bra 	$L__BB4_132;
	ld.global.u32 	%r1519, [%rd14+100];
	xor.b32  	%r2220, %r2220, %r1519;
	ld.global.u32 	%r1520, [%rd14+104];
	xor.b32  	%r2219, %r2219, %r1520;
	ld.global.u32 	%r1521, [%rd14+108];
	xor.b32  	%r2218, %r2218, %r1521;
	ld.global.u32 	%r1522, [%rd14+112];
	xor.b32  	%r2217, %r2217, %r1522;
	ld.global.u32 	%r1523, [%rd14+116];
	xor.b32  	%r2216, %r2216, %r1523;
$L__BB4_132:
	and.b32  	%r1525, %r1480, 64;
	setp.eq.s32 	%p72, %r1525, 0;
	@%p72 bra 	$L__BB4_134;
	ld.global.u32 	%r1526, [%rd14+120];
	xor.b32  	%r2220, %r2220, %r1526;
	ld.global.u32 	%r1527, [%rd14+124];
	xor.b32  	%r2219, %r2219, %r1527;
	ld.global.u32 	%r1528, [%rd14+128];
	xor.b32  	%r2218, %r2218, %r1528;
	ld.global.u32 	%r1529, [%rd14+132];
	xor.b32  	%r2217, %r2217, %r1529;
	ld.global.u32 	%r1530, [%rd14+136];
	xor.b32  	%r2216, %r2216, %r1530;
$L__BB4_134:
	and.b32  	%r1532, %r1480, 128;
	setp.eq.s32 	%p73, %r1532, 0;
	@%p73 bra 	$L__BB4_136;
	ld.global.u32 	%r1533, [%rd14+140];
	xor.b32  	%r2220, %r2220, %r1533;
	ld.global.u32 	%r1534, [%rd14+144];
	xor.b32  	%r2219, %r2219, %r1534;
	ld.global.u32 	%r1535, [%rd14+148];
	xor.b32  	%r2218, %r2218, %r1535;
	ld.global.u32 	%r1536, [%rd14+152];
	xor.b32  	%r2217, %r2217, %r1536;
	ld.global.u32 	%r1537, [%rd14+156];
	xor.b32  	%r2216, %r2216, %r1537;
$L__BB4_136:
	and.b32  	%r1539, %r1480, 256;
	setp.eq.s32 	%p74, %r1539, 0;
	@%p74 bra 	$L__BB4_138;
	ld.global.u32 	%r1540, [%rd14+160];
	xor.b32  	%r2220, %r2220, %r1540;
	ld.global.u32 	%r1541, [%rd14+164];
	xor.b32  	%r2219, %r2219, %r1541;
	ld.global.u32 	%r1542, [%rd14+168];
	xor.b32  	%r2218, %r2218, %r1542;
	ld.global.u32 	%r1543, [%rd14+172];
	xor.b32  	%r2217, %r2217, %r1543;
	ld.global.u32 	%r1544, [%rd14+176];
	xor.b32  	%r2216, %r2216, %r1544;
$L__BB4_138:
	and.b32  	%r1546, %r1480, 512;
	setp.eq.s32 	%p75, %r1546, 0;
	@%p75 bra 	$L__BB4_140;
	ld.global.u32 	%r1547, [%rd14+180];
	xor.b32  	%r2220, %r2220, %r1547;
	ld.global.u32 	%r1548, [%rd14+184];
	xor.b32  	%r2219, %r2219, %r1548;
	ld.global.u32 	%r1549, [%rd14+188];
	xor.b32  	%r2218, %r2218, %r1549;
	ld.global.u32 	%r1550, [%rd14+192];
	xor.b32  	%r2217, %r2217, %r1550;
	ld.global.u32 	%r1551, [%rd14+196];
	xor.b32  	%r2216, %r2216, %r1551;
$L__BB4_140:
	and.b32  	%r1553, %r1480, 1024;
	setp.eq.s32 	%p76, %r1553, 0;
	@%p76 bra 	$L__BB4_142;
	ld.global.u32 	%r1554, [%rd14+200];
	xor.b32  	%r2220, %r2220, %r1554;
	ld.global.u32 	%r1555, [%rd14+204];
	xor.b32  	%r2219, %r2219, %r1555;
	ld.global.u32 	%r1556, [%rd14+208];
	xor.b32  	%r2218, %r2218, %r1556;
	ld.global.u32 	%r1557, [%rd14+212];
	xor.b32  	%r2217, %r2217, %r1557;
	ld.global.u32 	%r1558, [%rd14+216];
	xor.b32  	%r2216, %r2216, %r1558;
$L__BB4_142:
	and.b32  	%r1560, %r1480, 2048;
	setp.eq.s32 	%p77, %r1560, 0;
	@%p77 bra 	$L__BB4_144;
	ld.global.u32 	%r1561, [%rd14+220];
	xor.b32  	%r2220, %r2220, %r1561;
	ld.global.u32 	%r1562, [%rd14+224];
	xor.b32  	%r2219, %r2219, %r1562;
	ld.global.u32 	%r1563, [%rd14+228];
	xor.b32  	%r2218, %r2218, %r1563;
	ld.global.u32 	%r1564, [%rd14+232];
	xor.b32  	%r2217, %r2217, %r1564;
	ld.global.u32 	%r1565, [%rd14+236];
	xor.b32  	%r2216, %r2216, %r1565;
$L__BB4_144:
	and.b32  	%r1567, %r1480, 4096;
	setp.eq.s32 	%p78, %r1567, 0;
	@%p78 bra 	$L__BB4_146;
	ld.global.u32 	%r1568, [%rd14+240];
	xor.b32  	%r2220, %r2220, %r1568;
	ld.global.u32 	%r1569, [%rd14+244];
	xor.b32  	%r2219, %r2219, %r1569;
	ld.global.u32 	%r1570, [%rd14+248];
	xor.b32  	%r2218, %r2218, %r1570;
	ld.global.u32 	%r1571, [%rd14+252];
	xor.b32  	%r2217, %r2217, %r1571;
	ld.global.u32 	%r1572, [%rd14+256];
	xor.b32  	%r2216, %r2216, %r1572;
$L__BB4_146:
	and.b32  	%r1574, %r1480, 8192;
	setp.eq.s32 	%p79, %r1574, 0;
	@%p79 bra 	$L__BB4_148;
	ld.global.u32 	%r1575, [%rd14+260];
	xor.b32  	%r2220, %r2220, %r1575;
	ld.global.u32 	%r1576, [%rd14+264];
	xor.b32  	%r2219, %r2219, %r1576;
	ld.global.u32 	%r1577, [%rd14+268];
	xor.b32  	%r2218, %r2218, %r1577;
	ld.global.u32 	%r1578, [%rd14+272];
	xor.b32  	%r2217, %r2217, %r1578;
	ld.global.u32 	%r1579, [%rd14+276];
	xor.b32  	%r2216, %r2216, %r1579;
$L__BB4_148:
	and.b32  	%r1581, %r1480, 16384;
	setp.eq.s32 	%p80, %r1581, 0;
	@%p80 bra 	$L__BB4_150;
	ld.global.u32 	%r1582, [%rd14+280];
	xor.b32  	%r2220, %r2220, %r1582;
	ld.global.u32 	%r1583, [%rd14+284];
	xor.b32  	%r2219, %r2219, %r1583;
	ld.global.u32 	%r1584, [%rd14+288];
	xor.b32  	%r2218, %r2218, %r1584;
	ld.global.u32 	%r1585, [%rd14+292];
	xor.b32  	%r2217, %r2217, %r1585;
	ld.global.u32 	%r1586, [%rd14+296];
	xor.b32  	%r2216, %r2216, %r1586;
$L__BB4_150:
	and.b32  	%r1588, %r1480, 32768;
	setp.eq.s32 	%p81, %r1588, 0;
	@%p81 bra 	$L__BB4_152;
	ld.global.u32 	%r1589, [%rd14+300];
	xor.b32  	%r2220, %r2220, %r1589;
	ld.global.u32 	%r1590, [%rd14+304];
	xor.b32  	%r2219, %r2219, %r1590;
	ld.global.u32 	%r1591, [%rd14+308];
	xor.b32  	%r2218, %r2218, %r1591;
	ld.global.u32 	%r1592, [%rd14+312];
	xor.b32  	%r2217, %r2217, %r1592;
	ld.global.u32 	%r1593, [%rd14+316];
	xor.b32  	%r2216, %r2216, %r1593;
$L__BB4_152:
	add.s32 	%r2215, %r2215, 16;
	setp.ne.s32 	%p82, %r2215, 32;
	@%p82 bra 	$L__BB4_120;
	mad.lo.s32 	%r1594, %r2209, -31, %r558;
	add.s32 	%r2209, %r1594, 1;
	setp.ne.s32 	%p83, %r2209, 5;
	@%p83 bra 	$L__BB4_119;
	st.local.u32 	[%rd2+4], %r2220;
	st.local.v2.u32 	[%rd2+8], {%r2219, %r2218};
	st.local.v2.u32 	[%rd2+16], {%r2217, %r2216};
	setp.eq.s64 	%p84, %rd12, 1;
	@%p84 bra 	$L__BB4_229;
	mov.b32 	%r2216, 0;
	mov.u32 	%r2309, %r2216;
	mov.u32 	%r2310, %r2216;
	mov.u32 	%r2219, %r2216;
	mov.u32 	%r2220, %r2216;
	mov.u32 	%r2301, %r2216;
$L__BB4_156:
	mul.wide.u32 	%rd39, %r2301, 4;
	add.s64 	%rd40, %rd2, %rd39;
	ld.local.u32 	%r733, [%rd40+4];
	shl.b32 	%r734, %r2301, 5;
	mov.b32 	%r2307, 0;
$L__BB4_157:
	.pragma "nounroll";
	shr.u32 	%r1597, %r733, %r2307;
	and.b32  	%r1598, %r1597, 1;
	setp.eq.b32 	%p85, %r1598, 1;
	not.pred 	%p86, %p85;
	add.s32 	%r1599, %r734, %r2307;
	mul.lo.s32 	%r1600, %r1599, 5;
	mul.wide.u32 	%rd41, %r1600, 4;
	add.s64 	%rd15, %rd13, %rd41;
	@%p86 bra 	$L__BB4_159;
	ld.global.u32 	%r1601, [%rd15];
	xor.b32  	%r2220, %r2220, %r1601;
	ld.global.u32 	%r1602, [%rd15+4];
	xor.b32  	%r2219, %r2219, %r1602;
	ld.global.u32 	%r1603, [%rd15+8];
	xor.b32  	%r2310, %r2310, %r1603;
	ld.global.u32 	%r1604, [%rd15+12];
	xor.b32  	%r2309, %r2309, %r1604;
	ld.global.u32 	%r1605, [%rd15+16];
	xor.b32  	%r2216, %r2216, %r1605;
$L__BB4_159:
	and.b32  	%r1607, %r1597, 2;
	setp.eq.s32 	%p87, %r1607, 0;
	@%p87 bra 	$L__BB4_161;
	ld.global.u32 	%r1608, [%rd15+20];
	xor.b32  	%r2220, %r2220, %r1608;
	ld.global.u32 	%r1609, [%rd15+24];
	xor.b32  	%r2219, %r2219, %r1609;
	ld.global.u32 	%r1610, [%rd15+28];
	xor.b32  	%r2310, %r2310, %r1610;
	ld.global.u32 	%r1611, [%rd15+32];
	xor.b32  	%r2309, %r2309, %r1611;
	ld.global.u32 	%r1612, [%rd15+36];
	xor.b32  	%r2216, %r2216, %r1612;
$L__BB4_161:
	and.b32  	%r1614, %r1597, 4;
	setp.eq.s32 	%p88, %r1614, 0;
	@%p88 bra 	$L__BB4_163;
	ld.global.u32 	%r1615, [%rd15+40];
	xor.b32  	%r2220, %r2220, %r1615;
	ld.global.u32 	%r1616, [%rd15+44];
	xor.b32  	%r2219, %r2219, %r1616;
	ld.global.u32 	%r1617, [%rd15+48];
	xor.b32  	%r2310, %r2310, %r1617;
	ld.global.u32 	%r1618, [%rd15+52];
	xor.b32  	%r2309, %r2309, %r1618;
	ld.global.u32 	%r1619, [%rd15+56];
	xor.b32  	%r2216, %r2216, %r1619;
$L__BB4_163:
	and.b32  	%r1621, %r1597, 8;
	setp.eq.s32 	%p89, %r1621, 0;
	@%p89 bra 	$L__BB4_165;
	ld.global.u32 	%r1622, [%rd15+60];
	xor.b32  	%r2220, %r2220, %r1622;
	ld.global.u32 	%r1623, [%rd15+64];
	xor.b32  	%r2219, %r2219, %r1623;
	ld.global.u32 	%r1624, [%rd15+68];
	xor.b32  	%r2310, %r2310, %r1624;
	ld.global.u32 	%r1625, [%rd15+72];
	xor.b32  	%r2309, %r2309, %r1625;
	ld.global.u32 	%r1626, [%rd15+76];
	xor.b32  	%r2216, %r2216, %r1626;
$L__BB4_165:
	and.b32  	%r1628, %r1597, 16;
	setp.eq.s32 	%p90, %r1628, 0;
	@%p90 bra 	$L__BB4_167;
	ld.global.u32 	%r1629, [%rd15+80];
	xor.b32  	%r2220, %r2220, %r1629;
	ld.global.u32 	%r1630, [%rd15+84];
	xor.b32  	%r2219, %r2219, %r1630;
	ld.global.u32 	%r1631, [%rd15+88];
	xor.b32  	%r2310, %r2310, %r1631;
	ld.global.u32 	%r1632, [%rd15+92];
	xor.b32  	%r2309, %r2309, %r1632;
	ld.global.u32 	%r1633, [%rd15+96];
	xor.b32  	%r2216, %r2216, %r1633;
$L__BB4_167:
	and.b32  	%r1635, %r1597, 32;
	setp.eq.s32 	%p91, %r1635, 0;
	@%p91 bra 	$L__BB4_169;
	ld.global.u32 	%r1636, [%rd15+100];
	xor.b32  	%r2220, %r2220, %r1636;
	ld.global.u32 	%r1637, [%rd15+104];
	xor.b32  	%r2219, %r2219, %r1637;
	ld.global.u32 	%r1638, [%rd15+108];
	xor.b32  	%r2310, %r2310, %r1638;
	ld.global.u32 	%r1639, [%rd15+112];
	xor.b32  	%r2309, %r2309, %r1639;
	ld.global.u32 	%r1640, [%rd15+116];
	xor.b32  	%r2216, %r2216, %r1640;
$L__BB4_169:
	and.b32  	%r1642, %r1597, 64;
	setp.eq.s32 	%p92, %r1642, 0;
	@%p92 bra 	$L__BB4_171;
	ld.global.u32 	%r1643, [%rd15+120];
	xor.b32  	%r2220, %r2220, %r1643;
	ld.global.u32 	%r1644, [%rd15+124];
	xor.b32  	%r2219, %r2219, %r1644;
	ld.global.u32 	%r1645, [%rd15+128];
	xor.b32  	%r2310, %r2310, %r1645;
	ld.global.u32 	%r1646, [%rd15+132];
	xor.b32  	%r2309, %r2309, %r1646;
	ld.global.u32 	%r1647, [%rd15+136];
	xor.b32  	%r2216, %r2216, %r1647;
$L__BB4_171:
	and.b32  	%r1649, %r1597, 128;
	setp.eq.s32 	%p93, %r1649, 0;
	@%p93 bra 	$L__BB4_173;
	ld.global.u32 	%r1650, [%rd15+140];
	xor.b32  	%r2220, %r2220, %r1650;
	ld.global.u32 	%r1651, [%rd15+144];
	xor.b32  	%r2219, %r2219, %r1651;
	ld.global.u32 	%r1652, [%rd15+148];
	xor.b32  	%r2310, %r2310, %r1652;
	ld.global.u32 	%r1653, [%rd15+152];
	xor.b32  	%r2309, %r2309, %r1653;
	ld.global.u32 	%r1654, [%rd15+156];
	xor.b32  	%r2216, %r2216, %r1654;
$L__BB4_173:
	and.b32  	%r1656, %r1597, 256;
	setp.eq.s32 	%p94, %r1656, 0;
	@%p94 bra 	$L__BB4_175;
	ld.global.u32 	%r1657, [%rd15+160];
	xor.b32  	%r2220, %r2220, %r1657;
	ld.global.u32 	%r1658, [%rd15+164];
	xor.b32  	%r2219, %r2219, %r1658;
	ld.global.u32 	%r1659, [%rd15+168];
	xor.b32  	%r2310, %r2310, %r1659;
	ld.global.u32 	%r1660, [%rd15+172];
	xor.b32  	%r2309, %r2309, %r1660;
	ld.global.u32 	%r1661, [%rd15+176];
	xor.b32  	%r2216, %r2216, %r1661;
$L__BB4_175:
	and.b32  	%r1663, %r1597, 512;
	setp.eq.s32 	%p95, %r1663, 0;
	@%p95 bra 	$L__BB4_177;
	ld.global.u32 	%r1664, [%rd15+180];
	xor.b32  	%r2220, %r2220, %r1664;
	ld.global.u32 	%r1665, [%rd15+184];
	xor.b32  	%r2219, %r2219, %r1665;
	ld.global.u32 	%r1666, [%rd15+188];
	xor.b32  	%r2310, %r2310, %r1666;
	ld.global.u32 	%r1667, [%rd15+192];
	xor.b32  	%r2309, %r2309, %r1667;
	ld.global.u32 	%r1668, [%rd15+196];
	xor.b32  	%r2216, %r2216, %r1668;
$L__BB4_177:
	and.b32  	%r1670, %r1597, 1024;
	setp.eq.s32 	%p96, %r1670, 0;
	@%p96 bra 	$L__BB4_179;
	ld.global.u32 	%r1671, [%rd15+200];
	xor.b32  	%r2220, %r2220, %r1671;
	ld.global.u32 	%r1672, [%rd15+204];
	xor.b32  	%r2219, %r2219, %r1672;
	ld.global.u32 	%r1673, [%rd15+208];
	xor.b32  	%r2310, %r2310, %r1673;
	ld.global.u32 	%r1674, [%rd15+212];
	xor.b32  	%r2309, %r2309, %r1674;
	ld.global.u32 	%r1675, [%rd15+216];
	xor.b32  	%r2216, %r2216, %r1675;
$L__BB4_179:
	and.b32  	%r1677, %r1597, 2048;
	setp.eq.s32 	%p97, %r1677, 0;
	@%p97 bra 	$L__BB4_181;
	ld.global.u32 	%r1678, [%rd15+220];
	xor.b32  	%r2220, %r2220, %r1678;
	ld.global.u32 	%r1679, [%rd15+224];
	xor.b32  	%r2219, %r2219, %r1679;
	ld.global.u32 	%r1680, [%rd15+228];
	xor.b32  	%r2310, %r2310, %r1680;
	ld.global.u32 	%r1681, [%rd15+232];
	xor.b32  	%r2309, %r2309, %r1681;
	ld.global.u32 	%r1682, [%rd15+236];
	xor.b32  	%r2216, %r2216, %r1682;
$L__BB4_181:
	and.b32  	%r1684, %r1597, 4096;
	setp.eq.s32 	%p98, %r1684, 0;
	@%p98 bra 	$L__BB4_183;
	ld.global.u32 	%r1685, [%rd15+240];
	xor.b32  	%r2220, %r2220, %r1685;
	ld.global.u32 	%r1686, [%rd15+244];
	xor.b32  	%r2219, %r2219, %r1686;
	ld.global.u32 	%r1687, [%rd15+248];
	xor.b32  	%r2310, %r2310, %r1687;
	ld.global.u32 	%r1688, [%rd15+252];
	xor.b32  	%r2309, %r2309, %r1688;
	ld.global.u32 	%r1689, [%rd15+256];
	xor.b32  	%r2216, %r2216, %r1689;
$L__BB4_183:
	and.b32  	%r1691, %r1597, 8192;
	setp.eq.s32 	%p99, %r1691, 0;
	@%p99 bra 	$L__BB4_185;
	ld.global.u32 	%r1692, [%rd15+260];
	xor.b32  	%r2220, %r2220, %r1692;
	ld.global.u32 	%r1693, [%rd15+264];
	xor.b32  	%r2219, %r2219, %r1693;
	ld.global.u32 	%r1694, [%rd15+268];
	xor.b32  	%r2310, %r2310, %r1694;
	ld.global.u32 	%r1695, [%rd15+272];
	xor.b32  	%r2309, %r2309, %r1695;
	ld.global.u32 	%r1696, [%rd15+276];
	xor.b32  	%r2216, %r2216, %r1696;
$L__BB4_185:
	and.b32  	%r1698, %r1597, 16384;
	setp.eq.s32 	%p100, %r1698, 0;
	@%p100 bra 	$L__BB4_187;
	ld.global.u32 	%r1699, [%rd15+280];
	xor.b32  	%r2220, %r2220, %r1699;
	ld.global.u32 	%r1700, [%rd15+284];
	xor.b32  	%r2219, %r2219, %r1700;
	ld.global.u32 	%r1701, [%rd15+288];
	xor.b32  	%r2310, %r2310, %r1701;
	ld.global.u32 	%r1702, [%rd15+292];
	xor.b32  	%r2309, %r2309, %r1702;
	ld.global.u32 	%r1703, [%rd15+296];
	xor.b32  	%r2216, %r2216, %r1703;
$L__BB4_187:
	and.b32  	%r1705, %r1597, 32768;
	setp.eq.s32 	%p101, %r1705, 0;
	@%p101 bra 	$L__BB4_189;
	ld.global.u32 	%r1706, [%rd15+300];
	xor.b32  	%r2220, %r2220, %r1706;
	ld.global.u32 	%r1707, [%rd15+304];
	xor.b32  	%r2219, %r2219, %r1707;
	ld.global.u32 	%r1708, [%rd15+308];
	xor.b32  	%r2310, %r2310, %r1708;
	ld.global.u32 	%r1709, [%rd15+312];
	xor.b32  	%r2309, %r2309, %r1709;
	ld.global.u32 	%r1710, [%rd15+316];
	xor.b32  	%r2216, %r2216, %r1710;
$L__BB4_189:
	add.s32 	%r2307, %r2307, 16;
	setp.ne.s32 	%p102, %r2307, 32;
	@%p102 bra 	$L__BB4_157;
	mad.lo.s32 	%r1711, %r2301, -31, %r734;
	add.s32 	%r2301, %r1711, 1;
	setp.ne.s32 	%p103, %r2301, 5;
	@%p103 bra 	$L__BB4_156;
	st.local.u32 	[%rd2+4], %r2220;
	st.local.v2.u32 	[%rd2+8], {%r2219, %r2310};
	st.local.v2.u32 	[%rd2+16], {%r2309, %r2216};
	setp.ne.s64 	%p104, %rd12, 3;
	@%p104 bra 	$L__BB4_229;
	mov.b32 	%r2216, 0;
	mov.u32 	%r2401, %r2216;
	mov.u32 	%r2402, %r2216;
	mov.u32 	%r2219, %r2216;
	mov.u32 	%r2220, %r2216;
	mov.u32 	%r2393, %r2216;
$L__BB4_193:
	mul.wide.u32 	%rd42, %r2393, 4;
	add.s64 	%rd43, %rd2, %rd42;
	ld.local.u32 	%r909, [%rd43+4];
	shl.b32 	%r910, %r2393, 5;
	mov.b32 	%r2399, 0;
$L__BB4_194:
	.pragma "nounroll";
	shr.u32 	%r1714, %r909, %r2399;
	and.b32  	%r1715, %r1714, 1;
	setp.eq.b32 	%p105, %r1715, 1;
	not.pred 	%p106, %p105;
	add.s32 	%r1716, %r910, %r2399;
	mul.lo.s32 	%r1717, %r1716, 5;
	mul.wide.u32 	%rd44, %r1717, 4;
	add.s64 	%rd16, %rd13, %rd44;
	@%p106 bra 	$L__BB4_196;
	ld.global.u32 	%r1718, [%rd16];
	xor.b32  	%r2220, %r2220, %r1718;
	ld.global.u32 	%r1719, [%rd16+4];
	xor.b32  	%r2219, %r2219, %r1719;
	ld.global.u32 	%r1720, [%rd16+8];
	xor.b32  	%r2402, %r2402, %r1720;
	ld.global.u32 	%r1721, [%rd16+12];
	xor.b32  	%r2401, %r2401, %r1721;
	ld.global.u32 	%r1722, [%rd16+16];
	xor.b32  	%r2216, %r2216, %r1722;
$L__BB4_196:
	and.b32  	%r1724, %r1714, 2;
	setp.eq.s32 	%p107, %r1724, 0;
	@%p107 bra 	$L__BB4_198;
	ld.global.u32 	%r1725, [%rd16+20];
	xor.b32  	%r2220, %r2220, %r1725;
	ld.global.u32 	%r1726, [%rd16+24];
	xor.b32  	%r2219, %r2219, %r1726;
	ld.global.u32 	%r1727, [%rd16+28];
	xor.b32  	%r2402, %r2402, %r1727;
	ld.global.u32 	%r1728, [%rd16+32];
	xor.b32  	%r2401, %r2401, %r1728;
	ld.global.u32 	%r1729, [%rd16+36];
	xor.b32  	%r2216, %r2216, %r1729;
$L__BB4_198:
	and.b32  	%r1731, %r1714, 4;
	setp.eq.s32 	%p108, %r1731, 0;
	@%p108 bra 	$L__BB4_200;
	ld.global.u32 	%r1732, [%rd16+40];
	xor.b32  	%r2220, %r2220, %r1732;
	ld.global.u32 	%r1733, [%rd16+44];
	xor.b32  	%r2219, %r2219, %r1733;
	ld.global.u32 	%r1734, [%rd16+48];
	xor.b32  	%r2402, %r2402, %r1734;
	ld.global.u32 	%r1735, [%rd16+52];
	xor.b32  	%r2401, %r2401, %r1735;
	ld.global.u32 	%r1736, [%rd16+56];
	xor.b32  	%r2216, %r2216, %r1736;
$L__BB4_200:
	and.b32  	%r1738, %r1714, 8;
	setp.eq.s32 	%p109, %r1738, 0;
	@%p109 bra 	$L__BB4_202;
	ld.global.u32 	%r1739, [%rd16+60];
	xor.b32  	%r2220, %r2220, %r1739;
	ld.global.u32 	%r1740, [%rd16+64];
	xor.b32  	%r2219, %r2219, %r1740;
	ld.global.u32 	%r1741, [%rd16+68];
	xor.b32  	%r2402, %r2402, %r1741;
	ld.global.u32 	%r1742, [%rd16+72];
	xor.b32  	%r2401, %r2401, %r1742;
	ld.global.u32 	%r1743, [%rd16+76];
	xor.b32  	%r2216, %r2216, %r1743;
$L__BB4_202:
	and.b32  	%r1745, %r1714, 16;
	setp.eq.s32 	%p110, %r1745, 0;
	@%p110 bra 	$L__BB4_204;
	ld.global.u32 	%r1746, [%rd16+80];
	xor.b32  	%r2220, %r2220, %r1746;
	ld.global.u32 	%r1747, [%rd16+84];
	xor.b32  	%r2219, %r2219, %r1747;
	ld.global.u32 	%r1748, [%rd16+88];
	xor.b32  	%r2402, %r2402, %r1748;
	ld.global.u32 	%r1749, [%rd16+92];
	xor.b32  	%r2401, %r2401, %r1749;
	ld.global.u32 	%r1750, [%rd16+96];
	xor.b32  	%r2216, %r2216, %r1750;
$L__BB4_204:
	and.b32  	%r1752, %r1714, 32;
	setp.eq.s32 	%p111, %r1752, 0;
	@%p111 bra 	$L__BB4_206;
	ld.global.u32 	%r1753, [%rd16+100];
	xor.b32  	%r2220, %r2220, %r1753;
	ld.global.u32 	%r1754, [%rd16+104];
	xor.b32  	%r2219, %r2219, %r1754;
	ld.global.u32 	%r1755, [%rd16+108];
	xor.b32  	%r2402, %r2402, %r1755;
	ld.global.u32 	%r1756, [%rd16+112];
	xor.b32  	%r2401, %r2401, %r1756;
	ld.global.u32 	%r1757, [%rd16+116];
	xor.b32  	%r2216, %r2216, %r1757;
$L__BB4_206:
	and.b32  	%r1759, %r1714, 64;
	setp.eq.s32 	%p112, %r1759, 0;
	@%p112 bra 	$L__BB4_208;
	ld.global.u32 	%r1760, [%rd16+120];
	xor.b32  	%r2220, %r2220, %r1760;
	ld.global.u32 	%r1761, [%rd16+124];
	xor.b32  	%r2219, %r2219, %r1761;
	ld.global.u32 	%r1762, [%rd16+128];
	xor.b32  	%r2402, %r2402, %r1762;
	ld.global.u32 	%r1763, [%rd16+132];
	xor.b32  	%r2401, %r2401, %r1763;
	ld.global.u32 	%r1764, [%rd16+136];
	xor.b32  	%r2216, %r2216, %r1764;
$L__BB4_208:
	and.b32  	%r1766, %r1714, 128;
	setp.eq.s32 	%p113, %r1766, 0;
	@%p113 bra 	$L__BB4_210;
	ld.global.u32 	%r1767, [%rd16+140];
	xor.b32  	%r2220, %r2220, %r1767;
	ld.global.u32 	%r1768, [%rd16+144];
	xor.b32  	%r2219, %r2219, %r1768;
	ld.global.u32 	%r1769, [%rd16+148];
	xor.b32  	%r2402, %r2402, %r1769;
	ld.global.u32 	%r1770, [%rd16+152];
	xor.b32  	%r2401, %r2401, %r1770;
	ld.global.u32 	%r1771, [%rd16+156];
	xor.b32  	%r2216, %r2216, %r1771;
$L__BB4_210:
	and.b32  	%r1773, %r1714, 256;
	setp.eq.s32 	%p114, %r1773, 0;
	@%p114 bra 	$L__BB4_212;
	ld.global.u32 	%r1774, [%rd16+160];
	xor.b32  	%r2220, %r2220, %r1774;
	ld.global.u32 	%r1775, [%rd16+164];
	xor.b32  	%r2219, %r2219, %r1775;
	ld.global.u32 	%r1776, [%rd16+168];
	xor.b32  	%r2402, %r2402, %r1776;
	ld.global.u32 	%r1777, [%rd16+172];
	xor.b32  	%r2401, %r2401, %r1777;
	ld.global.u32 	%r1778, [%rd16+176];
	xor.b32  	%r2216, %r2216, %r1778;
$L__BB4_212:
	and.b32  	%r1780, %r1714, 512;
	setp.eq.s32 	%p115, %r1780, 0;
	@%p115 bra 	$L__BB4_214;
	ld.global.u32 	%r1781, [%rd16+180];
	xor.b32  	%r2220, %r2220, %r1781;
	ld.global.u32 	%r1782, [%rd16+184];
	xor.b32  	%r2219, %r2219, %r1782;
	ld.global.u32 	%r1783, [%rd16+188];
	xor.b32  	%r2402, %r2402, %r1783;
	ld.global.u32 	%r1784, [%rd16+192];
	xor.b32  	%r2401, %r2401, %r1784;
	ld.global.u32 	%r1785, [%rd16+196];
	xor.b32  	%r2216, %r2216, %r1785;
$L__BB4_214:
	and.b32  	%r1787, %r1714, 1024;
	setp.eq.s32 	%p116, %r1787, 0;
	@%p116 bra 	$L__BB4_216;
	ld.global.u32 	%r1788, [%rd16+200];
	xor.b32  	%r2220, %r2220, %r1788;
	ld.global.u32 	%r1789, [%rd16+204];
	xor.b32  	%r2219, %r2219, %r1789;
	ld.global.u32 	%r1790, [%rd16+208];
	xor.b32  	%r2402, %r2402, %r1790;
	ld.global.u32 	%r1791, [%rd16+212];
	xor.b32  	%r2401, %r2401, %r1791;
	ld.global.u32 	%r1792, [%rd16+216];
	xor.b32  	%r2216, %r2216, %r1792;
$L__BB4_216:
	and.b32  	%r1794, %r1714, 2048;
	setp.eq.s32 	%p117, %r1794, 0;
	@%p117 bra 	$L__BB4_218;
	ld.global.u32 	%r1795, [%rd16+220];
	xor.b32  	%r2220, %r2220, %r1795;
	ld.global.u32 	%r1796, [%rd16+224];
	xor.b32  	%r2219, %r2219, %r1796;
	ld.global.u32 	%r1797, [%rd16+228];
	xor.b32  	%r2402, %r2402, %r1797;
	ld.global.u32 	%r1798, [%rd16+232];
	xor.b32  	%r2401, %r2401, %r1798;
	ld.global.u32 	%r1799, [%rd16+236];
	xor.b32  	%r2216, %r2216, %r1799;
$L__BB4_218:
	and.b32  	%r1801, %r1714, 4096;
	setp.eq.s32 	%p118, %r1801, 0;
	@%p118 bra 	$L__BB4_220;
	ld.global.u32 	%r1802, [%rd16+240];
	xor.b32  	%r2220, %r2220, %r1802;
	ld.global.u32 	%r1803, [%rd16+244];
	xor.b32  	%r2219, %r2219, %r1803;
	ld.global.u32 	%r1804, [%rd16+248];
	xor.b32  	%r2402, %r2402, %r1804;
	ld.global.u32 	%r1805, [%rd16+252];
	xor.b32  	%r2401, %r2401, %r1805;
	ld.global.u32 	%r1806, [%rd16+256];
	xor.b32  	%r2216, %r2216, %r1806;
$L__BB4_220:
	and.b32  	%r1808, %r1714, 8192;
	setp.eq.s32 	%p119, %r1808, 0;
	@%p119 bra 	$L__BB4_222;
	ld.global.u32 	%r1809, [%rd16+260];
	xor.b32  	%r2220, %r2220, %r1809;
	ld.global.u32 	%r1810, [%rd16+264];
	xor.b32  	%r2219, %r2219, %r1810;
	ld.global.u32 	%r1811, [%rd16+268];
	xor.b32  	%r2402, %r2402, %r1811;
	ld.global.u32 	%r1812, [%rd16+272];
	xor.b32  	%r2401, %r2401, %r1812;
	ld.global.u32 	%r1813, [%rd16+276];
	xor.b32  	%r2216, %r2216, %r1813;
$L__BB4_222:
	and.b32  	%r1815, %r1714, 16384;
	setp.eq.s32 	%p120, %r1815, 0;
	@%p120 bra 	$L__BB4_224;
	ld.global.u32 	%r1816, [%rd16+280];
	xor.b32  	%r2220, %r2220, %r1816;
	ld.global.u32 	%r1817, [%rd16+284];
	xor.b32  	%r2219, %r2219, %r1817;
	ld.global.u32 	%r1818, [%rd16+288];
	xor.b32  	%r2402, %r2402, %r1818;
	ld.global.u32 	%r1819, [%rd16+292];
	xor.b32  	%r2401, %r2401, %r1819;
	ld.global.u32 	%r1820, [%rd16+296];
	xor.b32  	%r2216, %r2216, %r1820;
$L__BB4_224:
	and.b32  	%r1822, %r1714, 32768;
	setp.eq.s32 	%p121, %r1822, 0;
	@%p121 bra 	$L__BB4_226;
	ld.global.u32 	%r1823, [%rd16+300];
	xor.b32  	%r2220, %r2220, %r1823;
	ld.global.u32 	%r1824, [%rd16+304];
	xor.b32  	%r2219, %r2219, %r1824;
	ld.global.u32 	%r1825, [%rd16+308];
	xor.b32  	%r2402, %r2402, %r1825;
	ld.global.u32 	%r1826, [%rd16+312];
	xor.b32  	%r2401, %r2401, %r1826;
	ld.global.u32 	%r1827, [%rd16+316];
	xor.b32  	%r2216, %r2216, %r1827;
$L__BB4_226:
	add.s32 	%r2399, %r2399, 16;
	setp.ne.s32 	%p122, %r2399, 32;
	@%p122 bra 	$L__BB4_194;
	mad.lo.s32 	%r1828, %r2393, -31, %r910;
	add.s32 	%r2393, %r1828, 1;
	setp.ne.s32 	%p123, %r2393, 5;
	@%p123 bra 	$L__BB4_193;
	st.local.u32 	[%rd2+4], %r2220;
	st.local.v2.u32 	[%rd2+8], {%r2219, %r2402};
	st.local.v2.u32 	[%rd2+16], {%r2401, %r2216};
$L__BB4_229:
	shr.u64 	%rd69, %rd11, 2;
	add.s32 	%r2203, %r2203, 1;
	setp.gt.u64 	%p124, %rd11, 3;
	@%p124 bra 	$L__BB4_117;
$L__BB4_230:
	ld.param.u64 	%rd66, [_Z13doRandomStuffIdLj128EEvPT_S1_jP17curandStateXORWOWS3__param_0];
	cvta.to.global.u64 	%rd45, %rd66;
	mul.wide.u32 	%rd46, %r1, 8;
	add.s64 	%rd47, %rd45, %rd46;
	ld.global.f64 	%fd1, [%rd47];
	shr.u32 	%r1830, %r1930, 2;
	xor.b32  	%r1831, %r1830, %r1930;
	shl.b32 	%r1832, %r1926, 4;
	shl.b32 	%r1833, %r1831, 1;
	xor.b32  	%r1834, %r1833, %r1832;
	xor.b32  	%r1835, %r1834, %r1831;
	xor.b32  	%r1836, %r1835, %r1926;
	add.s32 	%r1837, %r1836, -2026858677;
	shr.u32 	%r1838, %r1929, 2;
	xor.b32  	%r1839, %r1838, %r1929;
	shl.b32 	%r1840, %r1836, 4;
	shl.b32 	%r1841, %r1839, 1;
	xor.b32  	%r1842, %r1841, %r1840;
	xor.b32  	%r1843, %r1842, %r1839;
	xor.b32  	%r1844, %r1843, %r1836;
	add.s32 	%r1845, %r1844, -2026496240;
	shr.u32 	%r1846, %r1928, 2;
	xor.b32  	%r1847, %r1846, %r1928;
	shl.b32 	%r1848, %r1844, 4;
	shl.b32 	%r1849, %r1847, 1;
	xor.b32  	%r1850, %r1849, %r1848;
	xor.b32  	%r1851, %r1850, %r1847;
	xor.b32  	%r1852, %r1851, %r1844;
	add.s32 	%r1853, %r1852, -2026133803;
	shr.u32 	%r1854, %r1927, 2;
	xor.b32  	%r1855, %r1854, %r1927;
	shl.b32 	%r1856, %r1852, 4;
	shl.b32 	%r1857, %r1855, 1;
	xor.b32  	%r1858, %r1857, %r1856;
	xor.b32  	%r1859, %r1858, %r1855;
	xor.b32  	%r1860, %r1859, %r1852;
	add.s32 	%r1861, %r1860, -2025771366;
	cvt.u64.u32 	%rd48, %r1837;
	mul.wide.u32 	%rd49, %r1845, 2097152;
	xor.b64  	%rd50, %rd49, %rd48;
	cvt.rn.f64.u64 	%fd19, %rd50;
	fma.rn.f64 	%fd133, %fd19, 0d3CA0000000000000, 0d3C90000000000000;
	cvt.u64.u32 	%rd51, %r1853;
	mul.wide.u32 	%rd52, %r1861, 2097152;
	xor.b64  	%rd53, %rd52, %rd51;
	cvt.rn.f64.u64 	%fd20, %rd53;
	fma.rn.f64 	%fd3, %fd20, 0d3CB0000000000000, 0d3CA0000000000000;
	{
	.reg .b32 %temp; 
	mov.b64 	{%temp, %r2486}, %fd133;
	}
	{
	.reg .b32 %temp; 
	mov.b64 	{%r2487, %temp}, %fd133;
	}
	setp.gt.s32 	%p125, %r2486, 1048575;
	mov.b32 	%r2488, -1023;
	@%p125 bra 	$L__BB4_232;
	mul.f64 	%fd133, %fd133, 0d4350000000000000;
	{
	.reg .b32 %temp; 
	mov.b64 	{%temp, %r2486}, %fd133;
	}
	{
	.reg .b32 %temp; 
	mov.b64 	{%r2487, %temp}, %fd133;
	}
	mov.b32 	%r2488, -1077;
$L__BB4_232:
	add.s32 	%r1863, %r2486, -1;
	setp.gt.u32 	%p126, %r1863, 2146435070;
	@%p126 bra 	$L__BB4_236;
	shr.u32 	%r1866, %r2486, 20;
	add.s32 	%r2489, %r2488, %r1866;
	and.b32  	%r1867, %r2486, 1048575;
	or.b32  	%r1868, %r1867, 1072693248;
	mov.b64 	%fd134, {%r2487, %r1868};
	setp.lt.u32 	%p128, %r1868, 1073127583;
	@%p128 bra 	$L__BB4_235;
	{
	.reg .b32 %temp; 
	mov.b64 	{%r1869, %temp}, %fd134;
	}
	{
	.reg .b32 %temp; 
	mov.b64 	{%temp, %r1870}, %fd134;
	}
	add.s32 	%r1871, %r1870, -1048576;
	mov.b64 	%fd134, {%r1869, %r1871};
	add.s32 	%r2489, %r2489, 1;
$L__BB4_235:
	add.f64 	%fd22, %fd134, 0dBFF0000000000000;
	add.f64 	%fd23, %fd134, 0d3FF0000000000000;
	rcp.approx.ftz.f64 	%fd24, %fd23;
	neg.f64 	%fd25, %fd23;
	fma.rn.f64 	%fd26, %fd25, %fd24, 0d3FF0000000000000;
	fma.rn.f64 	%fd27, %fd26, %fd26, %fd26;
	fma.rn.f64 	%fd28, %fd27, %fd24, %fd24;
	mul.f64 	%fd29, %fd22, %fd28;
	fma.rn.f64 	%fd30, %fd22, %fd28, %fd29;
	mul.f64 	%fd31, %fd30, %fd30;
	fma.rn.f64 	%fd32, %fd31, 0d3EB1380B3AE80F1E, 0d3ED0EE258B7A8B04;
	fma.rn.f64 	%fd33, %fd32, %fd31, 0d3EF3B2669F02676F;
	fma.rn.f64 	%fd34, %fd33, %fd31, 0d3F1745CBA9AB0956;
	fma.rn.f64 	%fd35, %fd34, %fd31, 0d3F3C71C72D1B5154;
	fma.rn.f64 	%fd36, %fd35, %fd31, 0d3F624924923BE72D;
	fma.rn.f64 	%fd37, %fd36, %fd31, 0d3F8999999999A3C4;
	fma.rn.f64 	%fd38, %fd37, %fd31, 0d3FB5555555555554;
	sub.f64 	%fd39, %fd22, %fd30;
	add.f64 	%fd40, %fd39, %fd39;
	neg.f64 	%fd41, %fd30;
	fma.rn.f64 	%fd42, %fd41, %fd22, %fd40;
	mul.f64 	%fd43, %fd28, %fd42;
	mul.f64 	%fd44, %fd31, %fd38;
	fma.rn.f64 	%fd45, %fd44, %fd30, %fd43;
	xor.b32  	%r1872, %r2489, -2147483648;
	mov.b32 	%r1873, 1127219200;
	mov.b64 	%fd46, {%r1872, %r1873};
	mov.b32 	%r1874, -2147483648;
	mov.b64 	%fd47, {%r1874, %r1873};
	sub.f64 	%fd48, %fd46, %fd47;
	fma.rn.f64 	%fd49, %fd48, 0d3FE62E42FEFA39EF, %fd30;
	fma.rn.f64 	%fd50, %fd48, 0dBFE62E42FEFA39EF, %fd49;
	sub.f64 	%fd51, %fd50, %fd30;
	sub.f64 	%fd52, %fd45, %fd51;
	fma.rn.f64 	%fd53, %fd48, 0d3C7ABC9E3B39803F, %fd52;
	add.f64 	%fd135, %fd49, %fd53;
	bra.uni 	$L__BB4_237;
$L__BB4_236:
	fma.rn.f64 	%fd21, %fd133, 0d7FF0000000000000, 0d7FF0000000000000;
	{
	.reg .b32 %temp; 
	mov.b64 	{%temp, %r1864}, %fd133;
	}
	and.b32  	%r1865, %r1864, 2147483647;
	setp.eq.s32 	%p127, %r1865, 0;
	selp.f64 	%fd135, 0dFFF0000000000000, %fd21, %p127;
$L__BB4_237:
	mul.f64 	%fd54, %fd135, 0dC000000000000000;
	sqrt.rn.f64 	%fd55, %fd54;
	{
	.reg .b32 %temp; 
	mov.b64 	{%temp, %r1875}, %fd3;
	}
	shl.b32 	%r1876, %r1875, 1;
	setp.gt.u32 	%p129, %r1876, -2038431744;
	mov.f64 	%fd56, 0d0000000000000000;
	mul.rn.f64 	%fd57, %fd3, %fd56;
	selp.f64 	%fd58, %fd57, %fd3, %p129;
	{
	.reg .b32 %temp; 
	mov.b64 	{%r1877, %temp}, %fd58;
	}
	{
	.reg .b32 %temp; 
	mov.b64 	{%temp, %r1878}, %fd58;
	}
	add.s32 	%r1879, %r1878, 1048576;
	mov.b64 	%fd59, {%r1877, %r1879};
	cvt.rni.f64.f64 	%fd60, %fd59;
	cvt.rzi.s64.f64 	%rd54, %fd60;
	cvt.u32.u64 	%r1880, %rd54;
	fma.rn.f64 	%fd61, %fd60, 0dBFE0000000000000, %fd58;
	mul.f64 	%fd62, %fd61, 0d3CA1A62633145C07;
	fma.rn.f64 	%fd63, %fd61, 0d400921FB54442D18, %fd62;
	mul.rn.f64 	%fd64, %fd63, %fd63;
	fma.rn.f64 	%fd65, %fd64, 0dBDA8FF8320FD8164, 0d3E21EEA7C1EF8528;
	fma.rn.f64 	%fd66, %fd65, %fd64, 0dBE927E4F8E06E6D9;
	fma.rn.f64 	%fd67, %fd66, %fd64, 0d3EFA01A019DDBCE9;
	fma.rn.f64 	%fd68, %fd67, %fd64, 0dBF56C16C16C15D47;
	fma.rn.f64 	%fd69, %fd68, %fd64, 0d3FA5555555555551;
	fma.rn.f64 	%fd70, %fd69, %fd64, 0dBFE0000000000000;
	fma.rn.f64 	%fd71, %fd70, %fd64, 0d3FF0000000000000;
	fma.rn.f64 	%fd72, %fd64, 0d3DE5DB65F9785EBA, 0dBE5AE5F12CB0D246;
	fma.rn.f64 	%fd73, %fd72, %fd64, 0d3EC71DE369ACE392;
	fma.rn.f64 	%fd74, %fd73, %fd64, 0dBF2A01A019DB62A1;
	fma.rn.f64 	%fd75, %fd74, %fd64, 0d3F81111111110818;
	fma.rn.f64 	%fd76, %fd75, %fd64, 0dBFC5555555555554;
	fma.rn.f64 	%fd77, %fd76, %fd64, 0d0000000000000000;
	fma.rn.f64 	%fd78, %fd77, %fd63, %fd63;
	and.b64  	%rd55, %rd54, 1;
	setp.eq.b64 	%p130, %rd55, 1;
	selp.f64 	%fd79, %fd71, %fd78, %p130;
	and.b32  	%r1881, %r1880, 2;
	setp.eq.s32 	%p131, %r1881, 0;
	{
	.reg .b32 %temp; 
	mov.b64 	{%temp, %r1882}, %fd79;
	}
	{
	.reg .b32 %temp; 
	mov.b64 	{%r1883, %temp}, %fd79;
	}
	xor.b32  	%r1884, %r1882, -2147483648;
	mov.b64 	%fd80, {%r1883, %r1884};
	selp.f64 	%fd81, %fd79, %fd80, %p131;
	cvt.rzi.f64.f64 	%fd82, %fd58;
	setp.eq.f64 	%p132, %fd58, %fd82;
	mul.rn.f64 	%fd83, %fd58, %fd56;
	selp.f64 	%fd84, %fd83, %fd81, %p132;
	mul.f64 	%fd85, %fd55, %fd84;
	mul.f64 	%fd86, %fd1, 0d3FA6E5B7D16657E1;
	mul.f64 	%fd87, %fd86, %fd85;
	shl.b32 	%r1885, %r1, 3;
	mov.u32 	%r1886, _ZZ13doRandomStuffIdLj128EEvPT_S1_jP17curandStateXORWOWS3_E5sdata;
	add.s32 	%r1096, %r1886, %r1885;
	st.volatile.shared.f64 	[%r1096], %fd87;
	setp.gt.u32 	%p133, %r1, 15;
	@%p133 bra 	$L__BB4_245;
	ld.volatile.shared.f64 	%fd88, [%r1096+128];
	ld.volatile.shared.f64 	%fd89, [%r1096];
	add.f64 	%fd90, %fd88, %fd89;
	st.volatile.shared.f64 	[%r1096], %fd90;
	ld.volatile.shared.f64 	%fd91, [%r1096+64];
	ld.volatile.shared.f64 	%fd92, [%r1096];
	add.f64 	%fd93, %fd91, %fd92;
	st.volatile.shared.f64 	[%r1096], %fd93;
	ld.volatile.shared.f64 	%fd94, [%r1096+32];
	ld.volatile.shared.f64 	%fd95, [%r1096];
	add.f64 	%fd96, %fd94, %fd95;
	st.volatile.shared.f64 	[%r1096], %fd96;
	ld.volatile.shared.f64 	%fd97, [%r1096+16];
	ld.volatile.shared.f64 	%fd98, [%r1096];
	add.f64 	%fd99, %fd97, %fd98;
	st.volatile.shared.f64 	[%r1096], %fd99;
	ld.volatile.shared.f64 	%fd100, [%r1096+8];
	ld.volatile.shared.f64 	%fd101, [%r1096];
	add.f64 	%fd102, %fd100, %fd101;
	st.volatile.shared.f64 	[%r1096], %fd102;
	setp.ne.s32 	%p134, %r1, 0;
	@%p134 bra 	$L__BB4_245;
	ld.volatile.shared.f64 	%fd103, [_ZZ13doRandomStuffIdLj128EEvPT_S1_jP17curandStateXORWOWS3_E5sdata];
	shr.u32 	%r1887, %r2220, 2;
	xor.b32  	%r1888, %r1887, %r2220;
	shl.b32 	%r1889, %r2216, 4;
	shl.b32 	%r1890, %r1888, 1;
	xor.b32  	%r1891, %r1890, %r1889;
	xor.b32  	%r1892, %r1891, %r1888;
	xor.b32  	%r1893, %r1892, %r2216;
	add.s32 	%r1894, %r1893, -31449523;
	shr.u32 	%r1895, %r2219, 2;
	xor.b32  	%r1896, %r1895, %r2219;
	shl.b32 	%r1897, %r1893, 4;
	shl.b32 	%r1898, %r1896, 1;
	xor.b32  	%r1899, %r1898, %r1897;
	xor.b32  	%r1900, %r1899, %r1896;
	xor.b32  	%r1901, %r1900, %r1893;
	add.s32 	%r1902, %r1901, -31087086;
	cvt.u64.u32 	%rd56, %r1894;
	mul.wide.u32 	%rd57, %r1902, 2097152;
	xor.b64  	%rd58, %rd57, %rd56;
	cvt.rn.f64.u64 	%fd104, %rd58;
	fma.rn.f64 	%fd105, %fd104, 0d3CA0000000000000, 0d3C90000000000000;
	fma.rn.f64 	%fd12, %fd105, 0d401921FB54442D18, %fd103;
	abs.f64 	%fd13, %fd12;
	setp.neu.f64 	%p135, %fd13, 0d7FF0000000000000;
	@%p135 bra 	$L__BB4_241;
	mov.f64 	%fd111, 0d0000000000000000;
	mul.rn.f64 	%fd137, %fd12, %fd111;
	mov.b32 	%r2491, 1;
	bra.uni 	$L__BB4_244;
$L__BB4_241:
	mul.f64 	%fd106, %fd12, 0d3FE45F306DC9C883;
	cvt.rni.s32.f64 	%r2490, %fd106;
	cvt.rn.f64.s32 	%fd107, %r2490;
	fma.rn.f64 	%fd108, %fd107, 0dBFF921FB54442D18, %fd12;
	fma.rn.f64 	%fd109, %fd107, 0dBC91A62633145C00, %fd108;
	fma.rn.f64 	%fd137, %fd107, 0dB97B839A252049C0, %fd109;
	setp.ltu.f64 	%p136, %fd13, 0d41E0000000000000;
	@%p136 bra 	$L__BB4_243;
	{ // callseq 3, 0
	.param .b64 param0;
	st.param.f64 	[param0], %fd12;
	.param .align 16 .b8 retval0[16];
	call.uni (retval0), 
	__internal_trig_reduction_slowpathd, 
	(
	param0
	);
	ld.param.f64 	%fd137, [retval0];
	ld.param.b32 	%r2490, [retval0+8];
	} // callseq 3
$L__BB4_243:
	add.s32 	%r2491, %r2490, 1;
$L__BB4_244:
	ld.param.u64 	%rd67, [_Z13doRandomStuffIdLj128EEvPT_S1_jP17curandStateXORWOWS3__param_1];
	shl.b32 	%r1905, %r2491, 6;
	cvt.u64.u32 	%rd59, %r1905;
	and.b64  	%rd60, %rd59, 64;
	mov.u64 	%rd61, __cudart_sin_cos_coeffs;
	add.s64 	%rd62, %rd61, %rd60;
	mul.rn.f64 	%fd112, %fd137, %fd137;
	and.b32  	%r1906, %r2491, 1;
	setp.eq.b32 	%p137, %r1906, 1;
	selp.f64 	%fd113, 0dBDA8FF8320FD8164, 0d3DE5DB65F9785EBA, %p137;
	ld.global.nc.v2.f64 	{%fd114, %fd115}, [%rd62];
	fma.rn.f64 	%fd116, %fd113, %fd112, %fd114;
	fma.rn.f64 	%fd117, %fd116, %fd112, %fd115;
	ld.global.nc.v2.f64 	{%fd118, %fd119}, [%rd62+16];
	fma.rn.f64 	%fd120, %fd117, %fd112, %fd118;
	fma.rn.f64 	%fd121, %fd120, %fd112, %fd119;
	ld.global.nc.v2.f64 	{%fd122, %fd123}, [%rd62+32];
	fma.rn.f64 	%fd124, %fd121, %fd112, %fd122;
	fma.rn.f64 	%fd125, %fd124, %fd112, %fd123;
	fma.rn.f64 	%fd126, %fd125, %fd137, %fd137;
	fma.rn.f64 	%fd127, %fd125, %fd112, 0d3FF0000000000000;
	selp.f64 	%fd128, %fd127, %fd126, %p137;
	and.b32  	%r1907, %r2491, 2;
	setp.eq.s32 	%p138, %r1907, 0;
	mov.f64 	%fd129, 0d0000000000000000;
	sub.f64 	%fd130, %fd129, %fd128;
	selp.f64 	%fd131, %fd128, %fd130, %p138;
	mul.f64 	%fd132, %fd131, 0d3FA6A09E667F3BCD;
	cvta.to.global.u64 	%rd63, %rd67;
	shl.b64 	%rd64, %rd3, 3;
	add.s64 	%rd65, %rd63, %rd64;
	st.global.f64 	[%rd65], %fd132;
$L__BB4_245:
	ret;

}
	// .globl	_Z13doRandomStuffIdLj256EEvPT_S1_jP17curandStateXORWOWS3_
.visible .entry _Z13doRandomStuffIdLj256EEvPT_S1_jP17curandStateXORWOWS3_(
	.param .u64 .ptr .align 1 _Z13doRandomStuffIdLj256EEvPT_S1_jP17curandStateXORWOWS3__param_0,
	.param .u64 .ptr .align 1 _Z13doRandomStuffIdLj256EEvPT_S1_jP17curandStateXORWOWS3__param_1,
	.param .u32 _Z13doRandomStuffIdLj256EEvPT_S1_jP17curandStateXORWOWS3__param_2,
	.param .u64 .ptr .align 1 _Z13doRandomStuffIdLj256EEvPT_S1_jP17curandStateXORWOWS3__param_3,
	.param .u64 .ptr .align 1 _Z13doRandomStuffIdLj256EEvPT_S1_jP17curandStateXORWOWS3__param_4
)
{
	.local .align 8 .b8 	__local_depot5[96];
	.reg .b64 	%SP;
	.reg .b64 	%SPL;
	.reg .pred 	%p<139>;
	.reg .b32 	%r<2492>;
	.reg .b64 	%rd<70>;
	.reg .b64 	%fd<138>;
	// demoted variable
	.shared .align 8 .b8 _ZZ13doRandomStuffIdLj256EEvPT_S1_jP17curandStateXORWOWS3_E5sdata[256];
	mov.u64 	%SPL, __local_depot5;
	add.u64 	%rd1, %SPL, 0;
	add.u64 	%rd2, %SPL, 48;
	mov.u32 	%r1, %tid.x;
	mov.u32 	%r1107, %ctaid.x;
	cvt.u64.u32 	%rd3, %r1107;
	mov.b32 	%r1930, -1265631101;
	mov.b32 	%r1108, -2027221114;
	st.local.v2.u32 	[%rd1], {%r1108, %r1930};
	mov.b32 	%r1928, -123459836;
	mov.b32 	%r1929, -1196530037;
	st.local.v2.u32 	[%rd1+8], {%r1929, %r1928};
	mov.b32 	%r1926, -1383304569;
	mov.b32 	%r1927, -589760388;
	st.local.v2.u32 	[%rd1+16], {%r1927, %r1926};
	setp.eq.s32 	%p1, %r1107, 0;
	@%p1 bra 	$L__BB5_115;
	mov.b32 	%r1913, 0;
	mov.b32 	%r1930, -1265631101;
	mov.b32 	%r1929, -1196530037;
	mov.b32 	%r1928, -123459836;
	mov.b32 	%r1927, -589760388;
	mov.b32 	%r1926, -1383304569;
	mov.u64 	%rd68, %rd3;
$L__BB5_2:
	mov.u64 	%rd4, %rd68;
	and.b64  	%rd5, %rd4, 3;
	setp.eq.s64 	%p2, %rd5, 0;
	@%p2 bra 	$L__BB5_114;
	mul.wide.u32 	%rd22, %r1913, 3200;
	mov.u64 	%rd23, precalc_xorwow_matrix;
	add.s64 	%rd6, %rd23, %rd22;
	mov.b32 	%r1926, 0;
	mov.u32 	%r1927, %r1926;
	mov.u32 	%r1928, %r1926;
	mov.u32 	%r1929, %r1926;
	mov.u32 	%r1930, %r1926;
	mov.u32 	%r1919, %r1926;
$L__BB5_4:
	mul.wide.u32 	%rd24, %r1919, 4;
	add.s64 	%rd25, %rd1, %rd24;
	ld.local.u32 	%r14, [%rd25+4];
	shl.b32 	%r15, %r1919, 5;
	mov.b32 	%r1925, 0;
$L__BB5_5:
	.pragma "nounroll";
	shr.u32 	%r1117, %r14, %r1925;
	and.b32  	%r1118, %r1117, 1;
	setp.eq.b32 	%p3, %r1118, 1;
	not.pred 	%p4, %p3;
	add.s32 	%r1119, %r15, %r1925;
	mul.lo.s32 	%r1120, %r1119, 5;
	mul.wide.u32 	%rd26, %r1120, 4;
	add.s64 	%rd7, %rd6, %rd26;
	@%p4 bra 	$L__BB5_7;
	ld.global.u32 	%r1121, [%rd7];
	xor.b32  	%r1930, %r1930, %r1121;
	ld.global.u32 	%r1122, [%rd7+4];
	xor.b32  	%r1929, %r1929, %r1122;
	ld.global.u32 	%r1123, [%rd7+8];
	xor.b32  	%r1928, %r1928, %r1123;
	ld.global.u32 	%r1124, [%rd7+12];
	xor.b32  	%r1927, %r1927, %r1124;
	ld.global.u32 	%r1125, [%rd7+16];
	xor.b32  	%r1926, %r1926, %r1125;
$L__BB5_7:
	and.b32  	%r1127, %r1117, 2;
	setp.eq.s32 	%p5, %r1127, 0;
	@%p5 bra 	$L__BB5_9;
	ld.global.u32 	%r1128, [%rd7+20];
	xor.b32  	%r1930, %r1930, %r1128;
	ld.global.u32 	%r1129, [%rd7+24];
	xor.b32  	%r1929, %r1929, %r1129;
	ld.global.u32 	%r1130, [%rd7+28];
	xor.b32  	%r1928, %r1928, %r1130;
	ld.global.u32 	%r1131, [%rd7+32];
	xor.b32  	%r1927, %r1927, %r1131;
	ld.global.u32 	%r1132, [%rd7+36];
	xor.b32  	%r1926, %r1926, %r1132;
$L__BB5_9:
	and.b32  	%r1134, %r1117, 4;
	setp.eq.s32 	%p6, %r1134, 0;
	@%p6 bra 	$L__BB5_11;
	ld.global.u32 	%r1135, [%rd7+40];
	xor.b32  	%r1930, %r1930, %r1135;
	ld.global.u32 	%r1136, [%rd7+44];
	xor.b32  	%r1929, %r1929, %r1136;
	ld.global.u32 	%r1137, [%rd7+48];
	xor.b32  	%r1928, %r1928, %r1137;
	ld.global.u32 	%r1138, [%rd7+52];
	xor.b32  	%r1927, %r1927, %r1138;
	ld.global.u32 	%r1139, [%rd7+56];
	xor.b32  	%r1926, %r1926, %r1139;
$L__BB5_11:
	and.b32  	%r1141, %r1117, 8;
	setp.eq.s32 	%p7, %r1141, 0;
	@%p7 bra 	$L__BB5_13;
	ld.global.u32 	%r1142, [%rd7+60];
	xor.b32  	%r1930, %r1930, %r1142;
	ld.global.u32 	%r1143, [%rd7+64];
	xor.b32  	%r1929, %r1929, %r1143;
	ld.global.u32 	%r1144, [%rd7+68];
	xor.b32  	%r1928, %r1928, %r1144;
	ld.global.u32 	%r1145, [%rd7+72];
	xor.b32  	%r1927, %r1927, %r1145;
	ld.global.u32 	%r1146, [%rd7+76];
	xor.b32  	%r1926, %r1926, %r1146;
$L__BB5_13:
	and.b32  	%r1148, %r1117, 16;
	setp.eq.s32 	%p8, %r1148, 0;
	@%p8 bra 	$L__BB5_15;
	ld.global.u32 	%r1149, [%rd7+80];
	xor.b32  	%r1930, %r1930, %r1149;
	ld.global.u32 	%r1150, [%rd7+84];
	xor.b32  	%r1929, %r1929, %r1150;
	ld.global.u32 	%r1151, [%rd7+88];
	xor.b32  	%r1928, %r1928, %r1151;
	ld.global.u32 	%r1152, [%rd7+92];
	xor.b32  	%r1927, %r1927, %r1152;
	ld.global.u32 	%r1153, [%rd7+96];
	xor.b32  	%r1926, %r1926, %r1153;
$L__BB5_15:
	and.b32  	%r1155, %r1117, 32;
	setp.eq.s32 	%p9, %r1155, 0;
	@%p9 bra 	$L__BB5_17;
	ld.global.u32 	%r1156, [%rd7+100];
	xor.b32  	%r1930, %r1930, %r1156;
	ld.global.u32 	%r1157, [%rd7+104];
	xor.b32  	%r1929, %r1929, %r1157;
	ld.global.u32 	%r1158, [%rd7+108];
	xor.b32  	%r1928, %r1928, %r1158;
	ld.global.u32 	%r1159, [%rd7+112];
	xor.b32  	%r1927, %r1927, %r1159;
	ld.global.u32 	%r1160, [%rd7+116];
	xor.b32  	%r1926, %r1926, %r1160;
$L__BB5_17:
	and.b32  	%r1162, %r1117, 64;
	setp.eq.s32 	%p10, %r1162, 0;
	@%p10 bra 	$L__BB5_19;
	ld.global.u32 	%r1163, [%rd7+120];
	xor.b32  	%r1930, %r1930, %r1163;
	ld.global.u32 	%r1164, [%rd7+124];
	xor.b32  	%r1929, %r1929, %r1164;
	ld.global.u32 	%r1165, [%rd7+128];
	xor.b32  	%r1928, %r1928, %r1165;
	ld.global.u32 	%r1166, [%rd7+132];
	xor.b32  	%r1927, %r1927, %r1166;
	ld.global.u32 	%r1167, [%rd7+136];
	xor.b32  	%r1926, %r1926, %r1167;
$L__BB5_19:
	and.b32  	%r1169, %r1117, 128;
	setp.eq.s32 	%p11, %r1169, 0;
	@%p11 bra 	$L__BB5_21;
	ld.global.u32 	%r1170, [%rd7+140];
	xor.b32  	%r1930, %r1930, %r1170;
	ld.global.u32 	%r1171, [%rd7+144];
	xor.b32  	%r1929, %r1929, %r1171;
	ld.global.u32 	%r1172, [%rd7+148];
	xor.b32  	%r1928, %r1928, %r1172;
	ld.global.u32 	%r1173, [%rd7+152];
	xor.b32  	%r1927, %r1927, %r1173;
	ld.global.u32 	%r1174, [%rd7+156];
	xor.b32  	%r1926, %r1926, %r1174;
$L__BB5_21:
	and.b32  	%r1176, %r1117, 256;
	setp.eq.s32 	%p12, %r1176, 0;
	@%p12 bra 	$L__BB5_23;
	ld.global.u32 	%r1177, [%rd7+160];
	xor.b32  	%r1930, %r1930, %r1177;
	ld.global.u32 	%r1178, [%rd7+164];
	xor.b32  	%r1929, %r1929, %r1178;
	ld.global.u32 	%r1179, [%rd7+168];
	xor.b32  	%r1928, %r1928, %r1179;
	ld.global.u32 	%r1180, [%rd7+172];
	xor.b32  	%r1927, %r1927, %r1180;
	ld.global.u32 	%r1181, [%rd7+176];
	xor.b32  	%r1926, %r1926, %r1181;
$L__BB5_23:
	and.b32  	%r1183, %r1117, 512;
	setp.eq.s32 	%p13, %r1183, 0;
	@%p13 bra 	$L__BB5_25;
	ld.global.u32 	%r1184, [%rd7+180];
	xor.b32  	%r1930, %r1930, %r1184;
	ld.global.u32 	%r1185, [%rd7+184];
	xor.b32  	%r1929, %r1929, %r1185;
	ld.global.u32 	%r1186, [%rd7+188];
	xor.b32  	%r1928, %r1928, %r1186;
	ld.global.u32 	%r1187, [%rd7+192];
	xor.b32  	%r1927, %r1927, %r1187;
	ld.global.u32 	%r1188, [%rd7+196];
	xor.b32  	%r1926, %r1926, %r1188;
$L__BB5_25:
	and.b32  	%r1190, %r1117, 1024;
	setp.eq.s32 	%p14, %r1190, 0;
	@%p14 bra 	$L__BB5_27;
	ld.global.u32 	%r1191, [%rd7+200];
	xor.b32  	%r1930, %r1930, %r1191;
	ld.global.u32 	%r1192, [%rd7+204];
	xor.b32  	%r1929, %r1929, %r1192;
	ld.global.u32 	%r1193, [%rd7+208];
	xor.b32  	%r1928, %r1928, %r1193;
	ld.global.u32 	%r1194, [%rd7+212];
	xor.b32  	%r1927, %r1927, %r1194;
	ld.global.u32 	%r1195, [%rd7+216];
	xor.b32  	%r1926, %r1926, %r1195;
$L__BB5_27:
	and.b32  	%r1197, %r1117, 2048;
	setp.eq.s32 	%p15, %r1197, 0;
	@%p15 bra 	$L__BB5_29;
	ld.global.u32 	%r1198, [%rd7+220];
	xor.b32  	%r1930, %r1930, %r1198;
	ld.global.u32 	%r1199, [%rd7+224];
	xor.b32  	%r1929, %r1929, %r1199;
	ld.global.u32 	%r1200, [%rd7+228];
	xor.b32  	%r1928, %r1928, %r1200;
	ld.global.u32 	%r1201, [%rd7+232];
	xor.b32  	%r1927, %r1927, %r1201;
	ld.global.u32 	%r1202, [%rd7+236];
	xor.b32  	%r1926, %r1926, %r1202;
$L__BB5_29:
	and.b32  	%r1204, %r1117, 4096;
	setp.eq.s32 	%p16, %r1204, 0;
	@%p16 bra 	$L__BB5_31;
	ld.global.u32 	%r1205, [%rd7+240];
	xor.b32  	%r1930, %r1930, %r1205;
	ld.global.u32 	%r1206, [%rd7+244];
	xor.b32  	%r1929, %r1929, %r1206;
	ld.global.u32 	%r1207, [%rd7+248];
	xor.b32  	%r1928, %r1928, %r1207;
	ld.global.u32 	%r1208, [%rd7+252];
	xor.b32  	%r1927, %r1927, %r1208;
	ld.global.u32 	%r1209, [%rd7+256];
	xor.b32  	%r1926, %r1926, %r1209;
$L__BB5_31:
	and.b32  	%r1211, %r1117, 8192;
	setp.eq.s32 	%p17, %r1211, 0;
	@%p17 bra 	$L__BB5_33;
	ld.global.u32 	%r1212, [%rd7+260];
	xor.b32  	%r1930, %r1930, %r1212;
	ld.global.u32 	%r1213, [%rd7+264];
	xor.b32  	%r1929, %r1929, %r1213;
	ld.global.u32 	%r1214, [%rd7+268];
	xor.b32  	%r1928, %r1928, %r1214;
	ld.global.u32 	%r1215, [%rd7+272];
	xor.b32  	%r1927, %r1927, %r1215;
	ld.global.u32 	%r1216, [%rd7+276];
	xor.b32  	%r1926, %r1926, %r1216;
$L__BB5_33:
	and.b32  	%r1218, %r1117, 16384;
	setp.eq.s32 	%p18, %r1218, 0;
	@%p18 bra 	$L__BB5_35;
	ld.global.u32 	%r1219, [%rd7+280];
	xor.b32  	%r1930, %r1930, %r1219;
	ld.global.u32 	%r1220, [%rd7+284];
	xor.b32  	%r1929, %r1929, %r1220;
	ld.global.u32 	%r1221, [%rd7+288];
	xor.b32  	%r1928, %r1928, %r1221;
	ld.global.u32 	%r1222, [%rd7+292];
	xor.b32  	%r1927, %r1927, %r1222;
	ld.global.u32 	%r1223, [%rd7+296];
	xor.b32  	%r1926, %r1926, %r1223;
$L__BB5_35:
	and.b32  	%r1225, %r1117, 32768;
	setp.eq.s32 	%p19, %r1225, 0;
	@%p19 bra 	$L__BB5_37;
	ld.global.u32 	%r1226, [%rd7+300];
	xor.b32  	%r1930, %r1930, %r1226;
	ld.global.u32 	%r1227, [%rd7+304];
	xor.b32  	%r1929, %r1929, %r1227;
	ld.global.u32 	%r1228, [%rd7+308];
	xor.b32  	%r1928, %r1928, %r1228;
	ld.global.u32 	%r1229, [%rd7+312];
	xor.b32  	%r1927, %r1927, %r1229;
	ld.global.u32 	%r1230, [%rd7+316];
	xor.b32  	%r1926, %r1926, %r1230;
$L__BB5_37:
	add.s32 	%r1925, %r1925, 16;
	setp.ne.s32 	%p20, %r1925, 32;
	@%p20 bra 	$L__BB5_5;
	mad.lo.s32 	%r1231, %r1919, -31, %r15;
	add.s32 	%r1919, %r1231, 1;
	setp.ne.s32 	%p21, %r1919, 5;
	@%p21 bra 	$L__BB5_4;
	st.local.u32 	[%rd1+4], %r1930;
	st.local.v2.u32 	[%rd1+8], {%r1929, %r1928};
	st.local.v2.u32 	[%rd1+16], {%r1927, %r1926};
	setp.eq.s64 	%p22, %rd5, 1;
	@%p22 bra 	$L__BB5_114;
	mov.b32 	%r1926, 0;
	mov.u32 	%r1927, %r1926;
	mov.u32 	%r1928, %r1926;
	mov.u32 	%r1929, %r1926;
	mov.u32 	%r1930, %r1926;
	mov.u32 	%r2011, %r1926;
$L__BB5_41:
	mul.wide.u32 	%rd27, %r2011, 4;
	add.s64 	%rd28, %rd1, %rd27;
	ld.local.u32 	%r190, [%rd28+4];
	shl.b32 	%r191, %r2011, 5;
	mov.b32 	%r2017, 0;
$L__BB5_42:
	.pragma "nounroll";
	shr.u32 	%r1234, %r190, %r2017;
	and.b32  	%r1235, %r1234, 1;
	setp.eq.b32 	%p23, %r1235, 1;
	not.pred 	%p24, %p23;
	add.s32 	%r1236, %r191, %r2017;
	mul.lo.s32 	%r1237, %r1236, 5;
	mul.wide.u32 	%rd29, %r1237, 4;
	add.s64 	%rd8, %rd6, %rd29;
	@%p24 bra 	$L__BB5_44;
	ld.global.u32 	%r1238, [%rd8];
	xor.b32  	%r1930, %r1930, %r1238;
	ld.global.u32 	%r1239, [%rd8+4];
	xor.b32  	%r1929, %r1929, %r1239;
	ld.global.u32 	%r1240, [%rd8+8];
	xor.b32  	%r1928, %r1928, %r1240;
	ld.global.u32 	%r1241, [%rd8+12];
	xor.b32  	%r1927, %r1927, %r1241;
	ld.global.u32 	%r1242, [%rd8+16];
	xor.b32  	%r1926, %r1926, %r1242;
$L__BB5_44:
	and.b32  	%r1244, %r1234, 2;
	setp.eq.s32 	%p25, %r1244, 0;
	@%p25 bra 	$L__BB5_46;
	ld.global.u32 	%r1245, [%rd8+20];
	xor.b32  	%r1930, %r1930, %r1245;
	ld.global.u32 	%r1246, [%rd8+24];
	xor.b32  	%r1929, %r1929, %r1246;
	ld.global.u32 	%r1247, [%rd8+28];
	xor.b32  	%r1928, %r1928, %r1247;
	ld.global.u32 	%r1248, [%rd8+32];
	xor.b32  	%r1927, %r1927, %r1248;
	ld.global.u32 	%r1249, [%rd8+36];
	xor.b32  	%r1926, %r1926, %r1249;
$L__BB5_46:
	and.b32  	%r1251, %r1234, 4;
	setp.eq.s32 	%p26, %r1251, 0;
	@%p26 bra 	$L__BB5_48;
	ld.global.u32 	%r1252, [%rd8+40];
	xor.b32  	%r1930, %r1930, %r1252;
	ld.global.u32 	%r1253, [%rd8+44];
	xor.b32  	%r1929, %r1929, %r1253;
	ld.global.u32 	%r1254, [%rd8+48];
	xor.b32  	%r1928, %r1928, %r1254;
	ld.global.u32 	%r1255, [%rd8+52];
	xor.b32  	%r1927, %r1927, %r1255;
	ld.global.u32 	%r1256, [%rd8+56];
	xor.b32  	%r1926, %r1926, %r1256;
$L__BB5_48:
	and.b32  	%r1258, %r1234, 8;
	setp.eq.s32 	%p27, %r1258, 0;
	@%p27 bra 	$L__BB5_50;
	ld.global.u32 	%r1259, [%rd8+60];
	xor.b32  	%r1930, %r1930, %r1259;
	ld.global.u32 	%r1260, [%rd8+64];
	xor.b32  	%r1929, %r1929, %r1260;
	ld.global.u32 	%r1261, [%rd8+68];
	xor.b32  	%r1928, %r1928, %r1261;
	ld.global.u32 	%r1262, [%rd8+72];
	xor.b32  	%r1927, %r1927, %r1262;
	ld.global.u32 	%r1263, [%rd8+76];
	xor.b32  	%r1926, %r1926, %r1263;
$L__BB5_50:
	and.b32  	%r1265, %r1234, 16;
	setp.eq.s32 	%p28, %r1265, 0;
	@%p28 bra 	$L__BB5_52;
	ld.global.u32 	%r1266, [%rd8+80];
	xor.b32  	%r1930, %r1930, %r1266;
	ld.global.u32 	%r1267, [%rd8+84];
	xor.b32  	%r1929, %r1929, %r1267;
	ld.global.u32 	%r1268, [%rd8+88];
	xor.b32  	%r1928, %r1928, %r1268;
	ld.global.u32 	%r1269, [%rd8+92];
	xor.b32  	%r1927, %r1927, %r1269;
	ld.global.u32 	%r1270, [%rd8+96];
	xor.b32  	%r1926, %r1926, %r1270;
$L__BB5_52:
	and.b32  	%r1272, %r1234, 32;
	setp.eq.s32 	%p29, %r1272, 0;
	@%p29 bra 	$L__BB5_54;
	ld.global.u32 	%r1273, [%rd8+100];
	xor.b32  	%r1930, %r1930, %r1273;
	ld.global.u32 	%r1274, [%rd8+104];
	xor.b32  	%r1929, %r1929, %r1274;
	ld.global.u32 	%r1275, [%rd8+108];
	xor.b32  	%r1928, %r1928, %r1275;
	ld.global.u32 	%r1276, [%rd8+112];
	xor.b32  	%r1927, %r1927, %r1276;
	ld.global.u32 	%r1277, [%rd8+116];
	xor.b32  	%r1926, %r1926, %r1277;
$L__BB5_54:
	and.b32  	%r1279, %r1234, 64;
	setp.eq.s32 	%p30, %r1279, 0;
	@%p30 bra 	$L__BB5_56;
	ld.global.u32 	%r1280, [%rd8+120];
	xor.b32  	%r1930, %r1930, %r1280;
	ld.global.u32 	%r1281, [%rd8+124];
	xor.b32  	%r1929, %r1929, %r1281;
	ld.global.u32 	%r1282, [%rd8+128];
	xor.b32  	%r1928, %r1928, %r1282;
	ld.global.u32 	%r1283, [%rd8+132];
	xor.b32  	%r1927, %r1927, %r1283;
	ld.global.u32 	%r1284, [%rd8+136];
	xor.b32  	%r1926, %r1926, %r1284;
$L__BB5_56:
	and.b32  	%r1286, %r1234, 128;
	setp.eq.s32 	%p31, %r1286, 0;
	@%p31 bra 	$L__BB5_58;
	ld.global.u32 	%r1287, [%rd8+140];
	xor.b32  	%r1930, %r1930, %r1287;
	ld.global.u32 	%r1288, [%rd8+144];
	xor.b32  	%r1929, %r1929, %r1288;
	ld.global.u32 	%r1289, [%rd8+148];
	xor.b32  	%r1928, %r1928, %r1289;
	ld.global.u32 	%r1290, [%rd8+152];
	xor.b32  	%r1927, %r1927, %r1290;
	ld.global.u32 	%r1291, [%rd8+156];
	xor.b32  	%r1926, %r1926, %r1291;
$L__BB5_58:
	and.b32  	%r1293, %r1234, 256;
	setp.eq.s32 	%p32, %r1293, 0;
	@%p32 bra 	$L__BB5_60;
	ld.global.u32 	%r1294, [%rd8+160];
	xor.b32  	%r1930, %r1930, %r1294;
	ld.global.u32 	%r1295, [%rd8+164];
	xor.b32  	%r1929, %r1929, %r1295;
	ld.global.u32 	%r1296, [%rd8+168];
	xor.b32  	%r1928, %r1928, %r1296;
	ld.global.u32 	%r1297, [%rd8+172];
	xor.b32  	%r1927, %r1927, %r1297;
	ld.global.u32 	%r1298, [%rd8+176];
	xor.b32  	%r1926, %r1926, %r1298;
$L__BB5_60:
	and.b32  	%r1300, %r1234, 512;
	setp.eq.s32 	%p33, %r1300, 0;
	@%p33 bra 	$L__BB5_62;
	ld.global.u32 	%r1301, [%rd8+180];
	xor.b32  	%r1930, %r1930, %r1301;
	ld.global.u32 	%r1302, [%rd8+184];
	xor.b32  	%r1929, %r1929, %r1302;
	ld.global.u32 	%r1303, [%rd8+188];
	xor.b32  	%r1928, %r1928, %r1303;
	ld.global.u32 	%r1304, [%rd8+192];
	xor.b32  	%r1927, %r1927, %r1304;
	ld.global.u32 	%r1305, [%rd8+196];
	xor.b32  	%r1926, %r1926, %r1305;
$L__BB5_62:
	and.b32  	%r1307, %r1234, 1024;
	setp.eq.s32 	%p34, %r1307, 0;
	@%p34 bra 	$L__BB5_64;
	ld.global.u32 	%r1308, [%rd8+200];
	xor.b32  	%r1930, %r1930, %r1308;
	ld.global.u32 	%r1309, [%rd8+204];
	xor.b32  	%r1929, %r1929, %r1309;
	ld.global.u32 	%r1310, [%rd8+208];
	xor.b32  	%r1928, %r1928, %r1310;
	ld.global.u32 	%r1311, [%rd8+212];
	xor.b32  	%r1927, %r1927, %r1311;
	ld.global.u32 	%r1312, [%rd8+216];
	xor.b32  	%r1926, %r1926, %r1312;
$L__BB5_64:
	and.b32  	%r1314, %r1234, 2048;
	setp.eq.s32 	%p35, %r1314, 0;
	@%p35 bra 	$L__BB5_66;
	ld.global.u32 	%r1315, [%rd8+220];
	xor.b32  	%r1930, %r1930, %r1315;
	ld.global.u32 	%r1316, [%rd8+224];
	xor.b32  	%r1929, %r1929, %r1316;
	ld.global.u32 	%r1317, [%rd8+228];
	xor.b32  	%r1928, %r1928, %r1317;
	ld.global.u32 	%r1318, [%rd8+232];
	xor.b32  	%r1927, %r1927, %r1318;
	ld.global.u32 	%r1319, [%rd8+236];
	xor.b32  	%r1926, %r1926, %r1319;
$L__BB5_66:
	and.b32  	%r1321, %r1234, 4096;
	setp.eq.s32 	%p36, %r1321, 0;
	@%p36 bra 	$L__BB5_68;
	ld.global.u32 	%r1322, [%rd8+240];
	xor.b32  	%r1930, %r1930, %r1322;
	ld.global.u32 	%r1323, [%rd8+244];
	xor.b32  	%r1929, %r1929, %r1323;
	ld.global.u32 	%r1324, [%rd8+248];
	xor.b32  	%r1928, %r1928, %r1324;
	ld.global.u32 	%r1325, [%rd8+252];
	xor.b32  	%r1927, %r1927, %r1325;
	ld.global.u32 	%r1326, [%rd8+256];
	xor.b32  	%r1926, %r1926, %r1326;
$L__BB5_68:
	and.b32  	%r1328, %r1234, 8192;
	setp.eq.s32 	%p37, %r1328, 0;
	@%p37 bra 	$L__BB5_70;
	ld.global.u32 	%r1329, [%rd8+260];
	xor.b32  	%r1930, %r1930, %r1329;
	ld.global.u32 	%r1330, [%rd8+264];
	xor.b32  	%r1929, %r1929, %r1330;
	ld.global.u32 	%r1331, [%rd8+268];
	xor.b32  	%r1928, %r1928, %r1331;
	ld.global.u32 	%r1332, [%rd8+272];
	xor.b32  	%r1927, %r1927, %r1332;
	ld.global.u32 	%r1333, [%rd8+276];
	xor.b32  	%r1926, %r1926, %r1333;
$L__BB5_70:
	and.b32  	%r1335, %r1234, 16384;
	setp.eq.s32 	%p38, %r1335, 0;
	@%p38 bra 	$L__BB5_72;
	ld.global.u32 	%r1336, [%rd8+280];
	xor.b32  	%r1930, %r1930, %r1336;
	ld.global.u32 	%r1337, [%rd8+284];
	xor.b32  	%r1929, %r1929, %r1337;
	ld.global.u32 	%r1338, [%rd8+288];
	xor.b32  	%r1928, %r1928, %r1338;
	ld.global.u32 	%r1339, [%rd8+292];
	xor.b32  	%r1927, %r1927, %r1339;
	ld.global.u32 	%r1340, [%rd8+296];
	xor.b32  	%r1926, %r1926, %r1340;
$L__BB5_72:
	and.b32  	%r1342, %r1234, 32768;
	setp.eq.s32 	%p39, %r1342, 0;
	@%p39 bra 	$L__BB5_74;
	ld.global.u32 	%r1343, [%rd8+300];
	xor.b32  	%r1930, %r1930, %r1343;
	ld.global.u32 	%r1344, [%rd8+304];
	xor.b32  	%r1929, %r1929, %r1344;
	ld.global.u32 	%r1345, [%rd8+308];
	xor.b32  	%r1928, %r1928, %r1345;
	ld.global.u32 	%r1346, [%rd8+312];
	xor.b32  	%r1927, %r1927, %r1346;
	ld.global.u32 	%r1347, [%rd8+316];
	xor.b32  	%r1926, %r1926, %r1347;
$L__BB5_74:
	add.s32 	%r2017, %r2017, 16;
	setp.ne.s32 	%p40, %r2017, 32;
	@%p40 bra 	$L__BB5_42;
	mad.lo.s32 	%r1348, %r2011, -31, %r191;
	add.s32 	%r2011, %r1348, 1;
	setp.ne.s32 	%p41, %r2011, 5;
	@%p41 bra 	$L__BB5_41;
	st.local.u32 	[%rd1+4], %r1930;
	st.local.v2.u32 	[%rd1+8], {%r1929, %r1928};
	st.local.v2.u32 	[%rd1+16], {%r1927, %r1926};
	setp.ne.s64 	%p42, %rd5, 3;
	@%p42 bra 	$L__BB5_114;
	mov.b32 	%r1926, 0;
	mov.u32 	%r1927, %r1926;
	mov.u32 	%r1928, %r1926;
	mov.u32 	%r1929, %r1926;
	mov.u32 	%r1930, %r1926;
	mov.u32 	%r2103, %r1926;
$L__BB5_78:
	mul.wide.u32 	%rd30, %r2103, 4;
	add.s64 	%rd31, %rd1, %rd30;
	ld.local.u32 	%r366, [%rd31+4];
	shl.b32 	%r367, %r2103, 5;
	mov.b32 	%r2109, 0;
$L__BB5_79:
	.pragma "nounroll";
	shr.u32 	%r1351, %r366, %r2109;
	and.b32  	%r1352, %r1351, 1;
	setp.eq.b32 	%p43, %r1352, 1;
	not.pred 	%p44, %p43;
	add.s32 	%r1353, %r367, %r2109;
	mul.lo.s32 	%r1354, %r1353, 5;
	mul.wide.u32 	%rd32, %r1354, 4;
	add.s64 	%rd9, %rd6, %rd32;
	@%p44 bra 	$L__BB5_81;
	ld.global.u32 	%r1355, [%rd9];
	xor.b32  	%r1930, %r1930, %r1355;
	ld.global.u32 	%r1356, [%rd9+4];
	xor.b32  	%r1929, %r1929, %r1356;
	ld.global.u32 	%r1357, [%rd9+8];
	xor.b32  	%r1928, %r1928, %r1357;
	ld.global.u32 	%r1358, [%rd9+12];
	xor.b32  	%r1927, %r1927, %r1358;
	ld.global.u32 	%r1359, [%rd9+16];
	xor.b32  	%r1926, %r1926, %r1359;
$L__BB5_81:
	and.b32  	%r1361, %r1351, 2;
	setp.eq.s32 	%p45, %r1361, 0;
	@%p45 bra 	$L__BB5_83;
	ld.global.u32 	%r1362, [%rd9+20];
	xor.b32  	%r1930, %r1930, %r1362;
	ld.global.u32 	%r1363, [%rd9+24];
	xor.b32  	%r1929, %r1929, %r1363;
	ld.global.u32 	%r1364, [%rd9+28];
	xor.b32  	%r1928, %r1928, %r1364;
	ld.global.u32 	%r1365, [%rd9+32];
	xor.b32  	%r1927, %r1927, %r1365;
	ld.global.u32 	%r1366, [%rd9+36];
	xor.b32  	%r1926, %r1926, %r1366;
$L__BB5_83:
	and.b32  	%r1368, %r1351, 4;
	setp.eq.s32 	%p46, %r1368, 0;
	@%p46 bra 	$L__BB5_85;
	ld.global.u32 	%r1369, [%rd9+40];
	xor.b32  	%r1930, %r1930, %r1369;
	ld.global.u32 	%r1370, [%rd9+44];
	xor.b32  	%r1929, %r1929, %r1370;
	ld.global.u32 	%r1371, [%rd9+48];
	xor.b32  	%r1928, %r1928, %r1371;
	ld.global.u32 	%r1372, [%rd9+52];
	xor.b32  	%r1927, %r1927, %r1372;
	ld.global.u32 	%r1373, [%rd9+56];
	xor.b32  	%r1926, %r1926, %r1373;
$L__BB5_85:
	and.b32  	%r1375, %r1351, 8;
	setp.eq.s32 	%p47, %r1375, 0;
	@%p47 bra 	$L__BB5_87;
	ld.global.u32 	%r1376, [%rd9+60];
	xor.b32  	%r1930, %r1930, %r1376;
	ld.global.u32 	%r1377, [%rd9+64];
	xor.b32  	%r1929, %r1929, %r1377;
	ld.global.u32 	%r1378, [%rd9+68];
	xor.b32  	%r1928, %r1928, %r1378;
	ld.global.u32 	%r1379, [%rd9+72];
	xor.b32  	%r1927, %r1927, %r1379;
	ld.global.u32 	%r1380, [%rd9+76];
	xor.b32  	%r1926, %r1926, %r1380;
$L__BB5_87:
	and.b32  	%r1382, %r1351, 16;
	setp.eq.s32 	%p48, %r1382, 0;
	@%p48 bra 	$L__BB5_89;
	ld.global.u32 	%r1383, [%rd9+80];
	xor.b32  	%r1930, %r1930, %r1383;
	ld.global.u32 	%r1384, [%rd9+84];
	xor.b32  	%r1929, %r1929, %r1384;
	ld.global.u32 	%r1385, [%rd9+88];
	xor.b32  	%r1928, %r1928, %r1385;
	ld.global.u32 	%r1386, [%rd9+92];
	xor.b32  	%r1927, %r1927, %r1386;
	ld.global.u32 	%r1387, [%rd9+96];
	xor.b32  	%r1926, %r1926, %r1387;
$L__BB5_89:
	and.b32  	%r1389, %r1351, 32;
	setp.eq.s32 	%p49, %r1389, 0;
	@%p49 bra 	$L__BB5_91;
	ld.global.u32 	%r1390, [%rd9+100];
	xor.b32  	%r1930, %r1930, %r1390;
	ld.global.u32 	%r1391, [%rd9+104];
	xor.b32  	%r1929, %r1929, %r1391;
	ld.global.u32 	%r1392, [%rd9+108];
	xor.b32  	%r1928, %r1928, %r1392;
	ld.global.u32 	%r1393, [%rd9+112];
	xor.b32  	%r1927, %r1927, %r1393;
	ld.global.u32 	%r1394, [%rd9+116];
	xor.b32  	%r1926, %r1926, %r1394;
$L__BB5_91:
	and.b32  	%r1396, %r1351, 64;
	setp.eq.s32 	%p50, %r1396, 0;
	@%p50 bra 	$L__BB5_93;
	ld.global.u32 	%r1397, [%rd9+120];
	xor.b32  	%r1930, %r1930, %r1397;
	ld.global.u32 	%r1398, [%rd9+124];
	xor.b32  	%r1929, %r1929, %r1398;
	ld.global.u32 	%r1399, [%rd9+128];
	xor.b32  	%r1928, %r1928, %r1399;
	ld.global.u32 	%r1400, [%rd9+132];
	xor.b32  	%r1927, %r1927, %r1400;
	ld.global.u32 	%r1401, [%rd9+136];
	xor.b32  	%r1926, %r1926, %r1401;
$L__BB5_93:
	and.b32  	%r1403, %r1351, 128;
	setp.eq.s32 	%p51, %r1403, 0;
	@%p51 bra 	$L__BB5_95;
	ld.global.u32 	%r1404, [%rd9+140];
	xor.b32  	%r1930, %r1930, %r1404;
	ld.global.u32 	%r1405, [%rd9+144];
	xor.b32  	%r1929, %r1929, %r1405;
	ld.global.u32 	%r1406, [%rd9+148];
	xor.b32  	%r1928, %r1928, %r1406;
	ld.global.u32 	%r1407, [%rd9+152];
	xor.b32  	%r1927, %r1927, %r1407;
	ld.global.u32 	%r1408, [%rd9+156];
	xor.b32  	%r1926, %r1926, %r1408;
$L__BB5_95:
	and.b32  	%r1410, %r1351, 256;
	setp.eq.s32 	%p52, %r1410, 0;
	@%p52 bra 	$L__BB5_97;
	ld.global.u32 	%r1411, [%rd9+160];
	xor.b32  	%r1930, %r1930, %r1411;
	ld.global.u32 	%r1412, [%rd9+164];
	xor.b32  	%r1929, %r1929, %r1412;
	ld.global.u32 	%r1413, [%rd9+168];
	xor.b32  	%r1928, %r1928, %r1413;
	ld.global.u32 	%r1414, [%rd9+172];
	xor.b32  	%r1927, %r1927, %r1414;
	ld.global.u32 	%r1415, [%rd9+176];
	xor.b32  	%r1926, %r1926, %r1415;
$L__BB5_97:
	and.b32  	%r1417, %r1351, 512;
	setp.eq.s32 	%p53, %r1417, 0;
	@%p53 bra 	$L__BB5_99;
	ld.global.u32 	%r1418, [%rd9+180];
	xor.b32  	%r1930, %r1930, %r1418;
	ld.global.u32 	%r1419, [%rd9+184];
	xor.b32  	%r1929, %r1929, %r1419;
	ld.global.u32 	%r1420, [%rd9+188];
	xor.b32  	%r1928, %r1928, %r1420;
	ld.global.u32 	%r1421, [%rd9+192];
	xor.b32  	%r1927, %r1927, %r1421;
	ld.global.u32 	%r1422, [%rd9+196];
	xor.b32  	%r1926, %r1926, %r1422;
$L__BB5_99:
	and.b32  	%r1424, %r1351, 1024;
	setp.eq.s32 	%p54, %r1424, 0;
	@%p54 bra 	$L__BB5_101;
	ld.global.u32 	%r1425, [%rd9+200];
	xor.b32  	%r1930, %r1930, %r1425;
	ld.global.u32 	%r1426, [%rd9+204];
	xor.b32  	%r1929, %r1929, %r1426;
	ld.global.u32 	%r1427, [%rd9+208];
	xor.b32  	%r1928, %r1928, %r1427;
	ld.global.u32 	%r1428, [%rd9+212];
	xor.b32  	%r1927, %r1927, %r1428;
	ld.global.u32 	%r1429, [%rd9+216];
	xor.b32  	%r1926, %r1926, %r1429;
$L__BB5_101:
	and.b32  	%r1431, %r1351, 2048;
	setp.eq.s32 	%p55, %r1431, 0;
	@%p55 bra 	$L__BB5_103;
	ld.global.u32 	%r1432, [%rd9+220];
	xor.b32  	%r1930, %r1930, %r1432;
	ld.global.u32 	%r1433, [%rd9+224];
	xor.b32  	%r1929, %r1929, %r1433;
	ld.global.u32 	%r1434, [%rd9+228];
	xor.b32  	%r1928, %r1928, %r1434;
	ld.global.u32 	%r1435, [%rd9+232];
	xor.b32  	%r1927, %r1927, %r1435;
	ld.global.u32 	%r1436, [%rd9+236];
	xor.b32  	%r1926, %r1926, %r1436;
$L__BB5_103:
	and.b32  	%r1438, %r1351, 4096;
	setp.eq.s32 	%p56, %r1438, 0;
	@%p56 bra 	$L__BB5_105;
	ld.global.u32 	%r1439, [%rd9+240];
	xor.b32  	%r1930, %r1930, %r1439;
	ld.global.u32 	%r1440, [%rd9+244];
	xor.b32  	%r1929, %r1929, %r1440;
	ld.global.u32 	%r1441, [%rd9+248];
	xor.b32  	%r1928, %r1928, %r1441;
	ld.global.u32 	%r1442, [%rd9+252];
	xor.b32  	%r1927, %r1927, %r1442;
	ld.global.u32 	%r1443, [%rd9+256];
	xor.b32  	%r1926, %r1926, %r1443;
$L__BB5_105:
	and.b32  	%r1445, %r1351, 8192;
	setp.eq.s32 	%p57, %r1445, 0;
	@%p57 bra 	$L__BB5_107;
	ld.global.u32 	%r1446, [%rd9+260];
	xor.b32  	%r1930, %r1930, %r1446;
	ld.global.u32 	%r1447, [%rd9+264];
	xor.b32  	%r1929, %r1929, %r1447;
	ld.global.u32 	%r1448, [%rd9+268];
	xor.b32  	%r1928, %r1928, %r1448;
	ld.global.u32 	%r1449, [%rd9+272];
	xor.b32  	%r1927, %r1927, %r1449;
	ld.global.u32 	%r1450, [%rd9+276];
	xor.b32  	%r1926, %r1926, %r1450;
$L__BB5_107:
	and.b32  	%r1452, %r1351, 16384;
	setp.eq.s32 	%p58, %r1452, 0;
	@%p58 bra 	$L__BB5_109;
	ld.global.u32 	%r1453, [%rd9+280];
	xor.b32  	%r1930, %r1930, %r1453;
	ld.global.u32 	%r1454, [%rd9+284];
	xor.b32  	%r1929, %r1929, %r1454;
	ld.global.u32 	%r1455, [%rd9+288];
	xor.b32  	%r1928, %r1928, %r1455;
	ld.global.u32 	%r1456, [%rd9+292];
	xor.b32  	%r1927, %r1927, %r1456;
	ld.global.u32 	%r1457, [%rd9+296];
	xor.b32  	%r1926, %r1926, %r1457;
$L__BB5_109:
	and.b32  	%r1459, %r1351, 32768;
	setp.eq.s32 	%p59, %r1459, 0;
	@%p59 bra 	$L__BB5_111;
	ld.global.u32 	%r1460, [%rd9+300];
	xor.b32  	%r1930, %r1930, %r1460;
	ld.global.u32 	%r1461, [%rd9+304];
	xor.b32  	%r1929, %r1929, %r1461;
	ld.global.u32 	%r1462, [%rd9+308];
	xor.b32  	%r1928, %r1928, %r1462;
	ld.global.u32 	%r1463, [%rd9+312];
	xor.b32  	%r1927, %r1927, %r1463;
	ld.global.u32 	%r1464, [%rd9+316];
	xor.b32  	%r1926, %r1926, %r1464;
$L__BB5_111:
	add.s32 	%r2109, %r2109, 16;
	setp.ne.s32 	%p60, %r2109, 32;
	@%p60 bra 	$L__BB5_79;
	mad.lo.s32 	%r1465, %r2103, -31, %r367;
	add.s32 	%r2103, %r1465, 1;
	setp.ne.s32 	%p61, %r2103, 5;
	@%p61 bra 	$L__BB5_78;
	st.local.u32 	[%rd1+4], %r1930;
	st.local.v2.u32 	[%rd1+8], {%r1929, %r1928};
	st.local.v2.u32 	[%rd1+16], {%r1927, %r1926};
$L__BB5_114:
	shr.u64 	%rd68, %rd4, 2;
	add.s32 	%r1913, %r1913, 1;
	setp.gt.u64 	%p62, %rd4, 3;
	@%p62 bra 	$L__BB5_2;
$L__BB5_115:
	cvt.u32.u64 	%r1469, %rd3;
	setp.eq.s32 	%p63, %r1469, 0;
	mov.b32 	%r1470, 0;
	st.local.v2.u32 	[%rd1+24], {%r1470, %r1470};
	st.local.u32 	[%rd1+32], %r1470;
	mov.b64 	%rd33, 0;
	st.local.u64 	[%rd1+40], %rd33;
	mov.b32 	%r2220, 729778053;
	mov.b32 	%r1471, -31811960;
	st.local.v2.u32 	[%rd2], {%r1471, %r2220};
	mov.b32 	%r1472, -123459836;
	mov.b32 	%r2219, 834269077;
	st.local.v2.u32 	[%rd2+8], {%r2219, %r1472};
	mov.b32 	%r2216, 612104585;
	mov.b32 	%r1473, -589760388;
	st.local.v2.u32 	[%rd2+16], {%r1473, %r2216};
	@%p63 bra 	$L__BB5_230;
	mov.b32 	%r2203, 0;
	mov.b32 	%r2220, 729778053;
	mov.b32 	%r2219, 834269077;
	mov.b32 	%r2216, 612104585;
	mov.u64 	%rd69, %rd3;
$L__BB5_117:
	mov.u64 	%rd11, %rd69;
	and.b64  	%rd12, %rd11, 3;
	setp.eq.s64 	%p64, %rd12, 0;
	@%p64 bra 	$L__BB5_229;
	mul.wide.u32 	%rd34, %r2203, 3200;
	mov.u64 	%rd35, precalc_xorwow_matrix;
	add.s64 	%rd13, %rd35, %rd34;
	mov.b32 	%r2216, 0;
	mov.u32 	%r2217, %r2216;
	mov.u32 	%r2218, %r2216;
	mov.u32 	%r2219, %r2216;
	mov.u32 	%r2220, %r2216;
	mov.u32 	%r2209, %r2216;
$L__BB5_119:
	mul.wide.u32 	%rd36, %r2209, 4;
	add.s64 	%rd37, %rd2, %rd36;
	ld.local.u32 	%r557, [%rd37+4];
	shl.b32 	%r558, %r2209, 5;
	mov.b32 	%r2215, 0;
$L__BB5_120:
	.pragma "nounroll";
	shr.u32 	%r1480, %r557, %r2215;
	and.b32  	%r1481, %r1480, 1;
	setp.eq.b32 	%p65, %r1481, 1;
	not.pred 	%p66, %p65;
	add.s32 	%r1482, %r558, %r2215;
	mul.lo.s32 	%r1483, %r1482, 5;
	mul.wide.u32 	%rd38, %r1483, 4;
	add.s64 	%rd14, %rd13, %rd38;
	@%p66 bra 	$L__BB5_122;
	ld.global.u32 	%r1484, [%rd14];
	xor.b32  	%r2220, %r2220, %r1484;
	ld.global.u32 	%r1485, [%rd14+4];
	xor.b32  	%r2219, %r2219, %r1485;
	ld.global.u32 	%r1486, [%rd14+8];
	xor.b32  	%r2218, %r2218, %r1486;
	ld.global.u32 	%r1487, [%rd14+12];
	xor.b32  	%r2217, %r2217, %r1487;
	ld.global.u32 	%r1488, [%rd14+16];
	xor.b32  	%r2216, %r2216, %r1488;
$L__BB5_122:
	and.b32  	%r1490, %r1480, 2;
	setp.eq.s32 	%p67, %r1490, 0;
	@%p67 bra 	$L__BB5_124;
	ld.global.u32 	%r1491, [%rd14+20];
	xor.b32  	%r2220, %r2220, %r1491;
	ld.global.u32 	%r1492, [%rd14+24];
	xor.b32  	%r2219, %r2219, %r1492;
	ld.global.u32 	%r1493, [%rd14+28];
	xor.b32  	%r2218, %r2218, %r1493;
	ld.global.u32 	%r1494, [%rd14+32];
	xor.b32  	%r2217, %r2217, %r1494;
	ld.global.u32 	%r1495, [%rd14+36];
	xor.b32  	%r2216, %r2216, %r1495;
$L__BB5_124:
	and.b32  	%r1497, %r1480, 4;
	setp.eq.s32 	%p68, %r1497, 0;
	@%p68 bra 	$L__BB5_126;
	ld.global.u32 	%r1498, [%rd14+40];
	xor.b32  	%r2220, %r2220, %r1498;
	ld.global.u32 	%r1499, [%rd14+44];
	xor.b32  	%r2219, %r2219, %r1499;
	ld.global.u32 	%r1500, [%rd14+48];
	xor.b32  	%r2218, %r2218, %r1500;
	ld.global.u32 	%r1501, [%rd14+52];
	xor.b32  	%r2217, %r2217, %r1501;
	ld.global.u32 	%r1502, [%rd14+56];
	xor.b32  	%r2216, %r2216, %r1502;
$L__BB5_126:
	and.b32  	%r1504, %r1480, 8;
	setp.eq.s32 	%p69, %r1504, 0;
	@%p69 bra 	$L__BB5_128;
	ld.global.u32 	%r1505, [%rd14+60];
	xor.b32  	%r2220, %r2220, %r1505;
	ld.global.u32 	%r1506, [%rd14+64];
	xor.b32  	%r2219, %r2219, %r1506;
	ld.global.u32 	%r1507, [%rd14+68];
	xor.b32  	%r2218, %r2218, %r1507;
	ld.global.u32 	%r1508, [%rd14+72];
	xor.b32  	%r2217, %r2217, %r1508;
	ld.global.u32 	%r1509, [%rd14+76];
	xor.b32  	%r2216, %r2216, %r1509;
$L__BB5_128:
	and.b32  	%r1511, %r1480, 16;
	setp.eq.s32 	%p70, %r1511, 0;
	@%p70 bra 	$L__BB5_130;
	ld.global.u32 	%r1512, [%rd14+80];
	xor.b32  	%r2220, %r2220, %r1512;
	ld.global.u32 	%r1513, [%rd14+84];
	xor.b32  	%r2219, %r2219, %r1513;
	ld.global.u32 	%r1514, [%rd14+88];
	xor.b32  	%r2218, %r2218, %r1514;
	ld.global.u32 	%r1515, [%rd14+92];
	xor.b32  	%r2217, %r2217, %r1515;
	ld.global.u32 	%r1516, [%rd14+96];
	xor.b32  	%r2216, %r2216, %r1516;
$L__BB5_130:
	and.b32  	%r1518, %r1480, 32;
	setp.eq.s32 	%p71, %r1518, 0;
	@%p71 bra 	$L__BB5_132;
	ld.global.u32 	%r1519, [%rd14+100];
	xor.b32  	%r2220, %r2220, %r1519;
	ld.global.u32 	%r1520, [%rd14+104];
	xor.b32  	%r2219, %r2219, %r1520;
	ld.global.u32 	%r1521, [%rd14+108];
	xor.b32  	%r2218, %r2218, %r1521;
	ld.global.u32 	%r1522, [%rd14+112];
	xor.b32  	%r2217, %r2217, %r1522;
	ld.global.u32 	%r1523, [%rd14+116];
	xor.b32  	%r2216, %r2216, %r1523;
$L__BB5_132:
	and.b32  	%r1525, %r1480, 64;
	setp.eq.s32 	%p72, %r1525, 0;
	@%p72 bra 	$L__BB5_134;
	ld.global.u32 	%r1526, [%rd14+120];
	xor.b32  	%r2220, %r2220, %r1526;
	ld.global.u32 	%r1527, [%rd14+124];
	xor.b32  	%r2219, %r2219, %r1527;
	ld.global.u32 	%r1528, [%rd14+128];
	xor.b32  	%r2218, %r2218, %r1528;
	ld.global.u32 	%r1529, [%rd14+132];
	xor.b32  	%r2217, %r2217, %r1529;
	ld.global.u32 	%r1530, [%rd14+136];
	xor.b32  	%r2216, %r2216, %r1530;
$L__BB5_134:
	and.b32  	%r1532, %r1480, 128;
	setp.eq.s32 	%p73, %r1532, 0;
	@%p73 bra 	$L__BB5_136;
	ld.global.u32 	%r1533, [%rd14+140];
	xor.b32  	%r2220, %r2220, %r1533;
	ld.global.u32 	%r1534, [%rd14+144];
	xor.b32  	%r2219, %r2219, %r1534;
	ld.global.u32 	%r1535, [%rd14+148];
	xor.b32  	%r2218, %r2218, %r1535;
	ld.global.u32 	%r1536, [%rd14+152];
	xor.b32  	%r2217, %r2217, %r1536;
	ld.global.u32 	%r1537, [%rd14+156];
	xor.b32  	%r2216, %r2216, %r1537;
$L__BB5_136:
	and.b32  	%r1539, %r1480, 256;
	setp.eq.s32 	%p74, %r1539, 0;
	@%p74 bra 	$L__BB5_138;
	ld.global.u32 	%r1540, [%rd14+160];
	xor.b32  	%r2220, %r2220, %r1540;
	ld.global.u32 	%r1541, [%rd14+164];
	xor.b32  	%r2219, %r2219, %r1541;
	ld.global.u32 	%r1542, [%rd14+168];
	xor.b32  	%r2218, %r2218, %r1542;
	ld.global.u32 	%r1543, [%rd14+172];
	xor.b32  	%r2217, %r2217, %r1543;
	ld.global.u32 	%r1544, [%rd14+176];
	xor.b32  	%r2216, %r2216, %r1544;
$L__BB5_138:
	and.b32  	%r1546, %r1480, 512;
	setp.eq.s32 	%p75, %r1546, 0;
	@%p75 bra 	$L__BB5_140;
	ld.global.u32 	%r1547, [%rd14+180];
	xor.b32  	%r2220, %r2220, %r1547;
	ld.global.u32 	%r1548, [%rd14+184];
	xor.b32  	%r2219, %r2219, %r1548;
	ld.global.u32 	%r1549, [%rd14+188];
	xor.b32  	%r2218, %r2218, %r1549;
	ld.global.u32 	%r1550, [%rd14+192];
	xor.b32  	%r2217, %r2217, %r1550;
	ld.global.u32 	%r1551, [%rd14+196];
	xor.b32  	%r2216, %r2216, %r1551;
$L__BB5_140:
	and.b32  	%r1553, %r1480, 1024;
	setp.eq.s32 	%p76, %r1553, 0;
	@%p76 bra 	$L__BB5_142;
	ld.global.u32 	%r1554, [%rd14+200];
	xor.b32  	%r2220, %r2220, %r1554;
	ld.global.u32 	%r1555, [%rd14+204];
	xor.b32  	%r2219, %r2219, %r1555;
	ld.global.u32 	%r1556, [%rd14+208];
	xor.b32  	%r2218, %r2218, %r1556;
	ld.global.u32 	%r1557, [%rd14+212];
	xor.b32  	%r2217, %r2217, %r1557;
	ld.global.u32 	%r1558, [%rd14+216];
	xor.b32  	%r2216, %r2216, %r1558;
$L__BB5_142:
	and.b32  	%r1560, %r1480, 2048;
	setp.eq.s32 	%p77, %r1560, 0;
	@%p77 bra 	$L__BB5_144;
	ld.global.u32 	%r1561, [%rd14+220];
	xor.b32  	%r2220, %r2220, %r1561;
	ld.global.u32 	%r1562, [%rd14+224];
	xor.b32  	%r2219, %r2219, %r1562;
	ld.global.u32 	%r1563, [%rd14+228];
	xor.b32  	%r2218, %r2218, %r1563;
	ld.global.u32 	%r1564, [%rd14+232];
	xor.b32  	%r2217, %r2217, %r1564;
	ld.global.u32 	%r1565, [%rd14+236];
	xor.b32  	%r2216, %r2216, %r1565;
$L__BB5_144:
	and.b32  	%r1567, %r1480, 4096;
	setp.eq.s32 	%p78, %r1567, 0;
	@%p78 bra 	$L__BB5_146;
	ld.global.u32 	%r1568, [%rd14+240];
	xor.b32  	%r2220, %r2220, %r1568;
	ld.global.u32 	%r1569, [%rd14+244];
	xor.b32  	%r2219, %r2219, %r1569;
	ld.global.u32 	%r1570, [%rd14+248];
	xor.b32  	%r2218, %r2218, %r1570;
	ld.global.u32 	%r1571, [%rd14+252];
	xor.b32  	%r2217, %r2217, %r1571;
	ld.global.u32 	%r1572, [%rd14+256];
	xor.b32  	%r2216, %r2216, %r1572;
$L__BB5_146:
	and.b32  	%r1574, %r1480, 8192;
	setp.eq.s32 	%p79, %r1574, 0;
	@%p79 bra 	$L__BB5_148;
	ld.global.u32 	%r1575, [%rd14+260];
	xor.b32  	%r2220, %r2220, %r1575;
	ld.global.u32 	%r1576, [%rd14+264];
	xor.b32  	%r2219, %r2219, %r1576;
	ld.global.u32 	%r1577, [%rd14+268];
	xor.b32  	%r2218, %r2218, %r1577;
	ld.global.u32 	%r1578, [%rd14+272];
	xor.b32  	%r2217, %r2217, %r1578;
	ld.global.u32 	%r1579, [%rd14+276];
	xor.b32  	%r2216, %r2216, %r1579;
$L__BB5_148:
	and.b32  	%r1581, %r1480, 16384;
	setp.eq.s32 	%p80, %r1581, 0;
	@%p80 bra 	$L__BB5_150;
	ld.global.u32 	%r1582, [%rd14+280];
	xor.b32  	%r2220, %r2220, %r1582;
	ld.global.u32 	%r1583, [%rd14+284];
	xor.b32  	%r2219, %r2219, %r1583;
	ld.global.u32 	%r1584, [%rd14+288];
	xor.b32  	%r2218, %r2218, %r1584;
	ld.global.u32 	%r1585, [%rd14+292];
	xor.b32  	%r2217, %r2217, %r1585;
	ld.global.u32 	%r1586, [%rd14+296];
	xor.b32  	%r2216, %r2216, %r1586;
$L__BB5_150:
	and.b32  	%r1588, %r1480, 32768;
	setp.eq.s32 	%p81, %r1588, 0;
	@%p81 bra 	$L__BB5_152;
	ld.global.u32 	%r1589, [%rd14+300];
	xor.b32  	%r2220, %r2220, %r1589;
	ld.global.u32 	%r1590, [%rd14+304];
	xor.b32  	%r2219, %r2219, %r1590;
	ld.global.u32 	%r1591, [%rd14+308];
	xor.b32  	%r2218, %r2218, %r1591;
	ld.global.u32 	%r1592, [%rd14+312];
	xor.b32  	%r2217, %r2217, %r1592;
	ld.global.u32 	%r1593, [%rd14+316];
	xor.b32  	%r2216, %r2216, %r1593;
$L__BB5_152:
	add.s32 	%r2215, %r2215, 16;
	setp.ne.s32 	%p82, %r2215, 32;
	@%p82 bra 	$L__BB5_120;
	mad.lo.s32 	%r1594, %r2209, -31, %r558;
	add.s32 	%r2209, %r1594, 1;
	setp.ne.s32 	%p83, %r2209, 5;
	@%p83 bra 	$L__BB5_119;
	st.local.u32 	[%rd2+4], %r2220;
	st.local.v2.u32 	[%rd2+8], {%r2219, %r2218};
	st.local.v2.u32 	[%rd2+16], {%r2217, %r2216};
	setp.eq.s64 	%p84, %rd12, 1;
	@%p84 bra 	$L__BB5_229;
	mov.b32 	%r2216, 0;
	mov.u32 	%r2309, %r2216;
	mov.u32 	%r2310, %r2216;
	mov.u32 	%r2219, %r2216;
	mov.u32 	%r2220, %r2216;
	mov.u32 	%r2301, %r2216;
$L__BB5_156:
	mul.wide.u32 	%rd39, %r2301, 4;
	add.s64 	%rd40, %rd2, %rd39;
	ld.local.u32 	%r733, [%rd40+4];
	shl.b32 	%r734, %r2301, 5;
	mov.b32 	%r2307, 0;
$L__BB5_157:
	.pragma "nounroll";
	shr.u32 	%r1597, %r733, %r2307;
	and.b32  	%r1598, %r1597, 1;
	setp.eq.b32 	%p85, %r1598, 1;
	not.pred 	%p86, %p85;
	add.s32 	%r1599, %r734, %r2307;
	mul.lo.s32 	%r1600, %r1599, 5;
	mul.wide.u32 	%rd41, %r1600, 4;
	add.s64 	%rd15, %rd13, %rd41;
	@%p86 bra 	$L__BB5_159;
	ld.global.u32 	%r1601, [%rd15];
	xor.b32  	%r2220, %r2220, %r1601;
	ld.global.u32 	%r1602, [%rd15+4];
	xor.b32  	%r2219, %r2219, %r1602;
	ld.global.u32 	%r1603, [%rd15+8];
	xor.b32  	%r2310, %r2310, %r1603;
	ld.global.u32 	%r1604, [%rd15+12];
	xor.b32  	%r2309, %r2309, %r1604;
	ld.global.u32 	%r1605, [%rd15+16];
	xor.b32  	%r2216, %r2216, %r1605;
$L__BB5_159:
	and.b32  	%r1607, %r1597, 2;
	setp.eq.s32 	%p87, %r1607, 0;
	@%p87 bra 	$L__BB5_161;
	ld.global.u32 	%r1608, [%rd15+20];
	xor.b32  	%r2220, %r2220, %r1608;
	ld.global.u32 	%r1609, [%rd15+24];
	xor.b32  	%r2219, %r2219, %r1609;
	ld.global.u32 	%r1610, [%rd15+28];
	xor.b32  	%r2310, %r2310, %r1610;
	ld.global.u32 	%r1611, [%rd15+32];
	xor.b32  	%r2309, %r2309, %r1611;
	ld.global.u32 	%r1612, [%rd15+36];
	xor.b32  	%r2216, %r2216, %r1612;
$L__BB5_161:
	and.b32  	%r1614, %r1597, 4;
	setp.eq.s32 	%p88, %r1614, 0;
	@%p88 bra 	$L__BB5_163;
	ld.global.u32 	%r1615, [%rd15+40];
	xor.b32  	%r2220, %r2220, %r1615;
	ld.global.u32 	%r1616, [%rd15+44];
	xor.b32  	%r2219, %r2219, %r1616;
	ld.global.u32 	%r1617, [%rd15+48];
	xor.b32  	%r2310, %r2310, %r1617;
	ld.global.u32 	%r1618, [%rd15+52];
	xor.b32  	%r2309, %r2309, %r1618;
	ld.global.u32 	%r1619, [%rd15+56];
	xor.b32  	%r2216, %r2216, %r1619;
$L__BB5_163:
	and.b32  	%r1621, %r1597, 8;
	setp.eq.s32 	%p89, %r1621, 0;
	@%p89 bra 	$L__BB5_165;
	ld.global.u32 	%r1622, [%rd15+60];
	xor.b32  	%r2220, %r2220, %r1622;
	ld.global.u32 	%r1623, [%rd15+64];
	xor.b32  	%r2219, %r2219, %r1623;
	ld.global.u32 	%r1624, [%rd15+68];
	xor.b32  	%r2310, %r2310, %r1624;
	ld.global.u32 	%r1625, [%rd15+72];
	xor.b32  	%r2309, %r2309, %r1625;
	ld.global.u32 	%r1626, [%rd15+76];
	xor.b32  	%r2216, %r2216, %r1626;
$L__BB5_165:
	and.b32  	%r1628, %r1597, 16;
	setp.eq.s32 	%p90, %r1628, 0;
	@%p90 bra 	$L__BB5_167;
	ld.global.u32 	%r1629, [%rd15+80];
	xor.b32  	%r2220, %r2220, %r1629;
	ld.global.u32 	%r1630, [%rd15+84];
	xor.b32  	%r2219, %r2219, %r1630;
	ld.global.u32 	%r1631, [%rd15+88];
	xor.b32  	%r2310, %r2310, %r1631;
	ld.global.u32 	%r1632, [%rd15+92];
	xor.b32  	%r2309, %r2309, %r1632;
	ld.global.u32 	%r1633, [%rd15+96];
	xor.b32  	%r2216, %r2216, %r1633;
$L__BB5_167:
	and.b32  	%r1635, %r1597, 32;
	setp.eq.s32 	%p91, %r1635, 0;
	@%p91 bra 	$L__BB5_169;
	ld.global.u32 	%r1636, [%rd15+100];
	xor.b32  	%r2220, %r2220, %r1636;
	ld.global.u32 	%r1637, [%rd15+104];
	xor.b32  	%r2219, %r2219, %r1637;
	ld.global.u32 	%r1638, [%rd15+108];
	xor.b32  	%r2310, %r2310, %r1638;
	ld.global.u32 	%r1639, [%rd15+112];
	xor.b32  	%r2309, %r2309, %r1639;
	ld.global.u32 	%r1640, [%rd15+116];
	xor.b32  	%r2216, %r2216, %r1640;
$L__BB5_169:
	and.b32  	%r1642, %r1597, 64;
	setp.eq.s32 	%p92, %r1642, 0;
	@%p92 bra 	$L__BB5_171;
	ld.global.u32 	%r1643, [%rd15+120];
	xor.b32  	%r2220, %r2220, %r1643;
	ld.global.u32 	%r1644, [%rd15+124];
	xor.b32  	%r2219, %r2219, %r1644;
	ld.global.u32 	%r1645, [%rd15+128];
	xor.b32  	%r2310, %r2310, %r1645;
	ld.global.u32 	%r1646, [%rd15+132];
	xor.b32  	%r2309, %r2309, %r1646;
	ld.global.u32 	%r1647, [%rd15+136];
	xor.b32  	%r2216, %r2216, %r1647;
$L__BB5_171:
	and.b32  	%r1649, %r1597, 128;
	setp.eq.s32 	%p93, %r1649, 0;
	@%p93 bra 	$L__BB5_173;
	ld.global.u32 	%r1650, [%rd15+140];
	xor.b32  	%r2220, %r2220, %r1650;
	ld.global.u32 	%r1651, [%rd15+144];
	xor.b32  	%r2219, %r2219, %r1651;
	ld.global.u32 	%r1652, [%rd15+148];
	xor.b32  	%r2310, %r2310, %r1652;
	ld.global.u32 	%r1653, [%rd15+152];
	xor.b32  	%r2309, %r2309, %r1653;
	ld.global.u32 	%r1654, [%rd15+156];
	xor.b32  	%r2216, %r2216, %r1654;
$L__BB5_173:
	and.b32  	%r1656, %r1597, 256;
	setp.eq.s32 	%p94, %r1656, 0;
	@%p94 bra 	$L__BB5_175;
	ld.global.u32 	%r1657, [%rd15+160];
	xor.b32  	%r2220, %r2220, %r1657;
	ld.global.u32 	%r1658, [%rd15+164];
	xor.b32  	%r2219, %r2219, %r1658;
	ld.global.u32 	%r1659, [%rd15+168];
	xor.b32  	%r2310, %r2310, %r1659;
	ld.global.u32 	%r1660, [%rd15+172];
	xor.b32  	%r2309, %r2309, %r1660;
	ld.global.u32 	%r1661, [%rd15+176];
	xor.b32  	%r2216, %r2216, %r1661;
$L__BB5_175:
	and.b32  	%r1663, %r1597, 512;
	setp.eq.s32 	%p95, %r1663, 0;
	@%p95 bra 	$L__BB5_177;
	ld.global.u32 	%r1664, [%rd15+180];
	xor.b32  	%r2220, %r2220, %r1664;
	ld.global.u32 	%r1665, [%rd15+184];
	xor.b32  	%r2219, %r2219, %r1665;
	ld.global.u32 	%r1666, [%rd15+188];
	xor.b32  	%r2310, %r2310, %r1666;
	ld.global.u32 	%r1667, [%rd15+192];
	xor.b32  	%r2309, %r2309, %r1667;
	ld.global.u32 	%r1668, [%rd15+196];
	xor.b32  	%r2216, %r2216, %r1668;
$L__BB5_177:
	and.b32  	%r1670, %r1597, 1024;
	setp.eq.s32 	%p96, %r1670, 0;
	@%p96 bra 	$L__BB5_179;
	ld.global.u32 	%r1671, [%rd15+200];
	xor.b32  	%r2220, %r2220, %r1671;
	ld.global.u32 	%r1672, [%rd15+204];
	xor.b32  	%r2219, %r2219, %r1672;
	ld.global.u32 	%r1673, [%rd15+208];
	xor.b32  	%r2310, %r2310, %r1673;
	ld.global.u32 	%r1674, [%rd15+212];
	xor.b32  	%r2309, %r2309, %r1674;
	ld.global.u32 	%r1675, [%rd15+216];
	xor.b32  	%r2216, %r2216, %r1675;
$L__BB5_179:
	and.b32  	%r1677, %r1597, 2048;
	setp.eq.s32 	%p97, %r1677, 0;
	@%p97 bra 	$L__BB5_181;
	ld.global.u32 	%r1678, [%rd15+220];
	xor.b32  	%r2220, %r2220, %r1678;
	ld.global.u32 	%r1679, [%rd15+224];
	xor.b32  	%r2219, %r2219, %r1679;
	ld.global.u32 	%r1680, [%rd15+228];
	xor.b32  	%r2310, %r2310, %r1680;
	ld.global.u32 	%r1681, [%rd15+232];
	xor.b32  	%r2309, %r2309, %r1681;
	ld.global.u32 	%r1682, [%rd15+236];
	xor.b32  	%r2216, %r2216, %r1682;
$L__BB5_181:
	and.b32  	%r1684, %r1597, 4096;
	setp.eq.s32 	%p98, %r1684, 0;
	@%p98 bra 	$L__BB5_183;
	ld.global.u32 	%r1685, [%rd15+240];
	xor.b32  	%r2220, %r2220, %r1685;
	ld.global.u32 	%r1686, [%rd15+244];
	xor.b32  	%r2219, %r2219, %r1686;
	ld.global.u32 	%r1687, [%rd15+248];
	xor.b32  	%r2310, %r2310, %r1687;
	ld.global.u32 	%r1688, [%rd15+252];
	xor.b32  	%r2309, %r2309, %r1688;
	ld.global.u32 	%r1689, [%rd15+256];
	xor.b32  	%r2216, %r2216, %r1689;
$L__BB5_183:
	and.b32  	%r1691, %r1597, 8192;
	setp.eq.s32 	%p99, %r1691, 0;
	@%p99 bra 	$L__BB5_185;
	ld.global.u32 	%r1692, [%rd15+260];
	xor.b32  	%r2220, %r2220, %r1692;
	ld.global.u32 	%r1693, [%rd15+264];
	xor.b32  	%r2219, %r2219, %r1693;
	ld.global.u32 	%r1694, [%rd15+268];
	xor.b32  	%r2310, %r2310, %r1694;
	ld.global.u32 	%r1695, [%rd15+272];
	xor.b32  	%r2309, %r2309, %r1695;
	ld.global.u32 	%r1696, [%rd15+276];
	xor.b32  	%r2216, %r2216, %r1696;
$L__BB5_185:
	and.b32  	%r1698, %r1597, 16384;
	setp.eq.s32 	%p100, %r1698, 0;
	@%p100 bra 	$L__BB5_187;
	ld.global.u32 	%r1699, [%rd15+280];
	xor.b32  	%r2220, %r2220, %r1699;
	ld.global.u32 	%r1700, [%rd15+284];
	xor.b32  	%r2219, %r2219, %r1700;
	ld.global.u32 	%r1701, [%rd15+288];
	xor.b32  	%r2310, %r2310, %r1701;
	ld.global.u32 	%r1702, [%rd15+292];
	xor.b32  	%r2309, %r2309, %r1702;
	ld.global.u32 	%r1703, [%rd15+296];
	xor.b32  	%r2216, %r2216, %r1703;
$L__BB5_187:
	and.b32  	%r1705, %r1597, 32768;
	setp.eq.s32 	%p101, %r1705, 0;
	@%p101 bra 	$L__BB5_189;
	ld.global.u32 	%r1706, [%rd15+300];
	xor.b32  	%r2220, %r2220, %r1706;
	ld.global.u32 	%r1707, [%rd15+304];
	xor.b32  	%r2219, %r2219, %r1707;
	ld.global.u32 	%r1708, [%rd15+308];
	xor.b32  	%r2310, %r2310, %r1708;
	ld.global.u32 	%r1709, [%rd15+312];
	xor.b32  	%r2309, %r2309, %r1709;
	ld.global.u32 	%r1710, [%rd15+316];
	xor.b32  	%r2216, %r2216, %r1710;
$L__BB5_189:
	add.s32 	%r2307, %r2307, 16;
	setp.ne.s32 	%p102, %r2307, 32;
	@%p102 bra 	$L__BB5_157;
	mad.lo.s32 	%r1711, %r2301, -31, %r734;
	add.s32 	%r2301, %r1711, 1;
	setp.ne.s32 	%p103, %r2301, 5;
	@%p103 bra 	$L__BB5_156;
	st.local.u32 	[%rd2+4], %r2220;
	st.local.v2.u32 	[%rd2+8], {%r2219, %r2310};
	st.local.v2.u32 	[%rd2+16], {%r2309, %r2216};
	setp.ne.s64 	%p104, %rd12, 3;
	@%p104 bra 	$L__BB5_229;
	mov.b32 	%r2216, 0;
	mov.u32 	%r2401, %r2216;
	mov.u32 	%r2402, %r2216;
	mov.u32 	%r2219, %r2216;
	mov.u32 	%r2220, %r2216;
	mov.u32 	%r2393, %r2216;
$L__BB5_193:
	mul.wide.u32 	%rd42, %r2393, 4;
	add.s64 	%rd43, %rd2, %rd42;
	ld.local.u32 	%r909, [%rd43+4];
	shl.b32 	%r910, %r2393, 5;
	mov.b32 	%r2399, 0;
$L__BB5_194:
	.pragma "nounroll";
	shr.u32 	%r1714, %r909, %r2399;
	and.b32  	%r1715, %r1714, 1;
	setp.eq.b32 	%p105, %r1715, 1;
	not.pred 	%p106, %p105;
	add.s32 	%r1716, %r910, %r2399;
	mul.lo.s32 	%r1717, %r1716, 5;
	mul.wide.u32 	%rd44, %r1717, 4;
	add.s64 	%rd16, %rd13, %rd44;
	@%p106 bra 	$L__BB5_196;
	ld.global.u32 	%r1718, [%rd16];
	xor.b32  	%r2220, %r2220, %r1718;
	ld.global.u32 	%r1719, [%rd16+4];
	xor.b32  	%r2219, %r2219, %r1719;
	ld.global.u32 	%r1720, [%rd16+8];
	xor.b32  	%r2402, %r2402, %r1720;
	ld.global.u32 	%r1721, [%rd16+12];
	xor.b32  	%r2401, %r2401, %r1721;
	ld.global.u32 	%r1722, [%rd16+16];
	xor.b32  	%r2216, %r2216, %r1722;
$L__BB5_196:
	and.b32  	%r1724, %r1714, 2;
	setp.eq.s32 	%p107, %r1724, 0;
	@%p107 bra 	$L__BB5_198;
	ld.global.u32 	%r1725, [%rd16+20];
	xor.b32  	%r2220, %r2220, %r1725;
	ld.global.u32 	%r1726, [%rd16+24];
	xor.b32  	%r2219, %r2219, %r1726;
	ld.global.u32 	%r1727, [%rd16+28];
	xor.b32  	%r2402, %r2402, %r1727;
	ld.global.u32 	%r1728, [%rd16+32];
	xor.b32  	%r2401, %r2401, %r1728;
	ld.global.u32 	%r1729, [%rd16+36];
	xor.b32  	%r2216, %r2216, %r1729;
$L__BB5_198:
	and.b32  	%r1731, %r1714, 4;
	setp.eq.s32 	%p108, %r1731, 0;
	@%p108 bra 	$L__BB5_200;
	ld.global.u32 	%r1732, [%rd16+40];
	xor.b32  	%r2220, %r2220, %r1732;
	ld.global.u32 	%r1733, [%rd16+44];
	xor.b32  	%r2219, %r2219, %r1733;
	ld.global.u32 	%r1734, [%rd16+48];
	xor.b32  	%r2402, %r2402, %r1734;
	ld.global.u32 	%r1735, [%rd16+52];
	xor.b32  	%r2401, %r2401, %r1735;
	ld.global.u32 	%r1736, [%rd16+56];
	xor.b32  	%r2216, %r2216, %r1736;
$L__BB5_200:
	and.b32  	%r1738, %r1714, 8;
	setp.eq.s32 	%p109, %r1738, 0;
	@%p109 bra 	$L__BB5_202;
	ld.global.u32 	%r1739, [%rd16+60];
	xor.b32  	%r2220, %r2220, %r1739;
	ld.global.u32 	%r1740, [%rd16+64];
	xor.b32  	%r2219, %r2219, %r1740;
	ld.global.u32 	%r1741, [%rd16+68];
	xor.b32  	%r2402, %r2402, %r1741;
	ld.global.u32 	%r1742, [%rd16+72];
	xor.b32  	%r2401, %r2401, %r1742;
	ld.global.u32 	%r1743, [%rd16+76];
	xor.b32  	%r2216, %r2216, %r1743;
$L__BB5_202:
	and.b32  	%r1745, %r1714, 16;
	setp.eq.s32 	%p110, %r1745, 0;
	@%p110 bra 	$L__BB5_204;
	ld.global.u32 	%r1746, [%rd16+80];
	xor.b32  	%r2220, %r2220, %r1746;
	ld.global.u32 	%r1747, [%rd16+84];
	xor.b32  	%r2219, %r2219, %r1747;
	ld.global.u32 	%r1748, [%rd16+88];
	xor.b32  	%r2402, %r2402, %r1748;
	ld.global.u32 	%r1749, [%rd16+92];
	xor.b32  	%r2401, %r2401, %r1749;
	ld.global.u32 	%r1750, [%rd16+96];
	xor.b32  	%r2216, %r2216, %r1750;
$L__BB5_204:
	and.b32  	%r1752, %r1714, 32;
	setp.eq.s32 	%p111, %r1752, 0;
	@%p111 bra 	$L__BB5_206;
	ld.global.u32 	%r1753, [%rd16+100];
	xor.b32  	%r2220, %r2220, %r1753;
	ld.global.u32 	%r1754, [%rd16+104];
	xor.b32  	%r2219, %r2219, %r1754;
	ld.global.u32 	%r1755, [%rd16+108];
	xor.b32  	%r2402, %r2402, %r1755;
	ld.global.u32 	%r1756, [%rd16+112];
	xor.b32  	%r2401, %r2401, %r1756;
	ld.global.u32 	%r1757, [%rd16+116];
	xor.b32  	%r2216, %r2216, %r1757;
$L__BB5_206:
	and.b32  	%r1759, %r1714, 64;
	setp.eq.s32 	%p112, %r1759, 0;
	@%p112 bra 	$L__BB5_208;
	ld.global.u32 	%r1760, [%rd16+120];
	xor.b32  	%r2220, %r2220, %r1760;
	ld.global.u32 	%r1761, [%rd16+124];
	xor.b32  	%r2219, %r2219, %r1761;
	ld.global.u32 	%r1762, [%rd16+128];
	xor.b32  	%r2402, %r2402, %r1762;
	ld.global.u32 	%r1763, [%rd16+132];
	xor.b32  	%r2401, %r2401, %r1763;
	ld.global.u32 	%r1764, [%rd16+136];
	xor.b32  	%r2216, %r2216, %r1764;
$L__BB5_208:
	and.b32  	%r1766, %r1714, 128;
	setp.eq.s32 	%p113, %r1766, 0;
	@%p113 bra 	$L__BB5_210;
	ld.global.u32 	%r1767, [%rd16+140];
	xor.b32  	%r2220, %r2220, %r1767;
	ld.global.u32 	%r1768, [%rd16+144];
	xor.b32  	%r2219, %r2219, %r1768;
	ld.global.u32 	%r1769, [%rd16+148];
	xor.b32  	%r2402, %r2402, %r1769;
	ld.global.u32 	%r1770, [%rd16+152];
	xor.b32  	%r2401, %r2401, %r1770;
	ld.global.u32 	%r1771, [%rd16+156];
	xor.b32  	%r2216, %r2216, %r1771;
$L__BB5_210:
	and.b32  	%r1773, %r1714, 256;
	setp.eq.s32 	%p114, %r1773, 0;
	@%p114 bra 	$L__BB5_212;
	ld.global.u32 	%r1774, [%rd16+160];
	xor.b32  	%r2220, %r2220, %r1774;
	ld.global.u32 	%r1775, [%rd16+164];
	xor.b32  	%r2219, %r2219, %r1775;
	ld.global.u32 	%r1776, [%rd16+168];
	xor.b32  	%r2402, %r2402, %r1776;
	ld.global.u32 	%r1777, [%rd16+172];
	xor.b32  	%r2401, %r2401, %r1777;
	ld.global.u32 	%r1778, [%rd16+176];
	xor.b32  	%r2216, %r2216, %r1778;
$L__BB5_212:
	and.b32  	%r1780, %r1714, 512;
	setp.eq.s32 	%p115, %r1780, 0;
	@%p115 bra 	$L__BB5_214;
	ld.global.u32 	%r1781, [%rd16+180];
	xor.b32  	%r2220, %r2220, %r1781;
	ld.global.u32 	%r1782, [%rd16+184];
	xor.b32  	%r2219, %r2219, %r1782;
	ld.global.u32 	%r1783, [%rd16+188];
	xor.b32  	%r2402, %r2402, %r1783;
	ld.global.u32 	%r1784, [%rd16+192];
	xor.b32  	%r2401, %r2401, %r1784;
	ld.global.u32 	%r1785, [%rd16+196];
	xor.b32  	%r2216, %r2216, %r1785;
$L__BB5_214:
	and.b32  	%r1787, %r1714, 1024;
	setp.eq.s32 	%p116, %r1787, 0;
	@%p116 bra 	$L__BB5_216;
	ld.global.u32 	%r1788, [%rd16+200];
	xor.b32  	%r2220, %r2220, %r1788;
	ld.global.u32 	%r1789, [%rd16+204];
	xor.b32  	%r2219, %r2219, %r1789;
	ld.global.u32 	%r1790, [%rd16+208];
	xor.b32  	%r2402, %r2402, %r1790;
	ld.global.u32 	%r1791, [%rd16+212];
	xor.b32  	%r2401, %r2401, %r1791;
	ld.global.u32 	%r1792, [%rd16+216];
	xor.b32  	%r2216, %r2216, %r1792;
$L__BB5_216:
	and.b32  	%r1794, %r1714, 2048;
	setp.eq.s32 	%p117, %r1794, 0;
	@%p117 bra 	$L__BB5_218;
	ld.global.u32 	%r1795, [%rd16+220];
	xor.b32  	%r2220, %r2220, %r1795;
	ld.global.u32 	%r1796, [%rd16+224];
	xor.b32  	%r2219, %r2219, %r1796;
	ld.global.u32 	%r1797, [%rd16+228];
	xor.b32  	%r2402, %r2402, %r1797;
	ld.global.u32 	%r1798, [%rd16+232];
	xor.b32  	%r2401, %r2401, %r1798;
	ld.global.u32 	%r1799, [%rd16+236];
	xor.b32  	%r2216, %r2216, %r1799;
$L__BB5_218:
	and.b32  	%r1801, %r1714, 4096;
	setp.eq.s32 	%p118, %r1801, 0;
	@%p118 bra 	$L__BB5_220;
	ld.global.u32 	%r1802, [%rd16+240];
	xor.b32  	%r2220, %r2220, %r1802;
	ld.global.u32 	%r1803, [%rd16+244];
	xor.b32  	%r2219, %r2219, %r1803;
	ld.global.u32 	%r1804, [%rd16+248];
	xor.b32  	%r2402, %r2402, %r1804;
	ld.global.u32 	%r1805, [%rd16+252];
	xor.b32  	%r2401, %r2401, %r1805;
	ld.global.u32 	%r1806, [%rd16+256];
	xor.b32  	%r2216, %r2216, %r1806;
$L__BB5_220:
	and.b32  	%r1808, %r1714, 8192;
	setp.eq.s32 	%p119, %r1808, 0;
	@%p119 bra 	$L__BB5_222;
	ld.global.u32 	%r1809, [%rd16+260];
	xor.b32  	%r2220, %r2220, %r1809;
	ld.global.u32 	%r1810, [%rd16+264];
	xor.b32  	%r2219, %r2219, %r1810;
	ld.global.u32 	%r1811, [%rd16+268];
	xor.b32  	%r2402, %r2402, %r1811;
	ld.global.u32 	%r1812, [%rd16+272];
	xor.b32  	%r2401, %r2401, %r1812;
	ld.global.u32 	%r1813, [%rd16+276];
	xor.b32  	%r2216, %r2216, %r1813;
$L__BB5_222:
	and.b32  	%r1815, %r1714, 16384;
	setp.eq.s32 	%p120, %r1815, 0;
	@%p120 bra 	$L__BB5_224;
	ld.global.u32 	%r1816, [%rd16+280];
	xor.b32  	%r2220, %r2220, %r1816;
	ld.global.u32 	%r1817, [%rd16+284];
	xor.b32  	%r2219, %r2219, %r1817;
	ld.global.u32 	%r1818, [%rd16+288];
	xor.b32  	%r2402, %r2402, %r1818;
	ld.global.u32 	%r1819, [%rd16+292];
	xor.b32  	%r2401, %r2401, %r1819;
	ld.global.u32 	%r1820, [%rd16+296];
	xor.b32  	%r2216, %r2216, %r1820;
$L__BB5_224:
	and.b32  	%r1822, %r1714, 32768;
	setp.eq.s32 	%p121, %r1822, 0;
	@%p121 bra 	$L__BB5_226;
	ld.global.u32 	%r1823, [%rd16+300];
	xor.b32  	%r2220, %r2220, %r1823;
	ld.global.u32 	%r1824, [%rd16+304];
	xor.b32  	%r2219, %r2219, %r1824;
	ld.global.u32 	%r1825, [%rd16+308];
	xor.b32  	%r2402, %r2402, %r1825;
	ld.global.u32 	%r1826, [%rd16+312];
	xor.b32  	%r2401, %r2401, %r1826;
	ld.global.u32 	%r1827, [%rd16+316];
	xor.b32  	%r2216, %r2216, %r1827;
$L__BB5_226:
	add.s32 	%r2399, %r2399, 16;
	setp.ne.s32 	%p122, %r2399, 32;
	@%p122 bra 	$L__BB5_194;
	mad.lo.s32 	%r1828, %r2393, -31, %r910;
	add.s32 	%r2393, %r1828, 1;
	setp.ne.s32 	%p123, %r2393, 5;
	@%p123 bra 	$L__BB5_193;
	st.local.u32 	[%rd2+4], %r2220;
	st.local.v2.u32 	[%rd2+8], {%r2219, %r2402};
	st.local.v2.u32 	[%rd2+16], {%r2401, %r2216};
$L__BB5_229:
	shr.u64 	%rd69, %rd11, 2;
	add.s32 	%r2203, %r2203, 1;
	setp.gt.u64 	%p124, %rd11, 3;
	@%p124 bra 	$L__BB5_117;
$L__BB5_230:
	ld.param.u64 	%rd66, [_Z13doRandomStuffIdLj256EEvPT_S1_jP17curandStateXORWOWS3__param_0];
	cvta.to.global.u64 	%rd45, %rd66;
	mul.wide.u32 	%rd46, %r1, 8;
	add.s64 	%rd47, %rd45, %rd46;
	ld.global.f64 	%fd1, [%rd47];
	shr.u32 	%r1830, %r1930, 2;
	xor.b32  	%r1831, %r1830, %r1930;
	shl.b32 	%r1832, %r1926, 4;
	shl.b32 	%r1833, %r1831, 1;
	xor.b32  	%r1834, %r1833, %r1832;
	xor.b32  	%r1835, %r1834, %r1831;
	xor.b32  	%r1836, %r1835, %r1926;
	add.s32 	%r1837, %r1836, -2026858677;
	shr.u32 	%r1838, %r1929, 2;
	xor.b32  	%r1839, %r1838, %r1929;
	shl.b32 	%r1840, %r1836, 4;
	shl.b32 	%r1841, %r1839, 1;
	xor.b32  	%r1842, %r1841, %r1840;
	xor.b32  	%r1843, %r1842, %r1839;
	xor.b32  	%r1844, %r1843, %r1836;
	add.s32 	%r1845, %r1844, -2026496240;
	shr.u32 	%r1846, %r1928, 2;
	xor.b32  	%r1847, %r1846, %r1928;
	shl.b32 	%r1848, %r1844, 4;
	shl.b32 	%r1849, %r1847, 1;
	xor.b32  	%r1850, %r1849, %r1848;
	xor.b32  	%r1851, %r1850, %r1847;
	xor.b32  	%r1852, %r1851, %r1844;
	add.s32 	%r1853, %r1852, -2026133803;
	shr.u32 	%r1854, %r1927, 2;
	xor.b32  	%r1855, %r1854, %r1927;
	shl.b32 	%r1856, %r1852, 4;
	shl.b32 	%r1857, %r1855, 1;
	xor.b32  	%r1858, %r1857, %r1856;
	xor.b32  	%r1859, %r1858, %r1855;
	xor.b32  	%r1860, %r1859, %r1852;
	add.s32 	%r1861, %r1860, -2025771366;
	cvt.u64.u32 	%rd48, %r1837;
	mul.wide.u32 	%rd49, %r1845, 2097152;
	xor.b64  	%rd50, %rd49, %rd48;
	cvt.rn.f64.u64 	%fd19, %rd50;
	fma.rn.f64 	%fd133, %fd19, 0d3CA0000000000000, 0d3C90000000000000;
	cvt.u64.u32 	%rd51, %r1853;
	mul.wide.u32 	%rd52, %r1861, 2097152;
	xor.b64  	%rd53, %rd52, %rd51;
	cvt.rn.f64.u64 	%fd20, %rd53;
	fma.rn.f64 	%fd3, %fd20, 0d3CB0000000000000, 0d3CA0000000000000;
	{
	.reg .b32 %temp; 
	mov.b64 	{%temp, %r2486}, %fd133;
	}
	{
	.reg .b32 %temp; 
	mov.b64 	{%r2487, %temp}, %fd133;
	}
	setp.gt.s32 	%p125, %r2486, 1048575;
	mov.b32 	%r2488, -1023;
	@%p125 bra 	$L__BB5_232;
	mul.f64 	%fd133, %fd133, 0d4350000000000000;
	{
	.reg .b32 %temp; 
	mov.b64 	{%temp, %r2486}, %fd133;
	}
	{
	.reg .b32 %temp; 
	mov.b64 	{%r2487, %temp}, %fd133;
	}
	mov.b32 	%r2488, -1077;
$L__BB5_232:
	add.s32 	%r1863, %r2486, -1;
	setp.gt.u32 	%p126, %r1863, 2146435070;
	@%p126 bra 	$L__BB5_236;
	shr.u32 	%r1866, %r2486, 20;
	add.s32 	%r2489, %r2488, %r1866;
	and.b32  	%r1867, %r2486, 1048575;
	or.b32  	%r1868, %r1867, 1072693248;
	mov.b64 	%fd134, {%r2487, %r1868};
	setp.lt.u32 	%p128, %r1868, 1073127583;
	@%p128 bra 	$L__BB5_235;
	{
	.reg .b32 %temp; 
	mov.b64 	{%r1869, %temp}, %fd134;
	}
	{
	.reg .b32 %temp; 
	mov.b64 	{%temp, %r1870}, %fd134;
	}
	add.s32 	%r1871, %r1870, -1048576;
	mov.b64 	%fd134, {%r1869, %r1871};
	add.s32 	%r2489, %r2489, 1;
$L__BB5_235:
	add.f64 	%fd22, %fd134, 0dBFF0000000000000;
	add.f64 	%fd23, %fd134, 0d3FF0000000000000;
	rcp.approx.ftz.f64 	%fd24, %fd23;
	neg.f64 	%fd25, %fd23;
	fma.rn.f64 	%fd26, %fd25, %fd24, 0d3FF0000000000000;
	fma.rn.f64 	%fd27, %fd26, %fd26, %fd26;
	fma.rn.f64 	%fd28, %fd27, %fd24, %fd24;
	mul.f64 	%fd29, %fd22, %fd28;
	fma.rn.f64 	%fd30, %fd22, %fd28, %fd29;
	mul.f64 	%fd31, %fd30, %fd30;
	fma.rn.f64 	%fd32, %fd31, 0d3EB1380B3AE80F1E, 0d3ED0EE258B7A8B04;
	fma.rn.f64 	%fd33, %fd32, %fd31, 0d3EF3B2669F02676F;
	fma.rn.f64 	%fd34, %fd33, %fd31, 0d3F1745CBA9AB0956;
	fma.rn.f64 	%fd35, %fd34, %fd31, 0d3F3C71C72D1B5154;
	fma.rn.f64 	%fd36, %fd35, %fd31, 0d3F624924923BE72D;
	fma.rn.f64 	%fd37, %fd36, %fd31, 0d3F8999999999A3C4;
	fma.rn.f64 	%fd38, %fd37, %fd31, 0d3FB5555555555554;
	sub.f64 	%fd39, %fd22, %fd30;
	add.f64 	%fd40, %fd39, %fd39;
	neg.f64 	%fd41, %fd30;
	fma.rn.f64 	%fd42, %fd41, %fd22, %fd40;
	mul.f64 	%fd43, %fd28, %fd42;
	mul.f64 	%fd44, %fd31, %fd38;
	fma.rn.f64 	%fd45, %fd44, %fd30, %fd43;
	xor.b32  	%r1872, %r2489, -2147483648;
	mov.b32 	%r1873, 1127219200;
	mov.b64 	%fd46, {%r1872, %r1873};
	mov.b32 	%r1874, -2147483648;
	mov.b64 	%fd47, {%r1874, %r1873};
	sub.f64 	%fd48, %fd46, %fd47;
	fma.rn.f64 	%fd49, %fd48, 0d3FE62E42FEFA39EF, %fd30;
	fma.rn.f64 	%fd50, %fd48, 0dBFE62E42FEFA39EF, %fd49;
	sub.f64 	%fd51, %fd50, %fd30;
	sub.f64 	%fd52, %fd45, %fd51;
	fma.rn.f64 	%fd53, %fd48, 0d3C7ABC9E3B39803F, %fd52;
	add.f64 	%fd135, %fd49, %fd53;
	bra.uni 	$L__BB5_237;
$L__BB5_236:
	fma.rn.f64 	%fd21, %fd133, 0d7FF0000000000000, 0d7FF0000000000000;
	{
	.reg .b32 %temp; 
	mov.b64 	{%temp, %r1864}, %fd133;
	}
	and.b32  	%r1865, %r1864, 2147483647;
	setp.eq.s32 	%p127, %r1865, 0;
	selp.f64 	%fd135, 0dFFF0000000000000, %fd21, %p127;
$L__BB5_237:
	mul.f64 	%fd54, %fd135, 0dC000000000000000;
	sqrt.rn.f64 	%fd55, %fd54;
	{
	.reg .b32 %temp; 
	mov.b64 	{%temp, %r1875}, %fd3;
	}
	shl.b32 	%r1876, %r1875, 1;
	setp.gt.u32 	%p129, %r1876, -2038431744;
	mov.f64 	%fd56, 0d0000000000000000;
	mul.rn.f64 	%fd57, %fd3, %fd56;
	selp.f64 	%fd58, %fd57, %fd3, %p129;
	{
	.reg .b32 %temp; 
	mov.b64 	{%r1877, %temp}, %fd58;
	}
	{
	.reg .b32 %temp; 
	mov.b64 	{%temp, %r1878}, %fd58;
	}
	add.s32 	%r1879, %r1878, 1048576;
	mov.b64 	%fd59, {%r1877, %r1879};
	cvt.rni.f64.f64 	%fd60, %fd59;
	cvt.rzi.s64.f64 	%rd54, %fd60;
	cvt.u32.u64 	%r1880, %rd54;
	fma.rn.f64 	%fd61, %fd60, 0dBFE0000000000000, %fd58;
	mul.f64 	%fd62, %fd61, 0d3CA1A62633145C07;
	fma.rn.f64 	%fd63, %fd61, 0d400921FB54442D18, %fd62;
	mul.rn.f64 	%fd64, %fd63, %fd63;
	fma.rn.f64 	%fd65, %fd64, 0dBDA8FF8320FD8164, 0d3E21EEA7C1EF8528;
	fma.rn.f64 	%fd66, %fd65, %fd64, 0dBE927E4F8E06E6D9;
	fma.rn.f64 	%fd67, %fd66, %fd64, 0d3EFA01A019DDBCE9;
	fma.rn.f64 	%fd68, %fd67, %fd64, 0dBF56C16C16C15D47;
	fma.rn.f64 	%fd69, %fd68, %fd64, 0d3FA5555555555551;
	fma.rn.f64 	%fd70, %fd69, %fd64, 0dBFE0000000000000;
	fma.rn.f64 	%fd71, %fd70, %fd64, 0d3FF0000000000000;
	fma.rn.f64 	%fd72, %fd64, 0d3DE5DB65F9785EBA, 0dBE5AE5F12CB0D246;
	fma.rn.f64 	%fd73, %fd72, %fd64, 0d3EC71DE369ACE392;
	fma.rn.f64 	%fd74, %fd73, %fd64, 0dBF2A01A019DB62A1;
	fma.rn.f64 	%fd75, %fd74, %fd64, 0d3F81111111110818;
	fma.rn.f64 	%fd76, %fd75, %fd64, 0dBFC5555555555554;
	fma.rn.f64 	%fd77, %fd76, %fd64, 0d0000000000000000;
	fma.rn.f64 	%fd78, %fd77, %fd63, %fd63;
	and.b64  	%rd55, %rd54, 1;
	setp.eq.b64 	%p130, %rd55, 1;
	selp.f64 	%fd79, %fd71, %fd78, %p130;
	and.b32  	%r1881, %r1880, 2;
	setp.eq.s32 	%p131, %r1881, 0;
	{
	.reg .b32 %temp; 
	mov.b64 	{%temp, %r1882}, %fd79;
	}
	{
	.reg .b32 %temp; 
	mov.b64 	{%r1883, %temp}, %fd79;
	}
	xor.b32  	%r1884, %r1882, -2147483648;
	mov.b64 	%fd80, {%r1883, %r1884};
	selp.f64 	%fd81, %fd79, %fd80, %p131;
	cvt.rzi.f64.f64 	%fd82, %fd58;
	setp.eq.f64 	%p132, %fd58, %fd82;
	mul.rn.f64 	%fd83, %fd58, %fd56;
	selp.f64 	%fd84, %fd83, %fd81, %p132;
	mul.f64 	%fd85, %fd55, %fd84;
	mul.f64 	%fd86, %fd1, 0d3FA6E5B7D16657E1;
	mul.f64 	%fd87, %fd86, %fd85;
	shl.b32 	%r1885, %r1, 3;
	mov.u32 	%r1886, _ZZ13doRandomStuffIdLj256EEvPT_S1_jP17curandStateXORWOWS3_E5sdata;
	add.s32 	%r1096, %r1886, %r1885;
	st.volatile.shared.f64 	[%r1096], %fd87;
	setp.gt.u32 	%p133, %r1, 15;
	@%p133 bra 	$L__BB5_245;
	ld.volatile.shared.f64 	%fd88, [%r1096+128];
	ld.volatile.shared.f64 	%fd89, [%r1096];
	add.f64 	%fd90, %fd88, %fd89;
	st.volatile.shared.f64 	[%r1096], %fd90;
	ld.volatile.shared.f64 	%fd91, [%r1096+64];
	ld.volatile.shared.f64 	%fd92, [%r1096];
	add.f64 	%fd93, %fd91, %fd92;
	st.volatile.shared.f64 	[%r1096], %fd93;
	ld.volatile.shared.f64 	%fd94, [%r1096+32];
	ld.volatile.shared.f64 	%fd95, [%r1096];
	add.f64 	%fd96, %fd94, %fd95;
	st.volatile.shared.f64 	[%r1096], %fd96;
	ld.volatile.shared.f64 	%fd97, [%r1096+16];
	ld.volatile.shared.f64 	%fd98, [%r1096];
	add.f64 	%fd99, %fd97, %fd98;
	st.volatile.shared.f64 	[%r1096], %fd99;
	ld.volatile.shared.f64 	%fd100, [%r1096+8];
	ld.volatile.shared.f64 	%fd101, [%r1096];
	add.f64 	%fd102, %fd100, %fd101;
	st.volatile.shared.f64 	[%r1096], %fd102;
	setp.ne.s32 	%p134, %r1, 0;
	@%p134 bra 	$L__BB5_245;
	ld.volatile.shared.f64 	%fd103, [_ZZ13doRandomStuffIdLj256EEvPT_S1_jP17curandStateXORWOWS3_E5sdata];
	shr.u32 	%r1887, %r2220, 2;
	xor.b32  	%r1888, %r1887, %r2220;
	shl.b32 	%r1889, %r2216, 4;
	shl.b32 	%r1890, %r1888, 1;
	xor.b32  	%r1891, %r1890, %r1889;
	xor.b32  	%r1892, %r1891, %r1888;
	xor.b32  	%r1893, %r1892, %r2216;
	add.s32 	%r1894, %r1893, -31449523;
	shr.u32 	%r1895, %r2219, 2;
	xor.b32  	%r1896, %r1895, %r2219;
	shl.b32 	%r1897, %r1893, 4;
	shl.b32 	%r1898, %r1896, 1;
	xor.b32  	%r1899, %r1898, %r1897;
	xor.b32  	%r1900, %r1899, %r1896;
	xor.b32  	%r1901, %r1900, %r1893;
	add.s32 	%r1902, %r1901, -31087086;
	cvt.u64.u32 	%rd56, %r1894;
	mul.wide.u32 	%rd57, %r1902, 2097152;
	xor.b64  	%rd58, %rd57, %rd56;
	cvt.rn.f64.u64 	%fd104, %rd58;
	fma.rn.f64 	%fd105, %fd104, 0d3CA0000000000000, 0d3C90000000000000;
	fma.rn.f64 	%fd12, %fd105, 0d401921FB54442D18, %fd103;
	abs.f64 	%fd13, %fd12;
	setp.neu.f64 	%p135, %fd13, 0d7FF0000000000000;
	@%p135 bra 	$L__BB5_241;
	mov.f64 	%fd111, 0d0000000000000000;
	mul.rn.f64 	%fd137, %fd12, %fd111;
	mov.b32 	%r2491, 1;
	bra.uni 	$L__BB5_244;
$L__BB5_241:
	mul.f64 	%fd106, %fd12, 0d3FE45F306DC9C883;
	cvt.rni.s32.f64 	%r2490, %fd106;
	cvt.rn.f64.s32 	%fd107, %r2490;
	fma.rn.f64 	%fd108, %fd107, 0dBFF921FB54442D18, %fd12;
	fma.rn.f64 	%fd109, %fd107, 0dBC91A62633145C00, %fd108;
	fma.rn.f64 	%fd137, %fd107, 0dB97B839A252049C0, %fd109;
	setp.ltu.f64 	%p136, %fd13, 0d41E0000000000000;
	@%p136 bra 	$L__BB5_243;
	{ // callseq 4, 0
	.param .b64 param0;
	st.param.f64 	[param0], %fd12;
	.param .align 16 .b8 retval0[16];
	call.uni (retval0), 
	__internal_trig_reduction_slowpathd, 
	(
	param0
	);
	ld.param.f64 	%fd137, [retval0];
	ld.param.b32 	%r2490, [retval0+8];
	} // callseq 4
$L__BB5_243:
	add.s32 	%r2491, %r2490, 1;
$L__BB5_244:
	ld.param.u64 	%rd67, [_Z13doRandomStuffIdLj256EEvPT_S1_jP17curandStateXORWOWS3__param_1];
	shl.b32 	%r1905, %r2491, 6;
	cvt.u64.u32 	%rd59, %r1905;
	and.b64  	%rd60, %rd59, 64;
	mov.u64 	%rd61, __cudart_sin_cos_coeffs;
	add.s64 	%rd62, %rd61, %rd60;
	mul.rn.f64 	%fd112, %fd137, %fd137;
	and.b32  	%r1906, %r2491, 1;
	setp.eq.b32 	%p137, %r1906, 1;
	selp.f64 	%fd113, 0dBDA8FF8320FD8164, 0d3DE5DB65F9785EBA, %p137;
	ld.global.nc.v2.f64 	{%fd114, %fd115}, [%rd62];
	fma.rn.f64 	%fd116, %fd113, %fd112, %fd114;
	fma.rn.f64 	%fd117, %fd116, %fd112, %fd115;
	ld.global.nc.v2.f64 	{%fd118, %fd119}, [%rd62+16];
	fma.rn.f64 	%fd120, %fd117, %fd112, %fd118;
	fma.rn.f64 	%fd121, %fd120, %fd112, %fd119;
	ld.global.nc.v2.f64 	{%fd122, %fd123}, [%rd62+32];
	fma.rn.f64 	%fd124, %fd121, %fd112, %fd122;
	fma.rn.f64 	%fd125, %fd124, %fd112, %fd123;
	fma.rn.f64 	%fd126, %fd125, %fd137, %fd137;
	fma.rn.f64 	%fd127, %fd125, %fd112, 0d3FF0000000000000;
	selp.f64 	%fd128, %fd127, %fd126, %p137;
	and.b32  	%r1907, %r2491, 2;
	setp.eq.s32 	%p138, %r1907, 0;
	mov.f64 	%fd129, 0d0000000000000000;
	sub.f64 	%fd130, %fd129, %fd128;
	selp.f64 	%fd131, %fd128, %fd130, %p138;
	mul.f64 	%fd132, %fd131, 0d3FA6A09E667F3BCD;
	cvta.to.global.u64 	%rd63, %rd67;
	shl.b64 	%rd64, %rd3, 3;
	add.s64 	%rd65, %rd63, %rd64;
	st.global.f64 	[%rd65], %fd132;
$L__BB5_245:
	ret;

}
	// .globl	_Z13doRandomStuffIdLj512EEvPT_S1_jP17curandStateXORWOWS3_
.visible .entry _Z13doRandomStuffIdLj512EEvPT_S1_jP17curandStateXORWOWS3_(
	.param .u64 .ptr .align 1 _Z13doRandomStuffIdLj512EEvPT_S1_jP17curandStateXORWOWS3__param_0,
	.param .u64 .ptr .align 1 _Z13doRandomStuffIdLj512EEvPT_S1_jP17curandStateXORWOWS3__param_1,
	.param .u32 _Z13doRandomStuffIdLj512EEvPT_S1_jP17curandStateXORWOWS3__param_2,
	.param .u64 .ptr .align 1 _Z13doRandomStuffIdLj512EEvPT_S1_jP17curandStateXORWOWS3__param_3,
	.param .u64 .ptr .align 1 _Z13doRandomStuffIdLj512EEvPT_S1_jP17curandStateXORWOWS3__param_4
)
{
	.local .align 8 .b8 	__local_depot6[96];
	.reg .b64 	%SP;
	.reg .b64 	%SPL;
	.reg .pred 	%p<139>;
	.reg .b32 	%r<2492>;
	.reg .b64 	%rd<70>;
	.reg .b64 	%fd<138>;
	// demoted variable
	.shared .align 8 .b8 _ZZ13doRandomStuffIdLj512EEvPT_S1_jP17curandStateXORWOWS3_E5sdata[256];
	mov.u64 	%SPL, __local_depot6;
	add.u64 	%rd1, %SPL, 0;
	add.u64 	%rd2, %SPL, 48;
	mov.u32 	%r1, %tid.x;
	mov.u32 	%r1107, %ctaid.x;
	cvt.u64.u32 	%rd3, %r1107;
	mov.b32 	%r1930, -1265631101;
	mov.b32 	%r1108, -2027221114;
	st.local.v2.u32 	[%rd1], {%r1108, %r1930};
	mov.b32 	%r1928, -123459836;
	mov.b32 	%r1929, -1196530037;
	st.local.v2.u32 	[%rd1+8], {%r1929, %r1928};
	mov.b32 	%r1926, -1383304569;
	mov.b32 	%r1927, -589760388;
	st.local.v2.u32 	[%rd1+16], {%r1927, %r1926};
	setp.eq.s32 	%p1, %r1107, 0;
	@%p1 bra 	$L__BB6_115;
	mov.b32 	%r1913, 0;
	mov.b32 	%r1930, -1265631101;
	mov.b32 	%r1929, -1196530037;
	mov.b32 	%r1928, -123459836;
	mov.b32 	%r1927, -589760388;
	mov.b32 	%r1926, -1383304569;
	mov.u64 	%rd68, %rd3;
$L__BB6_2:
	mov.u64 	%rd4, %rd68;
	and.b64  	%rd5, %rd4, 3;
	setp.eq.s64 	%p2, %rd5, 0;
	@%p2 bra 	$L__BB6_114;
	mul.wide.u32 	%rd22, %r1913, 3200;
	mov.u64 	%rd23, precalc_xorwow_matrix;
	add.s64 	%rd6, %rd23, %rd22;
	mov.b32 	%r1926, 0;
	mov.u32 	%r1927, %r1926;
	mov.u32 	%r1928, %r1926;
	mov.u32 	%r1929, %r1926;
	mov.u32 	%r1930, %r1926;
	mov.u32 	%r1919, %r1926;
$L__BB6_4:
	mul.wide.u32 	%rd24, %r1919, 4;
	add.s64 	%rd25, %rd1, %rd24;
	ld.local.u32 	%r14, [%rd25+4];
	shl.b32 	%r15, %r1919, 5;
	mov.b32 	%r1925, 0;
$L__BB6_5:
	.pragma "nounroll";
	shr.u32 	%r1117, %r14, %r1925;
	and.b32  	%r1118, %r1117, 1;
	setp.eq.b32 	%p3, %r1118, 1;
	not.pred 	%p4, %p3;
	add.s32 	%r1119, %r15, %r1925;
	mul.lo.s32 	%r1120, %r1119, 5;
	mul.wide.u32 	%rd26, %r1120, 4;
	add.s64 	%rd7, %rd6, %rd26;
	@%p4 bra 	$L__BB6_7;
	ld.global.u32 	%r1121, [%rd7];
	xor.b32  	%r1930, %r1930, %r1121;
	ld.global.u32 	%r1122, [%rd7+4];
	xor.b32  	%r1929, %r1929, %r1122;
	ld.global.u32 	%r1123, [%rd7+8];
	xor.b32  	%r1928, %r1928, %r1123;
	ld.global.u32 	%r1124, [%rd7+12];
	xor.b32  	%r1927, %r1927, %r1124;
	ld.global.u32 	%r1125, [%rd7+16];
	xor.b32  	%r1926, %r1926, %r1125;
$L__BB6_7:
	and.b32  	%r1127, %r1117, 2;
	setp.eq.s32 	%p5, %r1127, 0;
	@%p5 bra 	$L__BB6_9;
	ld.global.u32 	%r1128, [%rd7+20];
	xor.b32  	%r1930, %r1930, %r1128;
	ld.global.u32 	%r1129, [%rd7+24];
	xor.b32  	%r1929, %r1929, %r1129;
	ld.global.u32 	%r1130, [%rd7+28];
	xor.b32  	%r1928, %r1928, %r1130;
	ld.global.u32 	%r1131, [%rd7+32];
	xor.b32  	%r1927, %r1927, %r1131;
	ld.global.u32 	%r1132, [%rd7+36];
	xor.b32  	%r1926, %r1926, %r1132;
$L__BB6_9:
	and.b32  	%r1134, %r1117, 4;
	setp.eq.s32 	%p6, %r1134, 0;
	@%p6 bra 	$L__BB6_11;
	ld.global.u32 	%r1135, [%rd7+40];
	xor.b32  	%r1930, %r1930, %r1135;
	ld.global.u32 	%r1136, [%rd7+44];
	xor.b32  	%r1929, %r1929, %r1136;
	ld.global.u32 	%r1137, [%rd7+48];
	xor.b32  	%r1928, %r1928, %r1137;
	ld.global.u32 	%r1138, [%rd7+52];
	xor.b32  	%r1927, %r1927, %r1138;
	ld.global.u32 	%r1139, [%rd7+56];
	xor.b32  	%r1926, %r1926, %r1139;
$L__BB6_11:
	and.b32  	%r1141, %r1117, 8;
	setp.eq.s32 	%p7, %r1141, 0;
	@%p7 bra 	$L__BB6_13;
	ld.global.u32 	%r1142, [%rd7+60];
	xor.b32  	%r1930, %r1930, %r1142;
	ld.global.u32 	%r1143, [%rd7+64];
	xor.b32  	%r1929, %r1929, %r1143;
	ld.global.u32 	%r1144, [%rd7+68];
	xor.b32  	%r1928, %r1928, %r1144;
	ld.global.u32 	%r1145, [%rd7+72];
	xor.b32  	%r1927, %r1927, %r1145;
	ld.global.u32 	%r1146, [%rd7+76];
	xor.b32  	%r1926, %r1926, %r1146;
$L__BB6_13:
	and.b32  	%r1148, %r1117, 16;
	setp.eq.s32 	%p8, %r1148, 0;
	@%p8 bra 	$L__BB6_15;
	ld.global.u32 	%r1149, [%rd7+80];
	xor.b32  	%r1930, %r1930, %r1149;
	ld.global.u32 	%r1150, [%rd7+84];
	xor.b32  	%r1929, %r1929, %r1150;
	ld.global.u32 	%r1151, [%rd7+88];
	xor.b32  	%r1928, %r1928, %r1151;
	ld.global.u32 	%r1152, [%rd7+92];
	xor.b32  	%r1927, %r1927, %r1152;
	ld.global.u32 	%r1153, [%rd7+96];
	xor.b32  	%r1926, %r1926, %r1153;
$L__BB6_15:
	and.b32  	%r1155, %r1117, 32;
	setp.eq.s32 	%p9, %r1155, 0;
	@%p9 bra 	$L__BB6_17;
	ld.global.u32 	%r1156, [%rd7+100];
	xor.b32  	%r1930, %r1930, %r1156;
	ld.global.u32 	%r1157, [%rd7+104];
	xor.b32  	%r1929, %r1929, %r1157;
	ld.global.u32 	%r1158, [%rd7+108];
	xor.b32  	%r1928, %r1928, %r1158;
	ld.global.u32 	%r1159, [%rd7+112];
	xor.b32  	%r1927, %r1927, %r1159;
	ld.global.u32 	%r1160, [%rd7+116];
	xor.b32  	%r1926, %r1926, %r1160;
$L__BB6_17:
	and.b32  	%r1162, %r1117, 64;
	setp.eq.s32 	%p10, %r1162, 0;
	@%p10 bra 	$L__BB6_19;
	ld.global.u32 	%r1163, [%rd7+120];
	xor.b32  	%r1930, %r1930, %r1163;
	ld.global.u32 	%r1164, [%rd7+124];
	xor.b32  	%r1929, %r1929, %r1164;
	ld.global.u32 	%r1165, [%rd7+128];
	xor.b32  	%r1928, %r1928, %r1165;
	ld.global.u32 	%r1166, [%rd7+132];
	xor.b32  	%r1927, %r1927, %r1166;
	ld.global.u32 	%r1167, [%rd7+136];
	xor.b32  	%r1926, %r1926, %r1167;
$L__BB6_19:
	and.b32  	%r1169, %r1117, 128;
	setp.eq.s32 	%p11, %r1169, 0;
	@%p11 bra 	$L__BB6_21;
	ld.global.u32 	%r1170, [%rd7+140];
	xor.b32  	%r1930, %r1930, %r1170;
	ld.global.u32 	%r1171, [%rd7+144];
	xor.b32  	%r1929, %r1929, %r1171;
	ld.global.u32 	%r1172, [%rd7+148];
	xor.b32  	%r1928, %r1928, %r1172;
	ld.global.u32 	%r1173, [%rd7+152];
	xor.b32  	%r1927, %r1927, %r1173;
	ld.global.u32 	%r1174, [%rd7+156];
	xor.b32  	%r1926, %r1926, %r1174;
$L__BB6_21:
	and.b32  	%r1176, %r1117, 256;
	setp.eq.s32 	%p12, %r1176, 0;
	@%p12 bra 	$L__BB6_23;
	ld.global.u32 	%r1177, [%rd7+160];
	xor.b32  	%r1930, %r1930, %r1177;
	ld.global.u32 	%r1178, [%rd7+164];
	xor.b32  	%r1929, %r1929, %r1178;
	ld.global.u32 	%r1179, [%rd7+168];
	xor.b32  	%r1928, %r1928, %r1179;
	ld.global.u32 	%r1180, [%rd7+172];
	xor.b32  	%r1927, %r1927, %r1180;
	ld.global.u32 	%r1181, [%rd7+176];
	xor.b32  	%r1926, %r1926, %r1181;
$L__BB6_23:
	and.b32  	%r1183, %r1117, 512;
	setp.eq.s32 	%p13, %r1183, 0;
	@%p13 bra 	$L__BB6_25;
	ld.global.u32 	%r1184, [%rd7+180];
	xor.b32  	%r1930, %r1930, %r1184;
	ld.global.u32 	%r1185, [%rd7+184];
	xor.b32  	%r1929, %r1929, %r1185;
	ld.global.u32 	%r1186, [%rd7+188];
	xor.b32  	%r1928, %r1928, %r1186;
	ld.global.u32 	%r1187, [%rd7+192];
	xor.b32  	%r1927, %r1927, %r1187;
	ld.global.u32 	%r1188, [%rd7+196];
	xor.b32  	%r1926, %r1926, %r1188;
$L__BB6_25:
	and.b32  	%r1190, %r1117, 1024;
	setp.eq.s32 	%p14, %r1190, 0;
	@%p14 bra 	$L__BB6_27;
	ld.global.u32 	%r1191, [%rd7+200];
	xor.b32  	%r1930, %r1930, %r1191;
	ld.global.u32 	%r1192, [%rd7+204];
	xor.b32  	%r1929, %r1929, %r1192;
	ld.global.u32 	%r1193, [%rd7+208];
	xor.b32  	%r1928, %r1928, %r1193;
	ld.global.u32 	%r1194, [%rd7+212];
	xor.b32  	%r1927, %r1927, %r1194;
	ld.global.u32 	%r1195, [%rd7+216];
	xor.b32  	%r1926, %r1926, %r1195;
$L__BB6_27:
	and.b32  	%r1197, %r1117, 2048;
	setp.eq.s32 	%p15, %r1197, 0;
	@%p15 bra 	$L__BB6_29;
	ld.global.u32 	%r1198, [%rd7+220];
	xor.b32  	%r1930, %r1930, %r1198;
	ld.global.u32 	%r1199, [%rd7+224];
	xor.b32  	%r1929, %r1929, %r1199;
	ld.global.u32 	%r1200, [%rd7+228];
	xor.b32  	%r1928, %r1928, %r1200;
	ld.global.u32 	%r1201, [%rd7+232];
	xor.b32  	%r1927, %r1927, %r1201;
	ld.global.u32 	%r1202, [%rd7+236];
	xor.b32  	%r1926, %r1926, %r1202;
$L__BB6_29:
	and.b32  	%r1204, %r1117, 4096;
	setp.eq.s32 	%p16, %r1204, 0;
	@%p16 bra 	$L__BB6_31;
	ld.global.u32 	%r1205, [%rd7+240];
	xor.b32  	%r1930, %r1930, %r1205;
	ld.global.u32 	%r1206, [%rd7+244];
	xor.b32  	%r1929, %r1929, %r1206;
	ld.global.u32 	%r1207, [%rd7+248];
	xor.b32  	%r1928, %r1928, %r1207;
	ld.global.u32 	%r1208, [%rd7+252];
	xor.b32  	%r1927, %r1927, %r1208;
	ld.global.u32 	%r1209, [%rd7+256];
	xor.b32  	%r1926, %r1926, %r1209;
$L__BB6_31:
	and.b32  	%r1211, %r1117, 8192;
	setp.eq.s32 	%p17, %r1211, 0;
	@%p17 bra 	$L__BB6_33;
	ld.global.u32 	%r1212, [%rd7+260];
	xor.b32  	%r1930, %r1930, %r1212;
	ld.global.u32 	%r1213, [%rd7+264];
	xor.b32  	%r1929, %r1929, %r1213;
	ld.global.u32 	%r1214, [%rd7+268];
	xor.b32  	%r1928, %r1928, %r1214;
	ld.global.u32 	%r1215, [%rd7+272];
	xor.b32  	%r1927, %r1927, %r1215;
	ld.global.u32 	%r1216, [%rd7+276];
	xor.b32  	%r1926, %r1926, %r1216;
$L__BB6_33:
	and.b32  	%r1218, %r1117, 16384;
	setp.eq.s32 	%p18, %r1218, 0;
	@%p18 bra 	$L__BB6_35;
	ld.global.u32 	%r1219, [%rd7+280];
	xor.b32  	%r1930, %r1930, %r1219;
	ld.global.u32 	%r1220, [%rd7+284];
	xor.b32  	%r1929, %r1929, %r1220;
	ld.global.u32 	%r1221, [%rd7+288];
	xor.b32  	%r1928, %r1928, %r1221;
	ld.global.u32 	%r1222, [%rd7+292];
	xor.b32  	%r1927, %r1927, %r1222;
	ld.global.u32 	%r1223, [%rd7+296];
	xor.b32  	%r1926, %r1926, %r1223;
$L__BB6_35:
	and.b32  	%r1225, %r1117, 32768;
	setp.eq.s32 	%p19, %r1225, 0;
	@%p19 bra 	$L__BB6_37;
	ld.global.u32 	%r1226, [%rd7+300];
	xor.b32  	%r1930, %r1930, %r1226;
	ld.global.u32 	%r1227, [%rd7+304];
	xor.b32  	%r1929, %r1929, %r1227;
	ld.global.u32 	%r1228, [%rd7+308];
	xor.b32  	%r1928, %r1928, %r1228;
	ld.global.u32 	%r1229, [%rd7+312];
	xor.b32  	%r1927, %r1927, %r1229;
	ld.global.u32 	%r1230, [%rd7+316];
	xor.b32  	%r1926, %r1926, %r1230;
$L__BB6_37:
	add.s32 	%r1925, %r1925, 16;
	setp.ne.s32 	%p20, %r1925, 32;
	@%p20 bra 	$L__BB6_5;
	mad.lo.s32 	%r1231, %r1919, -31, %r15;
	add.s32 	%r1919, %r1231, 1;
	setp.ne.s32 	%p21, %r1919, 5;
	@%p21 bra 	$L__BB6_4;
	st.local.u32 	[%rd1+4], %r1930;
	st.local.v2.u32 	[%rd1+8], {%r1929, %r1928};
	st.local.v2.u32 	[%rd1+16], {%r1927, %r1926};
	setp.eq.s64 	%p22, %rd5, 1;
	@%p22 bra 	$L__BB6_114;
	mov.b32 	%r1926, 0;
	mov.u32 	%r1927, %r1926;
	mov.u32 	%r1928, %r1926;
	mov.u32 	%r1929, %r1926;
	mov.u32 	%r1930, %r1926;
	mov.u32 	%r2011, %r1926;
$L__BB6_41:
	mul.wide.u32 	%rd27, %r2011, 4;
	add.s64 	%rd28, %rd1, %rd27;
	ld.local.u32 	%r190, [%rd28+4];
	shl.b32 	%r191, %r2011, 5;
	mov.b32 	%r2017, 0;
$L__BB6_42:
	.pragma "nounroll";
	shr.u32 	%r1234, %r190, %r2017;
	and.b32  	%r1235, %r1234, 1;
	setp.eq.b32 	%p23, %r1235, 1;
	not.pred 	%p24, %p23;
	add.s32 	%r1236, %r191, %r2017;
	mul.lo.s32 	%r1237, %r1236, 5;
	mul.wide.u32 	%rd29, %r1237, 4;
	add.s64 	%rd8, %rd6, %rd29;
	@%p24 bra 	$L__BB6_44;
	ld.global.u32 	%r1238, [%rd8];
	xor.b32  	%r1930, %r1930, %r1238;
	ld.global.u32 	%r1239, [%rd8+4];
	xor.b32  	%r1929, %r1929, %r1239;
	ld.global.u32 	%r1240, [%rd8+8];
	xor.b32  	%r1928, %r1928, %r1240;
	ld.global.u32 	%r1241, [%rd8+12];
	xor.b32  	%r1927, %r1927, %r1241;
	ld.global.u32 	%r1242, [%rd8+16];
	xor.b32  	%r1926, %r1926, %r1242;
$L__BB6_44:
	and.b32  	%r1244, %r1234, 2;
	setp.eq.s32 	%p25, %r1244, 0;
	@%p25 bra 	$L__BB6_46;
	ld.global.u32 	%r1245, [%rd8+20];
	xor.b32  	%r1930, %r1930, %r1245;
	ld.global.u32 	%r1246, [%rd8+24];
	xor.b32  	%r1929, %r1929, %r1246;
	ld.global.u32 	%r1247, [%rd8+28];
	xor.b32  	%r1928, %r1928, %r1247;
	ld.global.u32 	%r1248, [%rd8+32];
	xor.b32  	%r1927, %r1927, %r1248;
	ld.global.u32 	%r1249, [%rd8+36];
	xor.b32  	%r1926, %r1926, %r1249;
$L__BB6_46:
	and.b32  	%r1251, %r1234, 4;
	setp.eq.s32 	%p26, %r1251, 0;
	@%p26 bra 	$L__BB6_48;
	ld.global.u32 	%r1252, [%rd8+40];
	xor.b32  	%r1930, %r1930, %r1252;
	ld.global.u32 	%r1253, [%rd8+44];
	xor.b32  	%r1929, %r1929, %r1253;
	ld.global.u32 	%r1254, [%rd8+48];
	xor.b32  	%r1928, %r1928, %r1254;
	ld.global.u32 	%r1255, [%rd8+52];
	xor.b32  	%r1927, %r1927, %r1255;
	ld.global.u32 	%r1256, [%rd8+56];
	xor.b32  	%r1926, %r1926, %r1256;
$L__BB6_48:
	and.b32  	%r1258, %r1234, 8;
	setp.eq.s32 	%p27, %r1258, 0;
	@%p27 bra 	$L__BB6_50;
	ld.global.u32 	%r1259, [%rd8+60];
	xor.b32  	%r1930, %r1930, %r1259;
	ld.global.u32 	%r1260, [%rd8+64];
	xor.b32  	%r1929, %r1929, %r1260;
	ld.global.u32 	%r1261, [%rd8+68];
	xor.b32  	%r1928, %r1928, %r1261;
	ld.global.u32 	%r1262, [%rd8+72];
	xor.b32  	%r1927, %r1927, %r1262;
	ld.global.u32 	%r1263, [%rd8+76];
	xor.b32  	%r1926, %r1926, %r1263;
$L__BB6_50:
	and.b32  	%r1265, %r1234, 16;
	setp.eq.s32 	%p28, %r1265, 0;
	@%p28 bra 	$L__BB6_52;
	ld.global.u32 	%r1266, [%rd8+80];
	xor.b32  	%r1930, %r1930, %r1266;
	ld.global.u32 	%r1267, [%rd8+84];
	xor.b32  	%r1929, %r1929, %r1267;
	ld.global.u32 	%r1268, [%rd8+88];
	xor.b32  	%r1928, %r1928, %r1268;
	ld.global.u32 	%r1269, [%rd8+92];
	xor.b32  	%r1927, %r1927, %r1269;
	ld.global.u32 	%r1270, [%rd8+96];
	xor.b32  	%r1926, %r1926, %r1270;
$L__BB6_52:
	and.b32  	%r1272, %r1234, 32;
	setp.eq.s32 	%p29, %r1272, 0;
	@%p29 bra 	$L__BB6_54;
	ld.global.u32 	%r1273, [%rd8+100];
	xor.b32  	%r1930, %r1930, %r1273;
	ld.global.u32 	%r1274, [%rd8+104];
	xor.b32  	%r1929, %r1929, %r1274;
	ld.global.u32 	%r1275, [%rd8+108];
	xor.b32  	%r1928, %r1928, %r1275;
	ld.global.u32 	%r1276, [%rd8+112];
	xor.b32  	%r1927, %r1927, %r1276;
	ld.global.u32 	%r1277, [%rd8+116];
	xor.b32  	%r1926, %r1926, %r1277;
$L__BB6_54:
	and.b32  	%r1279, %r1234, 64;
	setp.eq.s32 	%p30, %r1279, 0;
	@%p30 bra 	$L__BB6_56;
	ld.global.u32 	%r1280, [%rd8+120];
	xor.b32  	%r1930, %r1930, %r1280;
	ld.global.u32 	%r1281, [%rd8+124];
	xor.b32  	%r1929, %r1929, %r1281;
	ld.global.u32 	%r1282, [%rd8+128];
	xor.b32  	%r1928, %r1928, %r1282;
	ld.global.u32 	%r1283, [%rd8+132];
	xor.b32  	%r1927, %r1927, %r1283;
	ld.global.u32 	%r1284, [%rd8+136];
	xor.b32  	%r1926, %r1926, %r1284;
$L__BB6_56:
	and.b32  	%r1286, %r1234, 128;
	setp.eq.s32 	%p31, %r1286, 0;
	@%p31 bra 	$L__BB6_58;
	ld.global.u32 	%r1287, [%rd8+140];
	xor.b32  	%r1930, %r1930, %r1287;
	ld.global.u32 	%r1288, [%rd8+144];
	xor.b32  	%r1929, %r1929, %r1288;
	ld.global.u32 	%r1289, [%rd8+148];
	xor.b32  	%r1928, %r1928, %r1289;
	ld.global.u32 	%r1290, [%rd8+152];
	xor.b32  	%r1927, %r1927, %r1290;
	ld.global.u32 	%r1291, [%rd8+156];
	xor.b32  	%r1926, %r1926, %r1291;
$L__BB6_58:
	and.b32  	%r1293, %r1234, 256;
	setp.eq.s32 	%p32, %r1293, 0;
	@%p32 bra 	$L__BB6_60;
	ld.global.u32 	%r1294, [%rd8+160];
	xor.b32  	%r1930, %r1930, %r1294;
	ld.global.u32 	%r1295, [%rd8+164];
	xor.b32  	%r1929, %r1929, %r1295;
	ld.global.u32 	%r1296, [%rd8+168];
	xor.b32  	%r1928, %r1928, %r1296;
	ld.global.u32 	%r1297, [%rd8+172];
	xor.b32  	%r1927, %r1927, %r1297;
	ld.global.u32 	%r1298, [%rd8+176];
	xor.b32  	%r1926, %r1926, %r1298;
$L__BB6_60:
	and.b32  	%r1300, %r1234, 512;
	setp.eq.s32 	%p33, %r1300, 0;
	@%p33 bra 	$L__BB6_62;
	ld.global.u32 	%r1301, [%rd8+180];
	xor.b32  	%r1930, %r1930, %r1301;
	ld.global.u32 	%r1302, [%rd8+184];
	xor.b32  	%r1929, %r1929, %r1302;
	ld.global.u32 	%r1303, [%rd8+188];
	xor.b32  	%r1928, %r1928, %r1303;
	ld.global.u32 	%r1304, [%rd8+192];
	xor.b32  	%r1927, %r1927, %r1304;
	ld.global.u32 	%r1305, [%rd8+196];
	xor.b32  	%r1926, %r1926, %r1305;
$L__BB6_62:
	and.b32  	%r1307, %r1234, 1024;
	setp.eq.s32 	%p34, %r1307, 0;
	@%p34 bra 	$L__BB6_64;
	ld.global.u32 	%r1308, [%rd8+200];
	xor.b32  	%r1930, %r1930, %r1308;
	ld.global.u32 	%r1309, [%rd8+204];
	xor.b32  	%r1929, %r1929, %r1309;
	ld.global.u32 	%r1310, [%rd8+208];
	xor.b32  	%r1928, %r1928, %r1310;
	ld.global.u32 	%r1311, [%rd8+212];
	xor.b32  	%r1927, %r1927, %r1311;
	ld.global.u32 	%r1312, [%rd8+216];
	xor.b32  	%r1926, %r1926, %r1312;
$L__BB6_64:
	and.b32  	%r1314, %r1234, 2048;
	setp.eq.s32 	%p35, %r1314, 0;
	@%p35 bra 	$L__BB6_66;
	ld.global.u32 	%r1315, [%rd8+220];
	xor.b32  	%r1930, %r1930, %r1315;
	ld.global.u32 	%r1316, [%rd8+224];
	xor.b32  	%r1929, %r1929, %r1316;
	ld.global.u32 	%r1317, [%rd8+228];
	xor.b32  	%r1928, %r1928, %r1317;
	ld.global.u32 	%r1318, [%rd8+232];
	xor.b32  	%r1927, %r1927, %r1318;
	ld.global.u32 	%r1319, [%rd8+236];
	xor.b32  	%r1926, %r1926, %r1319;
$L__BB6_66:
	and.b32  	%r1321, %r1234, 4096;
	setp.eq.s32 	%p36, %r1321, 0;
	@%p36 bra 	$L__BB6_68;
	ld.global.u32 	%r1322, [%rd8+240];
	xor.b32  	%r1930, %r1930, %r1322;
	ld.global.u32 	%r1323, [%rd8+244];
	xor.b32  	%r1929, %r1929, %r1323;
	ld.global.u32 	%r1324, [%rd8+248];
	xor.b32  	%r1928, %r1928, %r1324;
	ld.global.u32 	%r1325, [%rd8+252];
	xor.b32  	%r1927, %r1927, %r1325;
	ld.global.u32 	%r1326, [%rd8+256];
	xor.b32  	%r1926, %r1926, %r1326;
$L__BB6_68:
	and.b32  	%r1328, %r1234, 8192;
	setp.eq.s32 	%p37, %r1328, 0;
	@%p37 bra 	$L__BB6_70;
	ld.global.u32 	%r1329, [%rd8+260];
	xor.b32  	%r1930, %r1930, %r1329;
	ld.global.u32 	%r1330, [%rd8+264];
	xor.b32  	%r1929, %r1929, %r1330;
	ld.global.u32 	%r1331, [%rd8+268];
	xor.b32  	%r1928, %r1928, %r1331;
	ld.global.u32 	%r1332, [%rd8+272];
	xor.b32  	%r1927, %r1927, %r1332;
	ld.global.u32 	%r1333, [%rd8+276];
	xor.b32  	%r1926, %r1926, %r1333;
$L__BB6_70:
	and.b32  	%r1335, %r1234, 16384;
	setp.eq.s32 	%p38, %r1335, 0;
	@%p38 bra 	$L__BB6_72;
	ld.global.u32 	%r1336, [%rd8+280];
	xor.b32  	%r1930, %r1930, %r1336;
	ld.global.u32 	%r1337, [%rd8+284];
	xor.b32  	%r1929, %r1929, %r1337;
	ld.global.u32 	%r1338, [%rd8+288];
	xor.b32  	%r1928, %r1928, %r1338;
	ld.global.u32 	%r1339, [%rd8+292];
	xor.b32  	%r1927, %r1927, %r1339;
	ld.global.u32 	%r1340, [%rd8+296];
	xor.b32  	%r1926, %r1926, %r1340;
$L__BB6_72:
	and.b32  	%r1342, %r1234, 32768;
	setp.eq.s32 	%p39, %r1342, 0;
	@%p39 bra 	$L__BB6_74;
	ld.global.u32 	%r1343, [%rd8+300];
	xor.b32  	%r1930, %r1930, %r1343;
	ld.global.u32 	%r1344, [%rd8+304];
	xor.b32  	%r1929, %r1929, %r1344;
	ld.global.u32 	%r1345, [%rd8+308];
	xor.b32  	%r1928, %r1928, %r1345;
	ld.global.u32 	%r1346, [%rd8+312];
	xor.b32  	%r1927, %r1927, %r1346;
	ld.global.u32 	%r1347, [%rd8+316];
	xor.b32  	%r1926, %r1926, %r1347;
$L__BB6_74:
	add.s32 	%r2017, %r2017, 16;
	setp.ne.s32 	%p40, %r2017, 32;
	@%p40 bra 	$L__BB6_42;
	mad.lo.s32 	%r1348, %r2011, -31, %r191;
	add.s32 	%r2011, %r1348, 1;
	setp.ne.s32 	%p41, %r2011, 5;
	@%p41 bra 	$L__BB6_41;
	st.local.u32 	[%rd1+4], %r1930;
	st.local.v2.u32 	[%rd1+8], {%r1929, %r1928};
	st.local.v2.u32 	[%rd1+16], {%r1927, %r1926};
	setp.ne.s64 	%p42, %rd5, 3;
	@%p42 bra 	$L__BB6_114;
	mov.b32 	%r1926, 0;
	mov.u32 	%r1927, %r1926;
	mov.u32 	%r1928, %r1926;
	mov.u32 	%r1929, %r1926;
	mov.u32 	%r1930, %r1926;
	mov.u32 	%r2103, %r1926;
$L__BB6_78:
	mul.wide.u32 	%rd30, %r2103, 4;
	add.s64 	%rd31, %rd1, %rd30;
	ld.local.u32 	%r366, [%rd31+4];
	shl.b32 	%r367, %r2103, 5;
	mov.b32 	%r2109, 0;
$L__BB6_79:
	.pragma "nounroll";
	shr.u32 	%r1351, %r366, %r2109;
	and.b32  	%r1352, %r1351, 1;
	setp.eq.b32 	%p43, %r1352, 1;
	not.pred 	%p44, %p43;
	add.s32 	%r1353, %r367, %r2109;
	mul.lo.s32 	%r1354, %r1353, 5;
	mul.wide.u32 	%rd32, %r1354, 4;
	add.s64 	%rd9, %rd6, %rd32;
	@%p44 bra 	$L__BB6_81;
	ld.global.u32 	%r1355, [%rd9];
	xor.b32  	%r1930, %r1930, %r1355;
	ld.global.u32 	%r1356, [%rd9+4];
	xor.b32  	%r1929, %r1929, %r1356;
	ld.global.u32 	%r1357, [%rd9+8];
	xor.b32  	%r1928, %r1928, %r1357;
	ld.global.u32 	%r1358, [%rd9+12];
	xor.b32  	%r1927, %r1927, %r1358;
	ld.global.u32 	%r1359, [%rd9+16];
	xor.b32  	%r1926, %r1926, %r1359;
$L__BB6_81:
	and.b32  	%r1361, %r1351, 2;
	setp.eq.s32 	%p45, %r1361, 0;
	@%p45 bra 	$L__BB6_83;
	ld.global.u32 	%r1362, [%rd9+20];
	xor.b32  	%r1930, %r1930, %r1362;
	ld.global.u32 	%r1363, [%rd9+24];
	xor.b32  	%r1929, %r1929, %r1363;
	ld.global.u32 	%r1364, [%rd9+28];
	xor.b32  	%r1928, %r1928, %r1364;
	ld.global.u32 	%r1365, [%rd9+32];
	xor.b32  	%r1927, %r1927, %r1365;
	ld.global.u32 	%r1366, [%rd9+36];
	xor.b32  	%r1926, %r1926, %r1366;
$L__BB6_83:
	and.b32  	%r1368, %r1351, 4;
	setp.eq.s32 	%p46, %r1368, 0;
	@%p46 bra 	$L__BB6_85;
	ld.global.u32 	%r1369, [%rd9+40];
	xor.b32  	%r1930, %r1930, %r1369;
	ld.global.u32 	%r1370, [%rd9+44];
	xor.b32  	%r1929, %r1929, %r1370;
	ld.global.u32 	%r1371, [%rd9+48];
	xor.b32  	%r1928, %r1928, %r1371;
	ld.global.u32 	%r1372, [%rd9+52];
	xor.b32  	%r1927, %r1927, %r1372;
	ld.global.u32 	%r1373, [%rd9+56];
	xor.b32  	%r1926, %r1926, %r1373;
$L__BB6_85:
	and.b32  	%r1375, %r1351, 8;
	setp.eq.s32 	%p47, %r1375, 0;
	@%p47 bra 	$L__BB6_87;
	ld.global.u32 	%r1376, [%rd9+60];
	xor.b32  	%r1930, %r1930, %r1376;
	ld.global.u32 	%r1377, [%rd9+64];
	xor.b32  	%r1929, %r1929, %r1377;
	ld.global.u32 	%r1378, [%rd9+68];
	xor.b32  	%r1928, %r1928, %r1378;
	ld.global.u32 	%r1379, [%rd9+72];
	xor.b32  	%r1927, %r1927, %r1379;
	ld.global.u32 	%r1380, [%rd9+76];
	xor.b32  	%r1926, %r1926, %r1380;
$L__BB6_87:
	and.b32  	%r1382, %r1351, 16;
	setp.eq.s32 	%p48, %r1382, 0;
	@%p48 bra 	$L__BB6_89;
	ld.global.u32 	%r1383, [%rd9+80];
	xor.b32  	%r1930, %r1930, %r1383;
	ld.global.u32 	%r1384, [%rd9+84];
	xor.b32  	%r1929, %r1929, %r1384;
	ld.global.u32 	%r1385, [%rd9+88];
	xor.b32  	%r1928, %r1928, %r1385;
	ld.global.u32 	%r1386, [%rd9+92];
	xor.b32  	%r1927, %r1927, %r1386;
	ld.global.u32 	%r1387, [%rd9+96];
	xor.b32  	%r1926, %r1926, %r1387;
$L__BB6_89:
	and.b32  	%r1389, %r1351, 32;
	setp.eq.s32 	%p49, %r1389, 0;
	@%p49 bra 	$L__BB6_91;
	ld.global.u32 	%r1390, [%rd9+100];
	xor.b32  	%r1930, %r1930, %r1390;
	ld.global.u32 	%r1391, [%rd9+104];
	xor.b32  	%r1929, %r1929, %r1391;
	ld.global.u32 	%r1392, [%rd9+108];
	xor.b32  	%r1928, %r1928, %r1392;
	ld.global.u32 	%r1393, [%rd9+112];
	xor.b32  	%r1927, %r1927, %r1393;
	ld.global.u32 	%r1394, [%rd9+116];
	xor.b32  	%r1926, %r1926, %r1394;
$L__BB6_91:
	and.b32  	%r1396, %r1351, 64;
	setp.eq.s32 	%p50, %r1396, 0;
	@%p50 bra 	$L__BB6_93;
	ld.global.u32 	%r1397, [%rd9+120];
	xor.b32  	%r1930, %r1930, %r1397;
	ld.global.u32 	%r1398, [%rd9+124];
	xor.b32  	%r1929, %r1929, %r1398;
	ld.global.u32 	%r1399, [%rd9+128];
	xor.b32  	%r1928, %r1928, %r1399;
	ld.global.u32 	%r1400, [%rd9+132];
	xor.b32  	%r1927, %r1927, %r1400;
	ld.global.u32 	%r1401, [%rd9+136];
	xor.b32  	%r1926, %r1926, %r1401;
$L__BB6_93:
	and.b32  	%r1403, %r1351, 128;
	setp.eq.s32 	%p51, %r1403, 0;
	@%p51 bra 	$L__BB6_95;
	ld.global.u32 	%r1404, [%rd9+140];
	xor.b32  	%r1930, %r1930, %r1404;
	ld.global.u32 	%r1405, [%rd9+144];
	xor.b32  	%r1929, %r1929, %r1405;
	ld.global.u32 	%r1406, [%rd9+148];
	xor.b32  	%r1928, %r1928, %r1406;
	ld.global.u32 	%r1407, [%rd9+152];
	xor.b32  	%r1927, %r1927, %r1407;
	ld.global.u32 	%r1408, [%rd9+156];
	xor.b32  	%r1926, %r1926, %r1408;
$L__BB6_95:
	and.b32  	%r1410, %r1351, 256;
	setp.eq.s32 	%p52, %r1410, 0;
	@%p52 bra 	$L__BB6_97;
	ld.global.u32 	%r1411, [%rd9+160];
	xor.b32  	%r1930, %r1930, %r1411;
	ld.global.u32 	%r1412, [%rd9+164];
	xor.b32  	%r1929, %r1929, %r1412;
	ld.global.u32 	%r1413, [%rd9+168];
	xor.b32  	%r1928, %r1928, %r1413;
	ld.global.u32 	%r1414, [%rd9+172];
	xor.b32  	%r1927, %r1927, %r1414;
	ld.global.u32 	%r1415, [%rd9+176];
	xor.b32  	%r1926, %r1926, %r1415;
$L__BB6_97:
	and.b32  	%r1417, %r1351, 512;
	setp.eq.s32 	%p53, %r1417, 0;
	@%p53 bra 	$L__BB6_99;
	ld.global.u32 	%r1418, [%rd9+180];
	xor.b32  	%r1930, %r1930, %r1418;
	ld.global.u32 	%r1419, [%rd9+184];
	xor.b32  	%r1929, %r1929, %r1419;
	ld.global.u32 	%r1420, [%rd9+188];
	xor.b32  	%r1928, %r1928, %r1420;
	ld.global.u32 	%r1421, [%rd9+192];
	xor.b32  	%r1927, %r1927, %r1421;
	ld.global.u32 	%r1422, [%rd9+196];
	xor.b32  	%r1926, %r1926, %r1422;
$L__BB6_99:
	and.b32  	%r1424, %r1351, 1024;
	setp.eq.s32 	%p54, %r1424, 0;
	@%p54 bra 	$L__BB6_101;
	ld.global.u32 	%r1425, [%rd9+200];
	xor.b32  	%r1930, %r1930, %r1425;
	ld.global.u32 	%r1426, [%rd9+204];
	xor.b32  	%r1929, %r1929, %r1426;
	ld.global.u32 	%r1427, [%rd9+208];
	xor.b32  	%r1928, %r1928, %r1427;
	ld.global.u32 	%r1428, [%rd9+212];
	xor.b32  	%r1927, %r1927, %r1428;
	ld.global.u32 	%r1429, [%rd9+216];
	xor.b32  	%r1926, %r1926, %r1429;
$L__BB6_101:
	and.b32  	%r1431, %r1351, 2048;
	setp.eq.s32 	%p55, %r1431, 0;
	@%p55 bra 	$L__BB6_103;
	ld.global.u32 	%r1432, [%rd9+220];
	xor.b32  	%r1930, %r1930, %r1432;
	ld.global.u32 	%r1433, [%rd9+224];
	xor.b32  	%r1929, %r1929, %r1433;
	ld.global.u32 	%r1434, [%rd9+228];
	xor.b32  	%r1928, %r1928, %r1434;
	ld.global.u32 	%r1435, [%rd9+232];
	xor.b32  	%r1927, %r1927, %r1435;
	ld.global.u32 	%r1436, [%rd9+236];
	xor.b32  	%r1926, %r1926, %r1436;
$L__BB6_103:
	and.b32  	%r1438, %r1351, 4096;
	setp.eq.s32 	%p56, %r1438, 0;
	@%p56 bra 	$L__BB6_105;
	ld.global.u32 	%r1439, [%rd9+240];
	xor.b32  	%r1930, %r1930, %r1439;
	ld.global.u32 	%r1440, [%rd9+244];
	xor.b32  	%r1929, %r1929, %r1440;
	ld.global.u32 	%r1441, [%rd9+248];
	xor.b32  	%r1928, %r1928, %r1441;
	ld.global.u32 	%r1442, [%rd9+252];
	xor.b32  	%r1927, %r1927, %r1442;
	ld.global.u32 	%r1443, [%rd9+256];
	xor.b32  	%r1926, %r1926, %r1443;
$L__BB6_105:
	and.b32  	%r1445, %r1351, 8192;
	setp.eq.s32 	%p57, %r1445, 0;
	@%p57 bra 	$L__BB6_107;
	ld.global.u32 	%r1446, [%rd9+260];
	xor.b32  	%r1930, %r1930, %r1446;
	ld.global.u32 	%r1447, [%rd9+264];
	xor.b32  	%r1929, %r1929, %r1447;
	ld.global.u32 	%r1448, [%rd9+268];
	xor.b32  	%r1928, %r1928, %r1448;
	ld.global.u32 	%r1449, [%rd9+272];
	xor.b32  	%r1927, %r1927, %r1449;
	ld.global.u32 	%r1450, [%rd9+276];
	xor.b32  	%r1926, %r1926, %r1450;
$L__BB6_107:
	and.b32  	%r1452, %r1351, 16384;
	setp.eq.s32 	%p58, %r1452, 0;
	@%p58 bra 	$L__BB6_109;
	ld.global.u32 	%r1453, [%rd9+280];
	xor.b32  	%r1930, %r1930, %r1453;
	ld.global.u32 	%r1454, [%rd9+284];
	xor.b32  	%r1929, %r1929, %r1454;
	ld.global.u32 	%r1455, [%rd9+288];
	xor.b32  	%r1928, %r1928, %r1455;
	ld.global.u32 	%r1456, [%rd9+292];
	xor.b32  	%r1927, %r1927, %r1456;
	ld.global.u32 	%r1457, [%rd9+296];
	xor.b32  	%r1926, %r1926, %r1457;
$L__BB6_109:
	and.b32  	%r1459, %r1351, 32768;
	setp.eq.s32 	%p59, %r1459, 0;
	@%p59 bra 	$L__BB6_111;
	ld.global.u32 	%r1460, [%rd9+300];
	xor.b32  	%r1930, %r1930, %r1460;
	ld.global.u32 	%r1461, [%rd9+304];
	xor.b32  	%r1929, %r1929, %r1461;
	ld.global.u32 	%r1462, [%rd9+308];
	xor.b32  	%r1928, %r1928, %r1462;
	ld.global.u32 	%r1463, [%rd9+312];
	xor.b32  	%r1927, %r1927, %r1463;
	ld.global.u32 	%r1464, [%rd9+316];
	xor.b32  	%r1926, %r1926, %r1464;
$L__BB6_111:
	add.s32 	%r2109, %r2109, 16;
	setp.ne.s32 	%p60, %r2109, 32;
	@%p60 bra 	$L__BB6_79;
	mad.lo.s32 	%r1465, %r2103, -31, %r367;
	add.s32 	%r2103, %r1465, 1;
	setp.ne.s32 	%p61, %r2103, 5;
	@%p61 bra 	$L__BB6_78;
	st.local.u32 	[%rd1+4], %r1930;
	st.local.v2.u32 	[%rd1+8], {%r1929, %r1928};
	st.local.v2.u32 	[%rd1+16], {%r1927, %r1926};
$L__BB6_114:
	shr.u64 	%rd68, %rd4, 2;
	add.s32 	%r1913, %r1913, 1;
	setp.gt.u64 	%p62, %rd4, 3;
	@%p62 bra 	$L__BB6_2;
$L__BB6_115:
	cvt.u32.u64 	%r1469, %rd3;
	setp.eq.s32 	%p63, %r1469, 0;
	mov.b32 	%r1470, 0;
	st.local.v2.u32 	[%rd1+24], {%r1470, %r1470};
	st.local.u32 	[%rd1+32], %r1470;
	mov.b64 	%rd33, 0;
	st.local.u64 	[%rd1+40], %rd33;
	mov.b32 	%r2220, 729778053;
	mov.b32 	%r1471, -31811960;
	st.local.v2.u32 	[%rd2], {%r1471, %r2220};
	mov.b32 	%r1472, -123459836;
	mov.b32 	%r2219, 834269077;
	st.local.v2.u32 	[%rd2+8], {%r2219, %r1472};
	mov.b32 	%r2216, 612104585;
	mov.b32 	%r1473, -589760388;
	st.local.v2.u32 	[%rd2+16], {%r1473, %r2216};
	@%p63 bra 	$L__BB6_230;
	mov.b32 	%r2203, 0;
	mov.b32 	%r2220, 729778053;
	mov.b32 	%r2219, 834269077;
	mov.b32 	%r2216, 612104585;
	mov.u64 	%rd69, %rd3;
$L__BB6_117:
	mov.u64 	%rd11, %rd69;
	and.b64  	%rd12, %rd11, 3;
	setp.eq.s64 	%p64, %rd12, 0;
	@%p64 bra 	$L__BB6_229;
	mul.wide.u32 	%rd34, %r2203, 3200;
	mov.u64 	%rd35, precalc_xorwow_matrix;
	add.s64 	%rd13, %rd35, %rd34;
	mov.b32 	%r2216, 0;
	mov.u32 	%r2217, %r2216;
	mov.u32 	%r2218, %r2216;
	mov.u32 	%r2219, %r2216;
	mov.u32 	%r2220, %r2216;
	mov.u32 	%r2209, %r2216;
$L__BB6_119:
	mul.wide.u32 	%rd36, %r2209, 4;
	add.s64 	%rd37, %rd2, %rd36;
	ld.local.u32 	%r557, [%rd37+4];
	shl.b32 	%r558, %r2209, 5;
	mov.b32 	%r2215, 0;
$L__BB6_120:
	.pragma "nounroll";
	shr.u32 	%r1480, %r557, %r2215;
	and.b32  	%r1481, %r1480, 1;
	setp.eq.b32 	%p65, %r1481, 1;
	not.pred 	%p66, %p65;
	add.s32 	%r1482, %r558, %r2215;
	mul.lo.s32 	%r1483, %r1482, 5;
	mul.wide.u32 	%rd38, %r1483, 4;
	add.s64 	%rd14, %rd13, %rd38;
	@%p66 bra 	$L__BB6_122;
	ld.global.u32 	%r1484, [%rd14];
	xor.b32  	%r2220, %r2220, %r1484;
	ld.global.u32 	%r1485, [%rd14+4];
	xor.b32  	%r2219, %r2219, %r1485;
	ld.global.u32 	%r1486, [%rd14+8];
	xor.b32  	%r2218, %r2218, %r1486;
	ld.global.u32 	%r1487, [%rd14+12];
	xor.b32  	%r2217, %r2217, %r1487;
	ld.global.u32 	%r1488, [%rd14+16];
	xor.b32  	%r2216, %r2216, %r1488;
$L__BB6_122:
	and.b32  	%r1490, %r1480, 2;
	setp.eq.s32 	%p67, %r1490, 0;
	@%p67 bra 	$L__BB6_124;
	ld.global.u32 	%r1491, [%rd14+20];
	xor.b32  	%r2220, %r2220, %r1491;
	ld.global.u32 	%r1492, [%rd14+24];
	xor.b32  	%r2219, %r2219, %r1492;
	ld.global.u32 	%r1493, [%rd14+28];
	xor.b32  	%r2218, %r2218, %r1493;
	ld.global.u32 	%r1494, [%rd14+32];
	xor.b32  	%r2217, %r2217, %r1494;
	ld.global.u32 	%r1495, [%rd14+36];
	xor.b32  	%r2216, %r2216, %r1495;
$L__BB6_124:
	and.b32  	%r1497, %r1480, 4;
	setp.eq.s32 	%p68, %r1497, 0;
	@%p68 bra 	$L__BB6_126;
	ld.global.u32 	%r1498, [%rd14+40];
	xor.b32  	%r2220, %r2220, %r1498;
	ld.global.u32 	%r1499, [%rd14+44];
	xor.b32  	%r2219, %r2219, %r1499;
	ld.global.u32 	%r1500, [%rd14+48];
	xor.b32  	%r2218, %r2218, %r1500;
	ld.global.u32 	%r1501, [%rd14+52];
	xor.b32  	%r2217, %r2217, %r1501;
	ld.global.u32 	%r1502, [%rd14+56];
	xor.b32  	%r2216, %r2216, %r1502;
$L__BB6_126:
	and.b32  	%r1504, %r1480, 8;
	setp.eq.s32 	%p69, %r1504, 0;
	@%p69 bra 	$L__BB6_128;
	ld.global.u32 	%r1505, [%rd14+60];
	xor.b32  	%r2220, %r2220, %r1505;
	ld.global.u32 	%r1506, [%rd14+64];
	xor.b32  	%r2219, %r2219, %r1506;
	ld.global.u32 	%r1507, [%rd14+68];
	xor.b32  	%r2218, %r2218, %r1507;
	ld.global.u32 	%r1508, [%rd14+72];
	xor.b32  	%r2217, %r2217, %r1508;
	ld.global.u32 	%r1509, [%rd14+76];
	xor.b32  	%r2216, %r2216, %r1509;
$L__BB6_128:
	and.b32  	%r1511, %r1480, 16;
	setp.eq.s32 	%p70, %r1511, 0;
	@%p70 bra 	$L__BB6_130;
	ld.global.u32 	%r1512, [%rd14+80];
	xor.b32  	%r2220, %r2220, %r1512;
	ld.global.u32 	%r1513, [%rd14+84];
	xor.b32  	%r2219, %r2219, %r1513;
	ld.global.u32 	%r1514, [%rd14+88];
	xor.b32  	%r2218, %r2218, %r1514;
	ld.global.u32 	%r1515, [%rd14+92];
	xor.b32  	%r2217, %r2217, %r1515;
	ld.global.u32 	%r1516, [%rd14+96];
	xor.b32  	%r2216, %r2216, %r1516;
$L__BB6_130:
	and.b32  	%r1518, %r1480, 32;
	setp.eq.s32 	%p71, %r1518, 0;
	@%p71 bra 	$L__BB6_132;
	ld.global.u32 	%r1519, [%rd14+100];
	xor.b32  	%r2220, %r2220, %r1519;
	ld.global.u32 	%r1520, [%rd14+104];
	xor.b32  	%r2219, %r2219, %r1520;
	ld.global.u32 	%r1521, [%rd14+108];
	xor.b32  	%r2218, %r2218, %r1521;
	ld.global.u32 	%r1522, [%rd14+112];
	xor.b32  	%r2217, %r2217, %r1522;
	ld.global.u32 	%r1523, [%rd14+116];
	xor.b32  	%r2216, %r2216, %r1523;
$L__BB6_132:
	and.b32  	%r1525, %r1480, 64;
	setp.eq.s32 	%p72, %r1525, 0;
	@%p72 bra 	$L__BB6_134;
	ld.global.u32 	%r1526, [%rd14+120];
	xor.b32  	%r2220, %r2220, %r1526;
	ld.global.u32 	%r1527, [%rd14+124];
	xor.b32  	%r2219, %r2219, %r1527;
	ld.global.u32 	%r1528, [%rd14+128];
	xor.b32  	%r2218, %r2218, %r1528;
	ld.global.u32 	%r1529, [%rd14+132];
	xor.b32  	%r2217, %r2217, %r1529;
	ld.global.u32 	%r1530, [%rd14+136];
	xor.b32  	%r2216, %r2216, %r1530;
$L__BB6_134:
	and.b32  	%r1532, %r1480, 128;
	setp.eq.s32 	%p73, %r1532, 0;
	@%p73 bra 	$L__BB6_136;
	ld.global.u32 	%r1533, [%rd14+140];
	xor.b32  	%r2220, %r2220, %r1533;
	ld.global.u32 	%r1534, [%rd14+144];
	xor.b32  	%r2219, %r2219, %r1534;
	ld.global.u32 	%r1535, [%rd14+148];
	xor.b32  	%r2218, %r2218, %r1535;
	ld.global.u32 	%r1536, [%rd14+152];
	xor.b32  	%r2217, %r2217, %r1536;
	ld.global.u32 	%r1537, [%rd14+156];
	xor.b32  	%r2216, %r2216, %r1537;
$L__BB6_136:
	and.b32  	%r1539, %r1480, 256;
	setp.eq.s32 	%p74, %r1539, 0;
	@%p74 bra 	$L__BB6_138;
	ld.global.u32 	%r1540, [%rd14+160];
	xor.b32  	%r2220, %r2220, %r1540;
	ld.global.u32 	%r1541, [%rd14+164];
	xor.b32  	%r2219, %r2219, %r1541;
	ld.global.u32 	%r1542, [%rd14+168];
	xor.b32  	%r2218, %r2218, %r1542;
	ld.global.u32 	%r1543, [%rd14+172];
	xor.b32  	%r2217, %r2217, %r1543;
	ld.global.u32 	%r1544, [%rd14+176];
	xor.b32  	%r2216, %r2216, %r1544;
$L__BB6_138:
	and.b32  	%r1546, %r1480, 512;
	setp.eq.s32 	%p75, %r1546, 0;
	@%p75 bra 	$L__BB6_140;
	ld.global.u32 	%r1547, [%rd14+180];
	xor.b32  	%r2220, %r2220, %r1547;
	ld.global.u32 	%r1548, [%rd14+184];
	xor.b32  	%r2219, %r2219, %r1548;
	ld.global.u32 	%r1549, [%rd14+188];
	xor.b32  	%r2218, %r2218, %r1549;
	ld.global.u32 	%r1550, [%rd14+192];
	xor.b32  	%r2217, %r2217, %r1550;
	ld.global.u32 	%r1551, [%rd14+196];
	xor.b32  	%r2216, %r2216, %r1551;
$L__BB6_140:
	and.b32  	%r1553, %r1480, 1024;
	setp.eq.s32 	%p76, %r1553, 0;
	@%p76 bra 	$L__BB6_142;
	ld.global.u32 	%r1554, [%rd14+200];
	xor.b32  	%r2220, %r2220, %r1554;
	ld.global.u32 	%r1555, [%rd14+204];
	xor.b32  	%r2219, %r2219, %r1555;
	ld.global.u32 	%r1556, [%rd14+208];
	xor.b32  	%r2218, %r2218, %r1556;
	ld.global.u32 	%r1557, [%rd14+212];
	xor.b32  	%r2217, %r2217, %r1557;
	ld.global.u32 	%r1558, [%rd14+216];
	xor.b32  	%r2216, %r2216, %r1558;
$L__BB6_142:
	and.b32  	%r1560, %r1480, 2048;
	setp.eq.s32 	%p77, %r1560, 0;
	@%p77 bra 	$L__BB6_144;
	ld.global.u32 	%r1561, [%rd14+220];
	xor.b32  	%r2220, %r2220, %r1561;
	ld.global.u32 	%r1562, [%rd14+224];
	xor.b32  	%r2219, %r2219, %r1562;
	ld.global.u32 	%r1563, [%rd14+228];
	xor.b32  	%r2218, %r2218, %r1563;
	ld.global.u32 	%r1564, [%rd14+232];
	xor.b32  	%r2217, %r2217, %r1564;
	ld.global.u32 	%r1565, [%rd14+236];
	xor.b32  	%r2216, %r2216, %r1565;
$L__BB6_144:
	and.b32  	%r1567, %r1480, 4096;
	setp.eq.s32 	%p78, %r1567, 0;
	@%p78 bra 	$L__BB6_146;
	ld.global.u32 	%r1568, [%rd14+240];
	xor.b32  	%r2220, %r2220, %r1568;
	ld.global.u32 	%r1569, [%rd14+244];
	xor.b32  	%r2219, %r2219, %r1569;
	ld.global.u32 	%r1570, [%rd14+248];
	xor.b32  	%r2218, %r2218, %r1570;
	ld.global.u32 	%r1571, [%rd14+252];
	xor.b32  	%r2217, %r2217, %r1571;
	ld.global.u32 	%r1572, [%rd14+256];
	xor.b32  	%r2216, %r2216, %r1572;
$L__BB6_146:
	and.b32  	%r1574, %r1480, 8192;
	setp.eq.s32 	%p79, %r1574, 0;
	@%p79 bra 	$L__BB6_148;
	ld.global.u32 	%r1575, [%rd14+260];
	xor.b32  	%r2220, %r2220, %r1575;
	ld.global.u32 	%r1576, [%rd14+264];
	xor.b32  	%r2219, %r2219, %r1576;
	ld.global.u32 	%r1577, [%rd14+268];
	xor.b32  	%r2218, %r2218, %r1577;
	ld.global.u32 	%r1578, [%rd14+272];
	xor.b32  	%r2217, %r2217, %r1578;
	ld.global.u32 	%r1579, [%rd14+276];
	xor.b32  	%r2216, %r2216, %r1579;
$L__BB6_148:
	and.b32  	%r1581, %r1480, 16384;
	setp.eq.s32 	%p80, %r1581, 0;
	@%p80 bra 	$L__BB6_150;
	ld.global.u32 	%r1582, [%rd14+280];
	xor.b32  	%r2220, %r2220, %r1582;
	ld.global.u32 	%r1583, [%rd14+284];
	xor.b32  	%r2219, %r2219, %r1583;
	ld.global.u32 	%r1584, [%rd14+288];
	xor.b32  	%r2218, %r2218, %r1584;
	ld.global.u32 	%r1585, [%rd14+292];
	xor.b32  	%r2217, %r2217, %r1585;
	ld.global.u32 	%r1586, [%rd14+296];
	xor.b32  	%r2216, %r2216, %r1586;
$L__BB6_150:
	and.b32  	%r1588, %r1480, 32768;
	setp.eq.s32 	%p81, %r1588, 0;
	@%p81 bra 	$L__BB6_152;
	ld.global.u32 	%r1589, [%rd14+300];
	xor.b32  	%r2220, %r2220, %r1589;
	ld.global.u32 	%r1590, [%rd14+304];
	xor.b32  	%r2219, %r2219, %r1590;
	ld.global.u32 	%r1591, [%rd14+308];
	xor.b32  	%r2218, %r2218, %r1591;
	ld.global.u32 	%r1592, [%rd14+312];
	xor.b32  	%r2217, %r2217, %r1592;
	ld.global.u32 	%r1593, [%rd14+316];
	xor.b32  	%r2216, %r2216, %r1593;
$L__BB6_152:
	add.s32 	%r2215, %r2215, 16;
	setp.ne.s32 	%p82, %r2215, 32;
	@%p82 bra 	$L__BB6_120;
	mad.lo.s32 	%r1594, %r2209, -31, %r558;
	add.s32 	%r2209, %r1594, 1;
	setp.ne.s32 	%p83, %r2209, 5;
	@%p83 bra 	$L__BB6_119;
	st.local.u32 	[%rd2+4], %r2220;
	st.local.v2.u32 	[%rd2+8], {%r2219, %r2218};
	st.local.v2.u32 	[%rd2+16], {%r2217, %r2216};
	setp.eq.s64 	%p84, %rd12, 1;
	@%p84 bra 	$L__BB6_229;
	mov.b32 	%r2216, 0;
	mov.u32 	%r2309, %r2216;
	mov.u32 	%r2310, %r2216;
	mov.u32 	%r2219, %r2216;
	mov.u32 	%r2220, %r2216;
	mov.u32 	%r2301, %r2216;
$L__BB6_156:
	mul.wide.u32 	%rd39, %r2301, 4;
	add.s64 	%rd40, %rd2, %rd39;
	ld.local.u32 	%r733, [%rd40+4];
	shl.b32 	%r734, %r2301, 5;
	mov.b32 	%r2307, 0;
$L__BB6_157:
	.pragma "nounroll";
	shr.u32 	%r1597, %r733, %r2307;
	and.b32  	%r1598, %r1597, 1;
	setp.eq.b32 	%p85, %r1598, 1;
	not.pred 	%p86, %p85;
	add.s32 	%r1599, %r734, %r2307;
	mul.lo.s32 	%r1600, %r1599, 5;
	mul.wide.u32 	%rd41, %r1600, 4;
	add.s64 	%rd15, %rd13, %rd41;
	@%p86 bra 	$L__BB6_159;
	ld.global.u32 	%r1601, [%rd15];
	xor.b32  	%r2220, %r2220, %r1601;
	ld.global.u32 	%r1602, [%rd15+4];
	xor.b32  	%r2219, %r2219, %r1602;
	ld.global.u32 	%r1603, [%rd15+8];
	xor.b32  	%r2310, %r2310, %r1603;
	ld.global.u32 	%r1604, [%rd15+12];
	xor.b32  	%r2309, %r2309, %r1604;
	ld.global.u32 	%r1605, [%rd15+16];
	xor.b32  	%r2216, %r2216, %r1605;
$L__BB6_159:
	and.b32  	%r1607, %r1597, 2;
	setp.eq.s32 	%p87, %r1607, 0;
	@%p87 bra 	$L__BB6_161;
	ld.global.u32 	%r1608, [%rd15+20];
	xor.b32  	%r2220, %r2220, %r1608;
	ld.global.u32 	%r1609, [%rd15+24];
	xor.b32  	%r2219, %r2219, %r1609;
	ld.global.u32 	%r1610, [%rd15+28];
	xor.b32  	%r2310, %r2310, %r1610;
	ld.global.u32 	%r1611, [%rd15+32];
	xor.b32  	%r2309, %r2309, %r1611;
	ld.global.u32 	%r1612, [%rd15+36];
	xor.b32  	%r2216, %r2216, %r1612;
$L__BB6_161:
	and.b32  	%r1614, %r1597, 4;
	setp.eq.s32 	%p88, %r1614, 0;
	@%p88 bra 	$L__BB6_163;
	ld.global.u32 	%r1615, [%rd15+40];
	xor.b32  	%r2220, %r2220, %r1615;
	ld.global.u32 	%r1616, [%rd15+44];
	xor.b32  	%r2219, %r2219, %r1616;
	ld.global.u32 	%r1617, [%rd15+48];
	xor.b32  	%r2310, %r2310, %r1617;
	ld.global.u32 	%r1618, [%rd15+52];
	xor.b32  	%r2309, %r2309, %r1618;
	ld.global.u32 	%r1619, [%rd15+56];
	xor.b32  	%r2216, %r2216, %r1619;
$L__BB6_163:
	and.b32  	%r1621, %r1597, 8;
	setp.eq.s32 	%p89, %r1621, 0;
	@%p89 bra 	$L__BB6_165;
	ld.global.u32 	%r1622, [%rd15+60];
	xor.b32  	%r2220, %r2220, %r1622;
	ld.global.u32 	%r1623, [%rd15+64];
	xor.b32  	%r2219, %r2219, %r1623;
	ld.global.u32 	%r1624, [%rd15+68];
	xor.b32  	%r2310, %r2310, %r1624;
	ld.global.u32 	%r1625, [%rd15+72];
	xor.b32  	%r2309, %r2309, %r1625;
	ld.global.u32 	%r1626, [%rd15+76];
	xor.b32  	%r2216, %r2216, %r1626;
$L__BB6_165:
	and.b32  	%r1628, %r1597, 16;
	setp.eq.s32 	%p90, %r1628, 0;
	@%p90 bra 	$L__BB6_167;
	ld.global.u32 	%r1629, [%rd15+80];
	xor.b32  	%r2220, %r2220, %r1629;
	ld.global.u32 	%r1630, [%rd15+84];
	xor.b32  	%r2219, %r2219, %r1630;
	ld.global.u32 	%r1631, [%rd15+88];
	xor.b32  	%r2310, %r2310, %r1631;
	ld.global.u32 	%r1632, [%rd15+92];
	xor.b32  	%r2309, %r2309, %r1632;
	ld.global.u32 	%r1633, [%rd15+96];
	xor.b32  	%r2216, %r2216, %r1633;
$L__BB6_167:
	and.b32  	%r1635, %r1597, 32;
	setp.eq.s32 	%p91, %r1635, 0;
	@%p91 bra 	$L__BB6_169;
	ld.global.u32 	%r1636, [%rd15+100];
	xor.b32  	%r2220, %r2220, %r1636;
	ld.global.u32 	%r1637, [%rd15+104];
	xor.b32  	%r2219, %r2219, %r1637;
	ld.global.u32 	%r1638, [%rd15+108];
	xor.b32  	%r2310, %r2310, %r1638;
	ld.global.u32 	%r1639, [%rd15+112];
	xor.b32  	%r2309, %r2309, %r1639;
	ld.global.u32 	%r1640, [%rd15+116];
	xor.b32  	%r2216, %r2216, %r1640;
$L__BB6_169:
	and.b32  	%r1642, %r1597, 64;
	setp.eq.s32 	%p92, %r1642, 0;
	@%p92 bra 	$L__BB6_171;
	ld.global.u32 	%r1643, [%rd15+120];
	xor.b32  	%r2220, %r2220, %r1643;
	ld.global.u32 	%r1644, [%rd15+124];
	xor.b32  	%r2219, %r2219, %r1644;
	ld.global.u32 	%r1645, [%rd15+128];
	xor.b32  	%r2310, %r2310, %r1645;
	ld.global.u32 	%r1646, [%rd15+132];
	xor.b32  	%r2309, %r2309, %r1646;
	ld.global.u32 	%r1647, [%rd15+136];
	xor.b32  	%r2216, %r2216, %r1647;
$L__BB6_171:
	and.b32  	%r1649, %r1597, 128;
	setp.eq.s32 	%p93, %r1649, 0;
	@%p93 bra 	$L__BB6_173;
	ld.global.u32 	%r1650, [%rd15+140];
	xor.b32  	%r2220, %r2220, %r1650;
	ld.global.u32 	%r1651, [%rd15+144];
	xor.b32  	%r2219, %r2219, %r1651;
	ld.global.u32 	%r1652, [%rd15+148];
	xor.b32  	%r2310, %r2310, %r1652;
	ld.global.u32 	%r1653, [%rd15+152];
	xor.b32  	%r2309, %r2309, %r1653;
	ld.global.u32 	%r1654, [%rd15+156];
	xor.b32  	%r2216, %r2216, %r1654;
$L__BB6_173:
	and.b32  	%r1656, %r1597, 256;
	setp.eq.s32 	%p94, %r1656, 0;
	@%p94 bra 	$L__BB6_175;
	ld.global.u32 	%r1657, [%rd15+160];
	xor.b32  	%r2220, %r2220, %r1657;
	ld.global.u32 	%r1658, [%rd15+164];
	xor.b32  	%r2219, %r2219, %r1658;
	ld.global.u32 	%r1659, [%rd15+168];
	xor.b32  	%r2310, %r2310, %r1659;
	ld.global.u32 	%r1660, [%rd15+172];
	xor.b32  	%r2309, %r2309, %r1660;
	ld.global.u32 	%r1661, [%rd15+176];
	xor.b32  	%r2216, %r2216, %r1661;
$L__BB6_175:
	and.b32  	%r1663, %r1597, 512;
	setp.eq.s32 	%p95, %r1663, 0;
	@%p95 bra 	$L__BB6_177;
	ld.global.u32 	%r1664, [%rd15+180];
	xor.b32  	%r2220, %r2220, %r1664;
	ld.global.u32 	%r1665, [%rd15+184];
	xor.b32  	%r2219, %r2219, %r1665;
	ld.global.u32 	%r1666, [%rd15+188];
	xor.b32  	%r2310, %r2310, %r1666;
	ld.global.u32 	%r1667, [%rd15+192];
	xor.b32  	%r2309, %r2309, %r1667;
	ld.global.u32 	%r1668, [%rd15+196];
	xor.b32  	%r2216, %r2216, %r1668;
$L__BB6_177:
	and.b32  	%r1670, %r1597, 1024;
	setp.eq.s32 	%p96, %r1670, 0;
	@%p96 bra 	$L__BB6_179;
	ld.global.u32 	%r1671, [%rd15+200];
	xor.b32  	%r2220, %r2220, %r1671;
	ld.global.u32 	%r1672, [%rd15+204];
	xor.b32  	%r2219, %r2219, %r1672;
	ld.global.u32 	%r1673, [%rd15+208];
	xor.b32  	%r2310, %r2310, %r1673;
	ld.global.u32 	%r1674, [%rd15+212];
	xor.b32  	%r2309, %r2309, %r1674;
	ld.global.u32 	%r1675, [%rd15+216];
	xor.b32  	%r2216, %r2216, %r1675;
$L__BB6_179:
	and.b32  	%r1677, %r1597, 2048;
	setp.eq.s32 	%p97, %r1677, 0;
	@%p97 bra 	$L__BB6_181;
	ld.global.u32 	%r1678, [%rd15+220];
	xor.b32  	%r2220, %r2220, %r1678;
	ld.global.u32 	%r1679, [%rd15+224];
	xor.b32  	%r2219, %r2219, %r1679;
	ld.global.u32 	%r1680, [%rd15+228];
	xor.b32  	%r2310, %r2310, %r1680;
	ld.global.u32 	%r1681, [%rd15+232];
	xor.b32  	%r2309, %r2309, %r1681;
	ld.global.u32 	%r1682, [%rd15+236];
	xor.b32  	%r2216, %r2216, %r1682;
$L__BB6_181:
	and.b32  	%r1684, %r1597, 4096;
	setp.eq.s32 	%p98, %r1684, 0;
	@%p98 bra 	$L__BB6_183;
	ld.global.u32 	%r1685, [%rd15+240];
	xor.b32  	%r2220, %r2220, %r1685;
	ld.global.u32 	%r1686, [%rd15+244];
	xor.b32  	%r2219, %r2219, %r1686;
	ld.global.u32 	%r1687, [%rd15+248];
	xor.b32  	%r2310, %r2310, %r1687;
	ld.global.u32 	%r1688, [%rd15+252];
	xor.b32  	%r2309, %r2309, %r1688;
	ld.global.u32 	%r1689, [%rd15+256];
	xor.b32  	%r2216, %r2216, %r1689;
$L__BB6_183:
	and.b32  	%r1691, %r1597, 8192;
	setp.eq.s32 	%p99, %r1691, 0;
	@%p99 bra 	$L__BB6_185;
	ld.global.u32 	%r1692, [%rd15+260];
	xor.b32  	%r2220, %r2220, %r1692;
	ld.global.u32 	%r1693, [%rd15+264];
	xor.b32  	%r2219, %r2219, %r1693;
	ld.global.u32 	%r1694, [%rd15+268];
	xor.b32  	%r2310, %r2310, %r1694;
	ld.global.u32 	%r1695, [%rd15+272];
	xor.b32  	%r2309, %r2309, %r1695;
	ld.global.u32 	%r1696, [%rd15+276];
	xor.b32  	%r2216, %r2216, %r1696;
$L__BB6_185:
	and.b32  	%r1698, %r1597, 16384;
	setp.eq.s32 	%p100, %r1698, 0;
	@%p100 bra 	$L__BB6_187;
	ld.global.u32 	%r1699, [%rd15+280];
	xor.b32  	%r2220, %r2220, %r1699;
	ld.global.u32 	%r1700, [%rd15+284];
	xor.b32  	%r2219, %r2219, %r1700;
	ld.global.u32 	%r1701, [%rd15+288];
	xor.b32  	%r2310, %r2310, %r1701;
	ld.global.u32 	%r1702, [%rd15+292];
	xor.b32  	%r2309, %r2309, %r1702;
	ld.global.u32 	%r1703, [%rd15+296];
	xor.b32  	%r2216, %r2216, %r1703;
$L__BB6_187:
	and.b32  	%r1705, %r1597, 32768;
	setp.eq.s32 	%p101, %r1705, 0;
	@%p101 bra 	$L__BB6_189;
	ld.global.u32 	%r1706, [%rd15+300];
	xor.b32  	%r2220, %r2220, %r1706;
	ld.global.u32 	%r1707, [%rd15+304];
	xor.b32  	%r2219, %r2219, %r1707;
	ld.global.u32 	%r1708, [%rd15+308];
	xor.b32  	%r2310, %r2310, %r1708;
	ld.global.u32 	%r1709, [%rd15+312];
	xor.b32  	%r2309, %r2309, %r1709;
	ld.global.u32 	%r1710, [%rd15+316];
	xor.b32  	%r2216, %r2216, %r1710;
$L__BB6_189:
	add.s32 	%r2307, %r2307, 16;
	setp.ne.s32 	%p102, %r2307, 32;
	@%p102 bra 	$L__BB6_157;
	mad.lo.s32 	%r1711, %r2301, -31, %r734;
	add.s32 	%r2301, %r1711, 1;
	setp.ne.s32 	%p103, %r2301, 5;
	@%p103 bra 	$L__BB6_156;
	st.local.u32 	[%rd2+4], %r2220;
	st.local.v2.u32 	[%rd2+8], {%r2219, %r2310};
	st.local.v2.u32 	[%rd2+16], {%r2309, %r2216};
	setp.ne.s64 	%p104, %rd12, 3;
	@%p104 bra 	$L__BB6_229;
	mov.b32 	%r2216, 0;
	mov.u32 	%r2401, %r2216;
	mov.u32 	%r2402, %r2216;
	mov.u32 	%r2219, %r2216;
	mov.u32 	%r2220, %r2216;
	mov.u32 	%r2393, %r2216;
$L__BB6_193:
	mul.wide.u32 	%rd42, %r2393, 4;
	add.s64 	%rd43, %rd2, %rd42;
	ld.local.u32 	%r909, [%rd43+4];
	shl.b32 	%r910, %r2393, 5;
	mov.b32 	%r2399, 0;
$L__BB6_194:
	.pragma "nounroll";
	shr.u32 	%r1714, %r909, %r2399;
	and.b32  	%r1715, %r1714, 1;
	setp.eq.b32 	%p105, %r1715, 1;
	not.pred 	%p106, %p105;
	add.s32 	%r1716, %r910, %r2399;
	mul.lo.s32 	%r1717, %r1716, 5;
	mul.wide.u32 	%rd44, %r1717, 4;
	add.s64 	%rd16, %rd13, %rd44;
	@%p106 bra 	$L__BB6_196;
	ld.global.u32 	%r1718, [%rd16];
	xor.b32  	%r2220, %r2220, %r1718;
	ld.global.u32 	%r1719, [%rd16+4];
	xor.b32  	%r2219, %r2219, %r1719;
	ld.global.u32 	%r1720, [%rd16+8];
	xor.b32  	%r2402, %r2402, %r1720;
	ld.global.u32 	%r1721, [%rd16+12];
	xor.b32  	%r2401, %r2401, %r1721;
	ld.global.u32 	%r1722, [%rd16+16];
	xor.b32  	%r2216, %r2216, %r1722;
$L__BB6_196:
	and.b32  	%r1724, %r1714, 2;
	setp.eq.s32 	%p107, %r1724, 0;
	@%p107 bra 	$L__BB6_198;
	ld.global.u32 	%r1725, [%rd16+20];
	xor.b32  	%r2220, %r2220, %r1725;
	ld.global.u32 	%r1726, [%rd16+24];
	xor.b32  	%r2219, %r2219, %r1726;
	ld.global.u32 	%r1727, [%rd16+28];
	xor.b32  	%r2402, %r2402, %r1727;
	ld.global.u32 	%r1728, [%rd16+32];
	xor.b32  	%r2401, %r2401, %r1728;
	ld.global.u32 	%r1729, [%rd16+36];
	xor.b32  	%r2216, %r2216, %r1729;
$L__BB6_198:
	and.b32  	%r1731, %r1714, 4;
	setp.eq.s32 	%p108, %r1731, 0;
	@%p108 bra 	$L__BB6_200;
	ld.global.u32 	%r1732, [%rd16+40];
	xor.b32  	%r2220, %r2220, %r1732;
	ld.global.u32 	%r1733, [%rd16+44];
	xor.b32  	%r2219, %r2219, %r1733;
	ld.global.u32 	%r1734, [%rd16+48];
	xor.b32  	%r2402, %r2402, %r1734;
	ld.global.u32 	%r1735, [%rd16+52];
	xor.b32  	%r2401, %r2401, %r1735;
	ld.global.u32 	%r1736, [%rd16+56];
	xor.b32  	%r2216, %r2216, %r1736;
$L__BB6_200:
	and.b32  	%r1738, %r1714, 8;
	setp.eq.s32 	%p109, %r1738, 0;
	@%p109 bra 	$L__BB6_202;
	ld.global.u32 	%r1739, [%rd16+60];
	xor.b32  	%r2220, %r2220, %r1739;
	ld.global.u32 	%r1740, [%rd16+64];
	xor.b32  	%r2219, %r2219, %r1740;
	ld.global.u32 	%r1741, [%rd16+68];
	xor.b32  	%r2402, %r2402, %r1741;
	ld.global.u32 	%r1742, [%rd16+72];
	xor.b32  	%r2401, %r2401, %r1742;
	ld.global.u32 	%r1743, [%rd16+76];
	xor.b32  	%r2216, %r2216, %r1743;
$L__BB6_202:
	and.b32  	%r1745, %r1714, 16;
	setp.eq.s32 	%p110, %r1745, 0;
	@%p110 bra 	$L__BB6_204;
	ld.global.u32 	%r1746, [%rd16+80];
	xor.b32  	%r2220, %r2220, %r1746;
	ld.global.u32 	%r1747, [%rd16+84];
	xor.b32  	%r2219, %r2219, %r1747;
	ld.global.u32 	%r1748, [%rd16+88];
	xor.b32  	%r2402, %r2402, %r1748;
	ld.global.u32 	%r1749, [%rd16+92];
	xor.b32  	%r2401, %r2401, %r1749;
	ld.global.u32 	%r1750, [%rd16+96];
	xor.b32  	%r2216, %r2216, %r1750;
$L__BB6_204:
	and.b32  	%r1752, %r1714, 32;
	setp.eq.s32 	%p111, %r1752, 0;
	@%p111 bra 	$L__BB6_206;
	ld.global.u32 	%r1753, [%rd16+100];
	xor.b32  	%r2220, %r2220, %r1753;
	ld.global.u32 	%r1754, [%rd16+104];
	xor.b32  	%r2219, %r2219, %r1754;
	ld.global.u32 	%r1755, [%rd16+108];
	xor.b32  	%r2402, %r2402, %r1755;
	ld.global.u32 	%r1756, [%rd16+112];
	xor.b32  	%r2401, %r2401, %r1756;
	ld.global.u32 	%r1757, [%rd16+116];
	xor.b32  	%r2216, %r2216, %r1757;
$L__BB6_206:
	and.b32  	%r1759, %r1714, 64;
	setp.eq.s32 	%p112, %r1759, 0;
	@%p112 bra 	$L__BB6_208;
	ld.global.u32 	%r1760, [%rd16+120];
	xor.b32  	%r2220, %r2220, %r1760;
	ld.global.u32 	%r1761, [%rd16+124];
	xor.b32  	%r2219, %r2219, %r1761;
	ld.global.u32 	%r1762, [%rd16+128];
	xor.b32  	%r2402, %r2402, %r1762;
	ld.global.u32 	%r1763, [%rd16+132];
	xor.b32  	%r2401, %r2401, %r1763;
	ld.global.u32 	%r1764, [%rd16+136];
	xor.b32  	%r2216, %r2216, %r1764;
$L__BB6_208:
	and.b32  	%r1766, %r1714, 128;
	setp.eq.s32 	%p113, %r1766, 0;
	@%p113 bra 	$L__BB6_210;
	ld.global.u32 	%r1767, [%rd16+140];
	xor.b32  	%r2220, %r2220, %r1767;
	ld.global.u32 	%r1768, [%rd16+144];
	xor.b32  	%r2219, %r2219, %r1768;
	ld.global.u32 	%r1769, [%rd16+148];
	xor.b32  	%r2402, %r2402, %r1769;
	ld.global.u32 	%r1770, [%rd16+152];
	xor.b32  	%r2401, %r2401, %r1770;
	ld.global.u32 	%r1771, [%rd16+156];
	xor.b32  	%r2216, %r2216, %r1771;
$L__BB6_210:
	and.b32  	%r1773, %r1714, 256;
	setp.eq.s32 	%p114, %r1773, 0;
	@%p114 bra 	$L__BB6_212;
	ld.global.u32 	%r1774, [%rd16+160];
	xor.b32  	%r2220, %r2220, %r1774;
	ld.global.u32 	%r1775, [%rd16+164];
	xor.b32  	%r2219, %r2219, %r1775;
	ld.global.u32 	%r1776, [%rd16+168];
	xor.b32  	%r2402, %r2402, %r1776;
	ld.global.u32 	%r1777, [%rd16+172];
	xor.b32  	%r2401, %r2401, %r1777;
	ld.global.u32 	%r1778, [%rd16+176];
	xor.b32  	%r2216, %r2216, %r1778;
$L__BB6_212:
	and.b32  	%r1780, %r1714, 512;
	setp.eq.s32 	%p115, %r1780, 0;
	@%p115 bra 	$L__BB6_214;
	ld.global.u32 	%r1781, [%rd16+180];
	xor.b32  	%r2220, %r2220, %r1781;
	ld.global.u32 	%r1782, [%rd16+184];
	xor.b32  	%r2219, %r2219, %r1782;
	ld.global.u32 	%r1783, [%rd16+188];
	xor.b32  	%r2402, %r2402, %r1783;
	ld.global.u32 	%r1784, [%rd16+192];
	xor.b32  	%r2401, %r2401, %r1784;
	ld.global.u32 	%r1785, [%rd16+196];
	xor.b32  	%r2216, %r2216, %r1785;
$L__BB6_214:
	and.b32  	%r1787, %r1714, 1024;
	setp.eq.s32 	%p116, %r1787, 0;
	@%p116 bra 	$L__BB6_216;
	ld.global.u32 	%r1788, [%rd16+200];
	xor.b32  	%r2220, %r2220, %r1788;
	ld.global.u32 	%r1789, [%rd16+204];
	xor.b32  	%r2219, %r2219, %r1789;
	ld.global.u32 	%r1790, [%rd16+208];
	xor.b32  	%r2402, %r2402, %r1790;
	ld.global.u32 	%r1791, [%rd16+212];
	xor.b32  	%r2401, %r2401, %r1791;
	ld.global.u32 	%r1792, [%rd16+216];
	xor.b32  	%r2216, %r2216, %r1792;
$L__BB6_216:
	and.b32  	%r1794, %r1714, 2048;
	setp.eq.s32 	%p117, %r1794, 0;
	@%p117 bra 	$L__BB6_218;
	ld.global.u32 	%r1795, [%rd16+220];
	xor.b32  	%r2220, %r2220, %r1795;
	ld.global.u32 	%r1796, [%rd16+224];
	xor.b32  	%r2219, %r2219, %r1796;
	ld.global.u32 	%r1797, [%rd16+228];
	xor.b32  	%r2402, %r2402, %r1797;
	ld.global.u32 	%r1798, [%rd16+232];
	xor.b32  	%r2401, %r2401, %r1798;
	ld.global.u32 	%r1799, [%rd16+236];
	xor.b32  	%r2216, %r2216, %r1799;
$L__BB6_218:
	and.b32  	%r1801, %r1714, 4096;
	setp.eq.s32 	%p118, %r1801, 0;
	@%p118 bra 	$L__BB6_220;
	ld.global.u32 	%r1802, [%rd16+240];
	xor.b32  	%r2220, %r2220, %r1802;
	ld.global.u32 	%r1803, [%rd16+244];
	xor.b32  	%r2219, %r2219, %r1803;
	ld.global.u32 	%r1804, [%rd16+248];
	xor.b32  	%r2402, %r2402, %r1804;
	ld.global.u32 	%r1805, [%rd16+252];
	xor.b32  	%r2401, %r2401, %r1805;
	ld.global.u32 	%r1806, [%rd16+256];
	xor.b32  	%r2216, %r2216, %r1806;
$L__BB6_220:
	and.b32  	%r1808, %r1714, 8192;
	setp.eq.s32 	%p119, %r1808, 0;
	@%p119 bra 	$L__BB6_222;
	ld.global.u32 	%r1809, [%rd16+260];
	xor.b32  	%r2220, %r2220, %r1809;
	ld.global.u32 	%r1810, [%rd16+264];
	xor.b32  	%r2219, %r2219, %r1810;
	ld.global.u32 	%r1811, [%rd16+268];
	xor.b32  	%r2402, %r2402, %r1811;
	ld.global.u32 	%r1812, [%rd16+272];
	xor.b32  	%r2401, %r2401, %r1812;
	ld.global.u32 	%r1813, [%rd16+276];
	xor.b32  	%r2216, %r2216, %r1813;
$L__BB6_222:
	and.b32  	%r1815, %r1714, 16384;
	setp.eq.s32 	%p120, %r1815, 0;
	@%p120 bra 	$L__BB6_224;
	ld.global.u32 	%r1816, [%rd16+280];
	xor.b32  	%r2220, %r2220, %r1816;
	ld.global.u32 	%r1817, [%rd16+284];
	xor.b32  	%r2219, %r2219, %r1817;
	ld.global.u32 	%r1818, [%rd16+288];
	xor.b32  	%r2402, %r2402, %r1818;
	ld.global.u32 	%r1819, [%rd16+292];
	xor.b32  	%r2401, %r2401, %r1819;
	ld.global.u32 	%r1820, [%rd16+296];
	xor.b32  	%r2216, %r2216, %r1820;
$L__BB6_224:
	and.b32  	%r1822, %r1714, 32768;
	setp.eq.s32 	%p121, %r1822, 0;
	@%p121 bra 	$L__BB6_226;
	ld.global.u32 	%r1823, [%rd16+300];
	xor.b32  	%r2220, %r2220, %r1823;
	ld.global.u32 	%r1824, [%rd16+304];
	xor.b32  	%r2219, %r2219, %r1824;
	ld.global.u32 	%r1825, [%rd16+308];
	xor.b32  	%r2402, %r2402, %r1825;
	ld.global.u32 	%r1826, [%rd16+312];
	xor.b32  	%r2401, %r2401, %r1826;
	ld.global.u32 	%r1827, [%rd16+316];
	xor.b32  	%r2216, %r2216, %r1827;
$L__BB6_226:
	add.s32 	%r2399, %r2399, 16;
	setp.ne.s32 	%p122, %r2399, 32;
	@%p122 bra 	$L__BB6_194;
	mad.lo.s32 	%r1828, %r2393, -31, %r910;
	add.s32 	%r2393, %r1828, 1;
	setp.ne.s32 	%p123, %r2393, 5;
	@%p123 bra 	$L__BB6_193;
	st.local.u32 	[%rd2+4], %r2220;
	st.local.v2.u32 	[%rd2+8], {%r2219, %r2402};
	st.local.v2.u32 	[%rd2+16], {%r2401, %r2216};
$L__BB6_229:
	shr.u64 	%rd69, %rd11, 2;
	add.s32 	%r2203, %r2203, 1;
	setp.gt.u64 	%p124, %rd11, 3;
	@%p124 bra 	$L__BB6_117;
$L__BB6_230:
	ld.param.u64 	%rd66, [_Z13doRandomStuffIdLj512EEvPT_S1_jP17curandStateXORWOWS3__param_0];
	cvta.to.global.u64 	%rd45, %rd66;
	mul.wide.u32 	%rd46, %r1, 8;
	add.s64 	%rd47, %rd45, %rd46;
	ld.global.f64 	%fd1, [%rd47];
	shr.u32 	%r1830, %r1930, 2;
	xor.b32  	%r1831, %r1830, %r1930;
	shl.b32 	%r1832, %r1926, 4;
	shl.b32 	%r1833, %r1831, 1;
	xor.b32  	%r1834, %r1833, %r1832;
	xor.b32  	%r1835, %r1834, %r1831;
	xor.b32  	%r1836, %r1835, %r1926;
	add.s32 	%r1837, %r1836, -2026858677;
	shr.u32 	%r1838, %r1929, 2;
	xor.b32  	%r1839, %r1838, %r1929;
	shl.b32 	%r1840, %r1836, 4;
	shl.b32 	%r1841, %r1839, 1;
	xor.b32  	%r1842, %r1841, %r1840;
	xor.b32  	%r1843, %r1842, %r1839;
	xor.b32  	%r1844, %r1843, %r1836;
	add.s32 	%r1845, %r1844, -2026496240;
	shr.u32 	%r1846, %r1928, 2;
	xor.b32  	%r1847, %r1846, %r1928;
	shl.b32 	%r1848, %r1844, 4;
	shl.b32 	%r1849, %r1847, 1;
	xor.b32  	%r1850, %r1849, %r1848;
	xor.b32  	%r1851, %r1850, %r1847;
	xor.b32  	%r1852, %r1851, %r1844;
	add.s32 	%r1853, %r1852, -2026133803;
	shr.u32 	%r1854, %r1927, 2;
	xor.b32  	%r1855, %r1854, %r1927;
	shl.b32 	%r1856, %r1852, 4;
	shl.b32 	%r1857, %r1855, 1;
	xor.b32  	%r1858, %r1857, %r1856;
	xor.b32  	%r1859, %r1858, %r1855;
	xor.b32  	%r1860, %r1859, %r1852;
	add.s32 	%r1861, %r1860, -2025771366;
	cvt.u64.u32 	%rd48, %r1837;
	mul.wide.u32 	%rd49, %r1845, 2097152;
	xor.b64  	%rd50, %rd49, %rd48;
	cvt.rn.f64.u64 	%fd19, %rd50;
	fma.rn.f64 	%fd133, %fd19, 0d3CA0000000000000, 0d3C90000000000000;
	cvt.u64.u32 	%rd51, %r1853;
	mul.wide.u32 	%rd52, %r1861, 2097152;
	xor.b64  	%rd53, %rd52, %rd51;
	cvt.rn.f64.u64 	%fd20, %rd53;
	fma.rn.f64 	%fd3, %fd20, 0d3CB0000000000000, 0d3CA0000000000000;
	{
	.reg .b32 %temp; 
	mov.b64 	{%temp, %r2486}, %fd133;
	}
	{
	.reg .b32 %temp; 
	mov.b64 	{%r2487, %temp}, %fd133;
	}
	setp.gt.s32 	%p125, %r2486, 1048575;
	mov.b32 	%r2488, -1023;
	@%p125 bra 	$L__BB6_232;
	mul.f64 	%fd133, %fd133, 0d4350000000000000;
	{
	.reg .b32 %temp; 
	mov.b64 	{%temp, %r2486}, %fd133;
	}
	{
	.reg .b32 %temp; 
	mov.b64 	{%r2487, %temp}, %fd133;
	}
	mov.b32 	%r2488, -1077;
$L__BB6_232:
	add.s32 	%r1863, %r2486, -1;
	setp.gt.u32 	%p126, %r1863, 2146435070;
	@%p126 bra 	$L__BB6_236;
	shr.u32 	%r1866, %r2486, 20;
	add.s32 	%r2489, %r2488, %r1866;
	and.b32  	%r1867, %r2486, 1048575;
	or.b32  	%r1868, %r1867, 1072693248;
	mov.b64 	%fd134, {%r2487, %r1868};
	setp.lt.u32 	%p128, %r1868, 1073127583;
	@%p128 bra 	$L__BB6_235;
	{
	.reg .b32 %temp; 
	mov.b64 	{%r1869, %temp}, %fd134;
	}
	{
	.reg .b32 %temp; 
	mov.b64 	{%temp, %r1870}, %fd134;
	}
	add.s32 	%r1871, %r1870, -1048576;
	mov.b64 	%fd134, {%r1869, %r1871};
	add.s32 	%r2489, %r2489, 1;
$L__BB6_235:
	add.f64 	%fd22, %fd134, 0dBFF0000000000000;
	add.f64 	%fd23, %fd134, 0d3FF0000000000000;
	rcp.approx.ftz.f64 	%fd24, %fd23;
	neg.f64 	%fd25, %fd23;
	fma.rn.f64 	%fd26, %fd25, %fd24, 0d3FF0000000000000;
	fma.rn.f64 	%fd27, %fd26, %fd26, %fd26;
	fma.rn.f64 	%fd28, %fd27, %fd24, %fd24;
	mul.f64 	%fd29, %fd22, %fd28;
	fma.rn.f64 	%fd30, %fd22, %fd28, %fd29;
	mul.f64 	%fd31, %fd30, %fd30;
	fma.rn.f64 	%fd32, %fd31, 0d3EB1380B3AE80F1E, 0d3ED0EE258B7A8B04;
	fma.rn.f64 	%fd33, %fd32, %fd31, 0d3EF3B2669F02676F;
	fma.rn.f64 	%fd34, %fd33, %fd31, 0d3F1745CBA9AB0956;
	fma.rn.f64 	%fd35, %fd34, %fd31, 0d3F3C71C72D1B5154;
	fma.rn.f64 	%fd36, %fd35, %fd31, 0d3F624924923BE72D;
	fma.rn.f64 	%fd37, %fd36, %fd31, 0d3F8999999999A3C4;
	fma.rn.f64 	%fd38, %fd37, %fd31, 0d3FB5555555555554;
	sub.f64 	%fd39, %fd22, %fd30;
	add.f64 	%fd40, %fd39, %fd39;
	neg.f64 	%fd41, %fd30;
	fma.rn.f64 	%fd42, %fd41, %fd22, %fd40;
	mul.f64 	%fd43, %fd28, %fd42;
	mul.f64 	%fd44, %fd31, %fd38;
	fma.rn.f64 	%fd45, %fd44, %fd30, %fd43;
	xor.b32  	%r1872, %r2489, -2147483648;
	mov.b32 	%r1873, 1127219200;
	mov.b64 	%fd46, {%r1872, %r1873};
	mov.b32 	%r1874, -2147483648;
	mov.b64 	%fd47, {%r1874, %r1873};
	sub.f64 	%fd48, %fd46, %fd47;
	fma.rn.f64 	%fd49, %fd48, 0d3FE62E42FEFA39EF, %fd30;
	fma.rn.f64 	%fd50, %fd48, 0dBFE62E42FEFA39EF, %fd49;
	sub.f64 	%fd51, %fd50, %fd30;
	sub.f64 	%fd52, %fd45, %fd51;
	fma.rn.f64 	%fd53, %fd48, 0d3C7ABC9E3B39803F, %fd52;
	add.f64 	%fd135, %fd49, %fd53;
	bra.uni 	$L__BB6_237;
$L__BB6_236:
	fma.rn.f64 	%fd21, %fd133, 0d7FF0000000000000, 0d7FF0000000000000;
	{
	.reg .b32 %temp; 
	mov.b64 	{%temp, %r1864}, %fd133;
	}
	and.b32  	%r1865, %r1864, 2147483647;
	setp.eq.s32 	%p127, %r1865, 0;
	selp.f64 	%fd135, 0dFFF0000000000000, %fd21, %p127;
$L__BB6_237:
	mul.f64 	%fd54, %fd135, 0dC000000000000000;
	sqrt.rn.f64 	%fd55, %fd54;
	{
	.reg .b32 %temp; 
	mov.b64 	{%temp, %r1875}, %fd3;
	}
	shl.b32 	%r1876, %r1875, 1;
	setp.gt.u32 	%p129, %r1876, -2038431744;
	mov.f64 	%fd56, 0d0000000000000000;
	mul.rn.f64 	%fd57, %fd3, %fd56;
	selp.f64 	%fd58, %fd57, %fd3, %p129;
	{
	.reg .b32 %temp; 
	mov.b64 	{%r1877, %temp}, %fd58;
	}
	{
	.reg .b32 %temp; 
	mov.b64 	{%temp, %r1878}, %fd58;
	}
	add.s32 	%r1879, %r1878, 1048576;
	mov.b64 	%fd59, {%r1877, %r1879};
	cvt.rni.f64.f64 	%fd60, %fd59;
	cvt.rzi.s64.f64 	%rd54, %fd60;
	cvt.u32.u64 	%r1880, %rd54;
	fma.rn.f64 	%fd61, %fd60, 0dBFE0000000000000, %fd58;
	mul.f64 	%fd62, %fd61, 0d3CA1A62633145C07;
	fma.rn.f64 	%fd63, %fd61, 0d400921FB54442D18, %fd62;
	mul.rn.f64 	%fd64, %fd63, %fd63;
	fma.rn.f64 	%fd65, %fd64, 0dBDA8FF8320FD8164, 0d3E21EEA7C1EF8528;
	fma.rn.f64 	%fd66, %fd65, %fd64, 0dBE927E4F8E06E6D9;
	fma.rn.f64 	%fd67, %fd66, %fd64, 0d3EFA01A019DDBCE9;
	fma.rn.f64 	%fd68, %fd67, %fd64, 0dBF56C16C16C15D47;
	fma.rn.f64 	%fd69, %fd68, %fd64, 0d3FA5555555555551;
	fma.rn.f64 	%fd70, %fd69, %fd64, 0dBFE0000000000000;
	fma.rn.f64 	%fd71, %fd70, %fd64, 0d3FF0000000000000;
	fma.rn.f64 	%fd72, %fd64, 0d3DE5DB65F9785EBA, 0dBE5AE5F12CB0D246;
	fma.rn.f64 	%fd73, %fd72, %fd64, 0d3EC71DE369ACE392;
	fma.rn.f64 	%fd74, %fd73, %fd64, 0dBF2A01A019DB62A1;
	fma.rn.f64 	%fd75, %fd74, %fd64, 0d3F81111111110818;
	fma.rn.f64 	%fd76, %fd75, %fd64, 0dBFC5555555555554;
	fma.rn.f64 	%fd77, %fd76, %fd64, 0d0000000000000000;
	fma.rn.f64 	%fd78, %fd77, %fd63, %fd63;
	and.b64  	%rd55, %rd54, 1;
	setp.eq.b64 	%p130, %rd55, 1;
	selp.f64 	%fd79, %fd71, %fd78, %p130;
	and.b32  	%r1881, %r1880, 2;
	setp.eq.s32 	%p131, %r1881, 0;
	{
	.reg .b32 %temp; 
	mov.b64 	{%temp, %r1882}, %fd79;
	}
	{
	.reg .b32 %temp; 
	mov.b64 	{%r1883, %temp}, %fd79;
	}
	xor.b32  	%r1884, %r1882, -2147483648;
	mov.b64 	%fd80, {%r1883, %r1884};
	selp.f64 	%fd81, %fd79, %fd80, %p131;
	cvt.rzi.f64.f64 	%fd82, %fd58;
	setp.eq.f64 	%p132, %fd58, %fd82;
	mul.rn.f64 	%fd83, %fd58, %fd56;
	selp.f64 	%fd84, %fd83, %fd81, %p132;
	mul.f64 	%fd85, %fd55, %fd84;
	mul.f64 	%fd86, %fd1, 0d3FA6E5B7D16657E1;
	mul.f64 	%fd87, %fd86, %fd85;
	shl.b32 	%r1885, %r1, 3;
	mov.u32 	%r1886, _ZZ13doRandomStuffIdLj512EEvPT_S1_jP17curandStateXORWOWS3_E5sdata;
	add.s32 	%r1096, %r1886, %r1885;
	st.volatile.shared.f64 	[%r1096], %fd87;
	setp.gt.u32 	%p133, %r1, 15;
	@%p133 bra 	$L__BB6_245;
	ld.volatile.shared.f64 	%fd88, [%r1096+128];
	ld.volatile.shared.f64 	%fd89, [%r1096];
	add.f64 	%fd90, %fd88, %fd89;
	st.volatile.shared.f64 	[%r1096], %fd90;
	ld.volatile.shared.f64 	%fd91, [%r1096+64];
	ld.volatile.shared.f64 	%fd92, [%r1096];
	add.f64 	%fd93, %fd91, %fd92;
	st.volatile.shared.f64 	[%r1096], %fd93;
	ld.volatile.shared.f64 	%fd94, [%r1096+32];
	ld.volatile.shared.f64 	%fd95, [%r1096];
	add.f64 	%fd96, %fd94, %fd95;
	st.volatile.shared.f64 	[%r1096], %fd96;
	ld.volatile.shared.f64 	%fd97, [%r1096+16];
	ld.volatile.shared.f64 	%fd98, [%r1096];
	add.f64 	%fd99, %fd97, %fd98;
	st.volatile.shared.f64 	[%r1096], %fd99;
	ld.volatile.shared.f64 	%fd100, [%r1096+8];
	ld.volatile.shared.f64 	%fd101, [%r1096];
	add.f64 	%fd102, %fd100, %fd101;
	st.volatile.shared.f64 	[%r1096], %fd102;
	setp.ne.s32 	%p134, %r1, 0;
	@%p134 bra 	$L__BB6_245;
	ld.volatile.shared.f64 	%fd103, [_ZZ13doRandomStuffIdLj512EEvPT_S1_jP17curandStateXORWOWS3_E5sdata];
	shr.u32 	%r1887, %r2220, 2;
	xor.b32  	%r1888, %r1887, %r2220;
	shl.b32 	%r1889, %r2216, 4;
	shl.b32 	%r1890, %r1888, 1;
	xor.b32  	%r1891, %r1890, %r1889;
	xor.b32  	%r1892, %r1891, %r1888;
	xor.b32  	%r1893, %r1892, %r2216;
	add.s32 	%r1894, %r1893, -31449523;
	shr.u32 	%r1895, %r2219, 2;
	xor.b32  	%r1896, %r1895, %r2219;
	shl.b32 	%r1897, %r1893, 4;
	shl.b32 	%r1898, %r1896, 1;
	xor.b32  	%r1899, %r1898, %r1897;
	xor.b32  	%r1900, %r1899, %r1896;
	xor.b32  	%r1901, %r1900, %r1893;
	add.s32 	%r1902, %r1901, -31087086;
	cvt.u64.u32 	%rd56, %r1894;
	mul.wide.u32 	%rd57, %r1902, 2097152;
	xor.b64  	%rd58, %rd57, %rd56;
	cvt.rn.f64.u64 	%fd104, %rd58;
	fma.rn.f64 	%fd105, %fd104, 0d3CA0000000000000, 0d3C90000000000000;
	fma.rn.f64 	%fd12, %fd105, 0d401921FB54442D18, %fd103;
	abs.f64 	%fd13, %fd12;
	setp.neu.f64 	%p135, %fd13, 0d7FF0000000000000;
	@%p135 bra 	$L__BB6_241;
	mov.f64 	%fd111, 0d0000000000000000;
	mul.rn.f64 	%fd137, %fd12, %fd111;
	mov.b32 	%r2491, 1;
	bra.uni 	$L__BB6_244;
$L__BB6_241:
	mul.f64 	%fd106, %fd12, 0d3FE45F306DC9C883;
	cvt.rni.s32.f64 	%r2490, %fd106;
	cvt.rn.f64.s32 	%fd107, %r2490;
	fma.rn.f64 	%fd108, %fd107, 0dBFF921FB54442D18, %fd12;
	fma.rn.f64 	%fd109, %fd107, 0dBC91A62633145C00, %fd108;
	fma.rn.f64 	%fd137, %fd107, 0dB97B839A252049C0, %fd109;
	setp.ltu.f64 	%p136, %fd13, 0d41E0000000000000;
	@%p136 bra 	$L__BB6_243;
	{ // callseq 5, 0
	.param .b64 param0;
	st.param.f64 	[param0], %fd12;
	.param .align 16 .b8 retval0[16];
	call.uni (retval0), 
	__internal_trig_reduction_slowpathd, 
	(
	param0
	);
	ld.param.f64 	%fd137, [retval0];
	ld.param.b32 	%r2490, [retval0+8];
	} // callseq 5
$L__BB6_243:
	add.s32 	%r2491, %r2490, 1;
$L__BB6_244:
	ld.param.u64 	%rd67, [_Z13doRandomStuffIdLj512EEvPT_S1_jP17curandStateXORWOWS3__param_1];
	shl.b32 	%r1905, %r2491, 6;
	cvt.u64.u32 	%rd59, %r1905;
	and.b64  	%rd60, %rd59, 64;
	mov.u64 	%rd61, __cudart_sin_cos_coeffs;
	add.s64 	%rd62, %rd61, %rd60;
	mul.rn.f64 	%fd112, %fd137, %fd137;
	and.b32  	%r1906, %r2491, 1;
	setp.eq.b32 	%p137, %r1906, 1;
	selp.f64 	%fd113, 0dBDA8FF8320FD8164, 0d3DE5DB65F9785EBA, %p137;
	ld.global.nc.v2.f64 	{%fd114, %fd115}, [%rd62];
	fma.rn.f64 	%fd116, %fd113, %fd112, %fd114;
	fma.rn.f64 	%fd117, %fd116, %fd112, %fd115;
	ld.global.nc.v2.f64 	{%fd118, %fd119}, [%rd62+16];
	fma.rn.f64 	%fd120, %fd117, %fd112, %fd118;
	fma.rn.f64 	%fd121, %fd120, %fd112, %fd119;
	ld.global.nc.v2.f64 	{%fd122, %fd123}, [%rd62+32];
	fma.rn.f64 	%fd124, %fd121, %fd112, %fd122;
	fma.rn.f64 	%fd125, %fd124, %fd112, %fd123;
	fma.rn.f64 	%fd126, %fd125, %fd137, %fd137;
	fma.rn.f64 	%fd127, %fd125, %fd112, 0d3FF0000000000000;
	selp.f64 	%fd128, %fd127, %fd126, %p137;
	and.b32  	%r1907, %r2491, 2;
	setp.eq.s32 	%p138, %r1907, 0;
	mov.f64 	%fd129, 0d0000000000000000;
	sub.f64 	%fd130, %fd129, %fd128;
	selp.f64 	%fd131, %fd128, %fd130, %p138;
	mul.f64 	%fd132, %fd131, 0d3FA6A09E667F3BCD;
	cvta.to.global.u64 	%rd63, %rd67;
	shl.b64 	%rd64, %rd3, 3;
	add.s64 	%rd65, %rd63, %rd64;
	st.global.f64 	[%rd65], %fd132;
$L__BB6_245:
	ret;

}
	// .globl	_Z13doRandomStuffIfLj32EEvPT_S1_jP17curandStateXORWOWS3_
.visible .entry _Z13doRandomStuffIfLj32EEvPT_S1_jP17curandStateXORWOWS3_(
	.param .u64 .ptr .align 1 _Z13doRandomStuffIfLj32EEvPT_S1_jP17curandStateXORWOWS3__param_0,
	.param .u64 .ptr .align 1 _Z13doRandomStuffIfLj32EEvPT_S1_jP17curandStateXORWOWS3__param_1,
	.param .u32 _Z13doRandomStuffIfLj32EEvPT_S1_jP17curandStateXORWOWS3__param_2,
	.param .u64 .ptr .align 1 _Z13doRandomStuffIfLj32EEvPT_S1_jP17curandStateXORWOWS3__param_3,
	.param .u64 .ptr .align 1 _Z13doRandomStuffIfLj32EEvPT_S1_jP17curandStateXORWOWS3__param_4
)
{
	.local .align 8 .b8 	__local_depot7[96];
	.reg .b64 	%SP;
	.reg .b64 	%SPL;
	.reg .pred 	%p<139>;
	.reg .b32 	%r<2492>;
	.reg .b32 	%f<20>;
	.reg .b64 	%rd<70>;
	.reg .b64 	%fd<123>;
	// demoted variable
	.shared .align 4 .b8 _ZZ13doRandomStuffIfLj32EEvPT_S1_jP17curandStateXORWOWS3_E5sdata[128];
	mov.u64 	%SPL, __local_depot7;
	add.u64 	%rd1, %SPL, 0;
	add.u64 	%rd2, %SPL, 48;
	mov.u32 	%r1, %tid.x;
	mov.u32 	%r1107, %ctaid.x;
	cvt.u64.u32 	%rd3, %r1107;
	mov.b32 	%r1930, -1265631101;
	mov.b32 	%r1108, -2027221114;
	st.local.v2.u32 	[%rd1], {%r1108, %r1930};
	mov.b32 	%r1928, -123459836;
	mov.b32 	%r1929, -1196530037;
	st.local.v2.u32 	[%rd1+8], {%r1929, %r1928};
	mov.b32 	%r1926, -1383304569;
	mov.b32 	%r1927, -589760388;
	st.local.v2.u32 	[%rd1+16], {%r1927, %r1926};
	setp.eq.s32 	%p1, %r1107, 0;
	@%p1 bra 	$L__BB7_115;
	mov.b32 	%r1913, 0;
	mov.b32 	%r1930, -1265631101;
	mov.b32 	%r1929, -1196530037;
	mov.b32 	%r1928, -123459836;
	mov.b32 	%r1927, -589760388;
	mov.b32 	%r1926, -1383304569;
	mov.u64 	%rd68, %rd3;
$L__BB7_2:
	mov.u64 	%rd4, %rd68;
	and.b64  	%rd5, %rd4, 3;
	setp.eq.s64 	%p2, %rd5, 0;
	@%p2 bra 	$L__BB7_114;
	mul.wide.u32 	%rd22, %r1913, 3200;
	mov.u64 	%rd23, precalc_xorwow_matrix;
	add.s64 	%rd6, %rd23, %rd22;
	mov.b32 	%r1926, 0;
	mov.u32 	%r1927, %r1926;
	mov.u32 	%r1928, %r1926;
	mov.u32 	%r1929, %r1926;
	mov.u32 	%r1930, %r1926;
	mov.u32 	%r1919, %r1926;
$L__BB7_4:
	mul.wide.u32 	%rd24, %r1919, 4;
	add.s64 	%rd25, %rd1, %rd24;
	ld.local.u32 	%r14, [%rd25+4];
	shl.b32 	%r15, %r1919, 5;
	mov.b32 	%r1925, 0;
$L__BB7_5:
	.pragma "nounroll";
	shr.u32 	%r1117, %r14, %r1925;
	and.b32  	%r1118, %r1117, 1;
	setp.eq.b32 	%p3, %r1118, 1;
	not.pred 	%p4, %p3;
	add.s32 	%r1119, %r15, %r1925;
	mul.lo.s32 	%r1120, %r1119, 5;
	mul.wide.u32 	%rd26, %r1120, 4;
	add.s64 	%rd7, %rd6, %rd26;
	@%p4 bra 	$L__BB7_7;
	ld.global.u32 	%r1121, [%rd7];
	xor.b32  	%r1930, %r1930, %r1121;
	ld.global.u32 	%r1122, [%rd7+4];
	xor.b32  	%r1929, %r1929, %r1122;
	ld.global.u32 	%r1123, [%rd7+8];
	xor.b32  	%r1928, %r1928, %r1123;
	ld.global.u32 	%r1124, [%rd7+12];
	xor.b32  	%r1927, %r1927, %r1124;
	ld.global.u32 	%r1125, [%rd7+16];
	xor.b32  	%r1926, %r1926, %r1125;
$L__BB7_7:
	and.b32  	%r1127, %r1117, 2;
	setp.eq.s32 	%p5, %r1127, 0;
	@%p5 bra 	$L__BB7_9;
	ld.global.u32 	%r1128, [%rd7+20];
	xor.b32  	%r1930, %r1930, %r1128;
	ld.global.u32 	%r1129, [%rd7+24];
	xor.b32  	%r1929, %r1929, %r1129;
	ld.global.u32 	%r1130, [%rd7+28];
	xor.b32  	%r1928, %r1928, %r1130;
	ld.global.u32 	%r1131, [%rd7+32];
	xor.b32  	%r1927, %r1927, %r1131;
	ld.global.u32 	%r1132, [%rd7+36];
	xor.b32  	%r1926, %r1926, %r1132;
$L__BB7_9:
	and.b32  	%r1134, %r1117, 4;
	setp.eq.s32 	%p6, %r1134, 0;
	@%p6 bra 	$L__BB7_11;
	ld.global.u32 	%r1135, [%rd7+40];
	xor.b32  	%r1930, %r1930, %r1135;
	ld.global.u32 	%r1136, [%rd7+44];
	xor.b32  	%r1929, %r1929, %r1136;
	ld.global.u32 	%r1137, [%rd7+48];
	xor.b32  	%r1928, %r1928, %r1137;
	ld.global.u32 	%r1138, [%rd7+52];
	xor.b32  	%r1927, %r1927, %r1138;
	ld.global.u32 	%r1139, [%rd7+56];
	xor.b32  	%r1926, %r1926, %r1139;
$L__BB7_11:
	and.b32  	%r1141, %r1117, 8;
	setp.eq.s32 	%p7, %r1141, 0;
	@%p7 bra 	$L__BB7_13;
	ld.global.u32 	%r1142, [%rd7+60];
	xor.b32  	%r1930, %r1930, %r1142;
	ld.global.u32 	%r1143, [%rd7+64];
	xor.b32  	%r1929, %r1929, %r1143;
	ld.global.u32 	%r1144, [%rd7+68];
	xor.b32  	%r1928, %r1928, %r1144;
	ld.global.u32 	%r1145, [%rd7+72];
	xor.b32  	%r1927, %r1927, %r1145;
	ld.global.u32 	%r1146, [%rd7+76];
	xor.b32  	%r1926, %r1926, %r1146;
$L__BB7_13:
	and.b32  	%r1148, %r1117, 16;
	setp.eq.s32 	%p8, %r1148, 0;
	@%p8 bra 	$L__BB7_15;
	ld.global.u32 	%r1149, [%rd7+80];
	xor.b32  	%r1930, %r1930, %r1149;
	ld.global.u32 	%r1150, [%rd7+84];
	xor.b32  	%r1929, %r1929, %r1150;
	ld.global.u32 	%r1151, [%rd7+88];
	xor.b32  	%r1928, %r1928, %r1151;
	ld.global.u32 	%r1152, [%rd7+92];
	xor.b32  	%r1927, %r1927, %r1152;
	ld.global.u32 	%r1153, [%rd7+96];
	xor.b32  	%r1926, %r1926, %r1153;
$L__BB7_15:
	and.b32  	%r1155, %r1117, 32;
	setp.eq.s32 	%p9, %r1155, 0;
	@%p9 bra 	$L__BB7_17;
	ld.global.u32 	%r1156, [%rd7+100];
	xor.b32  	%r1930, %r1930, %r1156;
	ld.global.u32 	%r1157, [%rd7+104];
	xor.b32  	%r1929, %r1929, %r1157;
	ld.global.u32 	%r1158, [%rd7+108];
	xor.b32  	%r1928, %r1928, %r1158;
	ld.global.u32 	%r1159, [%rd7+112];
	xor.b32  	%r1927, %r1927, %r1159;
	ld.global.u32 	%r1160, [%rd7+116];
	xor.b32  	%r1926, %r1926, %r1160;
$L__BB7_17:
	and.b32  	%r1162, %r1117, 64;
	setp.eq.s32 	%p10, %r1162, 0;
	@%p10 bra 	$L__BB7_19;
	ld.global.u32 	%r1163, [%rd7+120];
	xor.b32  	%r1930, %r1930, %r1163;
	ld.global.u32 	%r1164, [%rd7+124];
	xor.b32  	%r1929, %r1929, %r1164;
	ld.global.u32 	%r1165, [%rd7+128];
	xor.b32  	%r1928, %r1928, %r1165;
	ld.global.u32 	%r1166, [%rd7+132];
	xor.b32  	%r1927, %r1927, %r1166;
	ld.global.u32 	%r1167, [%rd7+136];
	xor.b32  	%r1926, %r1926, %r1167;
$L__BB7_19:
	and.b32  	%r1169, %r1117, 128;
	setp.eq.s32 	%p11, %r1169, 0;
	@%p11 bra 	$L__BB7_21;
	ld.global.u32 	%r1170, [%rd7+140];
	xor.b32  	%r1930, %r1930, %r1170;
	ld.global.u32 	%r1171, [%rd7+144];
	xor.b32  	%r1929, %r1929, %r1171;
	ld.global.u32 	%r1172, [%rd7+148];
	xor.b32  	%r1928, %r1928, %r1172;
	ld.global.u32 	%r1173, [%rd7+152];
	xor.b32  	%r1927, %r1927, %r1173;
	ld.global.u32 	%r1174, [%rd7+156];
	xor.b32  	%r1926, %r1926, %r1174;
$L__BB7_21:
	and.b32  	%r1176, %r1117, 256;
	setp.eq.s32 	%p12, %r1176, 0;
	@%p12 bra 	$L__BB7_23;
	ld.global.u32 	%r1177, [%rd7+160];
	xor.b32  	%r1930, %r1930, %r1177;
	ld.global.u32 	%r1178, [%rd7+164];
	xor.b32  	%r1929, %r1929, %r1178;
	ld.global.u32 	%r1179, [%rd7+168];
	xor.b32  	%r1928, %r1928, %r1179;
	ld.global.u32 	%r1180, [%rd7+172];
	xor.b32  	%r1927, %r1927, %r1180;
	ld.global.u32 	%r1181, [%rd7+176];
	xor.b32  	%r1926, %r1926, %r1181;
$L__BB7_23:
	and.b32  	%r1183, %r1117, 512;
	setp.eq.s32 	%p13, %r1183, 0;
	@%p13 bra 	$L__BB7_25;
	ld.global.u32 	%r1184, [%rd7+180];
	xor.b32  	%r1930, %r1930, %r1184;
	ld.global.u32 	%r1185, [%rd7+184];
	xor.b32  	%r1929, %r1929, %r1185;
	ld.global.u32 	%r1186, [%rd7+188];
	xor.b32  	%r1928, %r1928, %r1186;
	ld.global.u32 	%r1187, [%rd7+192];
	xor.b32  	%r1927, %r1927, %r1187;
	ld.global.u32 	%r1188, [%rd7+196];
	xor.b32  	%r1926, %r1926, %r1188;
$L__BB7_25:
	and.b32  	%r1190, %r1117, 1024;
	setp.eq.s32 	%p14, %r1190, 0;
	@%p14 bra 	$L__BB7_27;
	ld.global.u32 	%r1191, [%rd7+200];
	xor.b32  	%r1930, %r1930, %r1191;
	ld.global.u32 	%r1192, [%rd7+204];
	xor.b32  	%r1929, %r1929, %r1192;
	ld.global.u32 	%r1193, [%rd7+208];
	xor.b32  	%r1928, %r1928, %r1193;
	ld.global.u32 	%r1194, [%rd7+212];
	xor.b32  	%r1927, %r1927, %r1194;
	ld.global.u32 	%r1195, [%rd7+216];
	xor.b32  	%r1926, %r1926, %r1195;
$L__BB7_27:
	and.b32  	%r1197, %r1117, 2048;
	setp.eq.s32 	%p15, %r1197, 0;
	@%p15 bra 	$L__BB7_29;
	ld.global.u32 	%r1198, [%rd7+220];
	xor.b32  	%r1930, %r1930, %r1198;
	ld.global.u32 	%r1199, [%rd7+224];
	xor.b32  	%r1929, %r1929, %r1199;
	ld.global.u32 	%r1200, [%rd7+228];
	xor.b32  	%r1928, %r1928, %r1200;
	ld.global.u32 	%r1201, [%rd7+232];
	xor.b32  	%r1927, %r1927, %r1201;
	ld.global.u32 	%r1202, [%rd7+236];
	xor.b32  	%r1926, %r1926, %r1202;
$L__BB7_29:
	and.b32  	%r1204, %r1117, 4096;
	setp.eq.s32 	%p16, %r1204, 0;
	@%p16 bra 	$L__BB7_31;
	ld.global.u32 	%r1205, [%rd7+240];
	xor.b32  	%r1930, %r1930, %r1205;
	ld.global.u32 	%r1206, [%rd7+244];
	xor.b32  	%r1929, %r1929, %r1206;
	ld.global.u32 	%r1207, [%rd7+248];
	xor.b32  	%r1928, %r1928, %r1207;
	ld.global.u32 	%r1208, [%rd7+252];
	xor.b32  	%r1927, %r1927, %r1208;
	ld.global.u32 	%r1209, [%rd7+256];
	xor.b32  	%r1926, %r1926, %r1209;
$L__BB7_31:
	and.b32  	%r1211, %r1117, 8192;
	setp.eq.s32 	%p17, %r1211, 0;
	@%p17 bra 	$L__BB7_33;
	ld.global.u32 	%r1212, [%rd7+260];
	xor.b32  	%r1930, %r1930, %r1212;
	ld.global.u32 	%r1213, [%rd7+264];
	xor.b32  	%r1929, %r1929, %r1213;
	ld.global.u32 	%r1214, [%rd7+268];
	xor.b32  	%r1928, %r1928, %r1214;
	ld.global.u32 	%r1215, [%rd7+272];
	xor.b32  	%r1927, %r1927, %r1215;
	ld.global.u32 	%r1216, [%rd7+276];
	xor.b32  	%r1926, %r1926, %r1216;
$L__BB7_33:
	and.b32  	%r1218, %r1117, 16384;
	setp.eq.s32 	%p18, %r1218, 0;
	@%p18 bra 	$L__BB7_35;
	ld.global.u32 	%r1219, [%rd7+280];
	xor.b32  	%r1930, %r1930, %r1219;
	ld.global.u32 	%r1220, [%rd7+284];
	xor.b32  	%r1929, %r1929, %r1220;
	ld.global.u32 	%r1221, [%rd7+288];
	xor.b32  	%r1928, %r1928, %r1221;
	ld.global.u32 	%r1222, [%rd7+292];
	xor.b32  	%r1927, %r1927, %r1222;
	ld.global.u32 	%r1223, [%rd7+296];
	xor.b32  	%r1926, %r1926, %r1223;
$L__BB7_35:
	and.b32  	%r1225, %r1117, 32768;
	setp.eq.s32 	%p19, %r1225, 0;
	@%p19 bra 	$L__BB7_37;
	ld.global.u32 	%r1226, [%rd7+300];
	xor.b32  	%r1930, %r1930, %r1226;
	ld.global.u32 	%r1227, [%rd7+304];
	xor.b32  	%r1929, %r1929, %r1227;
	ld.global.u32 	%r1228, [%rd7+308];
	xor.b32  	%r1928, %r1928, %r1228;
	ld.global.u32 	%r1229, [%rd7+312];
	xor.b32  	%r1927, %r1927, %r1229;
	ld.global.u32 	%r1230, [%rd7+316];
	xor.b32  	%r1926, %r1926, %r1230;
$L__BB7_37:
	add.s32 	%r1925, %r1925, 16;
	setp.ne.s32 	%p20, %r1925, 32;
	@%p20 bra 	$L__BB7_5;
	mad.lo.s32 	%r1231, %r1919, -31, %r15;
	add.s32 	%r1919, %r1231, 1;
	setp.ne.s32 	%p21, %r1919, 5;
	@%p21 bra 	$L__BB7_4;
	st.local.u32 	[%rd1+4], %r1930;
	st.local.v2.u32 	[%rd1+8], {%r1929, %r1928};
	st.local.v2.u32 	[%rd1+16], {%r1927, %r1926};
	setp.eq.s64 	%p22, %rd5, 1;
	@%p22 bra 	$L__BB7_114;
	mov.b32 	%r1926, 0;
	mov.u32 	%r1927, %r1926;
	mov.u32 	%r1928, %r1926;
	mov.u32 	%r1929, %r1926;
	mov.u32 	%r1930, %r1926;
	mov.u32 	%r2011, %r1926;
$L__BB7_41:
	mul.wide.u32 	%rd27, %r2011, 4;
	add.s64 	%rd28, %rd1, %rd27;
	ld.local.u32 	%r190, [%rd28+4];
	shl.b32 	%r191, %r2011, 5;
	mov.b32 	%r2017, 0;
$L__BB7_42:
	.pragma "nounroll";
	shr.u32 	%r1234, %r190, %r2017;
	and.b32  	%r1235, %r1234, 1;
	setp.eq.b32 	%p23, %r1235, 1;
	not.pred 	%p24, %p23;
	add.s32 	%r1236, %r191, %r2017;
	mul.lo.s32 	%r1237, %r1236, 5;
	mul.wide.u32 	%rd29, %r1237, 4;
	add.s64 	%rd8, %rd6, %rd29;
	@%p24 bra 	$L__BB7_44;
	ld.global.u32 	%r1238, [%rd8];
	xor.b32  	%r1930, %r1930, %r1238;
	ld.global.u32 	%r1239, [%rd8+4];
	xor.b32  	%r1929, %r1929, %r1239;
	ld.global.u32 	%r1240, [%rd8+8];
	xor.b32  	%r1928, %r1928, %r1240;
	ld.global.u32 	%r1241, [%rd8+12];
	xor.b32  	%r1927, %r1927, %r1241;
	ld.global.u32 	%r1242, [%rd8+16];
	xor.b32  	%r1926, %r1926, %r1242;
$L__BB7_44:
	and.b32  	%r1244, %r1234, 2;
	setp.eq.s32 	%p25, %r1244, 0;
	@%p25 bra 	$L__BB7_46;
	ld.global.u32 	%r1245, [%rd8+20];
	xor.b32  	%r1930, %r1930, %r1245;
	ld.global.u32 	%r1246, [%rd8+24];
	xor.b32  	%r1929, %r1929, %r1246;
	ld.global.u32 	%r1247, [%rd8+28];
	xor.b32  	%r1928, %r1928, %r1247;
	ld.global.u32 	%r1248, [%rd8+32];
	xor.b32  	%r1927, %r1927, %r1248;
	ld.global.u32 	%r1249, [%rd8+36];
	xor.b32  	%r1926, %r1926, %r1249;
$L__BB7_46:
	and.b32  	%r1251, %r1234, 4;
	setp.eq.s32 	%p26, %r1251, 0;
	@%p26 bra 	$L__BB7_48;
	ld.global.u32 	%r1252, [%rd8+40];
	xor.b32  	%r1930, %r1930, %r1252;
	ld.global.u32 	%r1253, [%rd8+44];
	xor.b32  	%r1929, %r1929, %r1253;
	ld.global.u32 	%r1254, [%rd8+48];
	xor.b32  	%r1928, %r1928, %r1254;
	ld.global.u32 	%r1255, [%rd8+52];
	xor.b32  	%r1927, %r1927, %r1255;
	ld.global.u32 	%r1256, [%rd8+56];
	xor.b32  	%r1926, %r1926, %r1256;
$L__BB7_48:
	and.b32  	%r1258, %r1234, 8;
	setp.eq.s32 	%p27, %r1258, 0;
	@%p27 bra 	$L__BB7_50;
	ld.global.u32 	%r1259, [%rd8+60];
	xor.b32  	%r1930, %r1930, %r1259;
	ld.global.u32 	%r1260, [%rd8+64];
	xor.b32  	%r1929, %r1929, %r1260;
	ld.global.u32 	%r1261, [%rd8+68];
	xor.b32  	%r1928, %r1928, %r1261;
	ld.global.u32 	%r1262, [%rd8+72];
	xor.b32  	%r1927, %r1927, %r1262;
	ld.global.u32 	%r1263, [%rd8+76];
	xor.b32  	%r1926, %r1926, %r1263;
$L__BB7_50:
	and.b32  	%r1265, %r1234, 16;
	setp.eq.s32 	%p28, %r1265, 0;
	@%p28 bra 	$L__BB7_52;
	ld.global.u32 	%r1266, [%rd8+80];
	xor.b32  	%r1930, %r1930, %r1266;
	ld.global.u32 	%r1267, [%rd8+84];
	xor.b32  	%r1929, %r1929, %r1267;
	ld.global.u32 	%r1268, [%rd8+88];
	xor.b32  	%r1928, %r1928, %r1268;
	ld.global.u32 	%r1269, [%rd8+92];
	xor.b32  	%r1927, %r1927, %r1269;
	ld.global.u32 	%r1270, [%rd8+96];
	xor.b32  	%r1926, %r1926, %r1270;
$L__BB7_52:
	and.b32  	%r1272, %r1234, 32;
	setp.eq.s32 	%p29, %r1272, 0;
	@%p29 bra 	$L__BB7_54;
	ld.global.u32 	%r1273, [%rd8+100];
	xor.b32  	%r1930, %r1930, %r1273;
	ld.global.u32 	%r1274, [%rd8+104];
	xor.b32  	%r1929, %r1929, %r1274;
	ld.global.u32 	%r1275, [%rd8+108];
	xor.b32  	%r1928, %r1928, %r1275;
	ld.global.u32 	%r1276, [%rd8+112];
	xor.b32  	%r1927, %r1927, %r1276;
	ld.global.u32 	%r1277, [%rd8+116];
	xor.b32  	%r1926, %r1926, %r1277;
$L__BB7_54:
	and.b32  	%r1279, %r1234, 64;
	setp.eq.s32 	%p30, %r1279, 0;
	@%p30 bra 	$L__BB7_56;
	ld.global.u32 	%r1280, [%rd8+120];
	xor.b32  	%r1930, %r1930, %r1280;
	ld.global.u32 	%r1281, [%rd8+124];
	xor.b32  	%r1929, %r1929, %r1281;
	ld.global.u32 	%r1282, [%rd8+128];
	xor.b32  	%r1928, %r1928, %r1282;
	ld.global.u32 	%r1283, [%rd8+132];
	xor.b32  	%r1927, %r1927, %r1283;
	ld.global.u32 	%r1284, [%rd8+136];
	xor.b32  	%r1926, %r1926, %r1284;
$L__BB7_56:
	and.b32  	%r1286, %r1234, 128;
	setp.eq.s32 	%p31, %r1286, 0;
	@%p31 bra 	$L__BB7_58;
	ld.global.u32 	%r1287, [%rd8+140];
	xor.b32  	%r1930, %r1930, %r1287;
	ld.global.u32 	%r1288, [%rd8+144];
	xor.b32  	%r1929, %r1929, %r1288;
	ld.global.u32 	%r1289, [%rd8+148];
	xor.b32  	%r1928, %r1928, %r1289;
	ld.global.u32 	%r1290, [%rd8+152];
	xor.b32  	%r1927, %r1927, %r1290;
	ld.global.u32 	%r1291, [%rd8+156];
	xor.b32  	%r1926, %r1926, %r1291;
$L__BB7_58:
	and.b32  	%r1293, %r1234, 256;
	setp.eq.s32 	%p32, %r1293, 0;
	@%p32 bra 	$L__BB7_60;
	ld.global.u32 	%r1294, [%rd8+160];
	xor.b32  	%r1930, %r1930, %r1294;
	ld.global.u32 	%r1295, [%rd8+164];
	xor.b32  	%r1929, %r1929, %r1295;
	ld.global.u32 	%r1296, [%rd8+168];
	xor.b32  	%r1928, %r1928, %r1296;
	ld.global.u32 	%r1297, [%rd8+172];
	xor.b32  	%r1927, %r1927, %r1297;
	ld.global.u32 	%r1298, [%rd8+176];
	xor.b32  	%r1926, %r1926, %r1298;
$L__BB7_60:
	and.b32  	%r1300, %r1234, 512;
	setp.eq.s32 	%p33, %r1300, 0;
	@%p33 bra 	$L__BB7_62;
	ld.global.u32 	%r1301, [%rd8+180];
	xor.b32  	%r1930, %r1930, %r1301;
	ld.global.u32 	%r1302, [%rd8+184];
	xor.b32  	%r1929, %r1929, %r1302;
	ld.global.u32 	%r1303, [%rd8+188];
	xor.b32  	%r1928, %r1928, %r1303;
	ld.global.u32 	%r1304, [%rd8+192];
	xor.b32  	%r1927, %r1927, %r1304;
	ld.global.u32 	%r1305, [%rd8+196];
	xor.b32  	%r1926, %r1926, %r1305;
$L__BB7_62:
	and.b32  	%r1307, %r1234, 1024;
	setp.eq.s32 	%p34, %r1307, 0;
	@%p34 bra 	$L__BB7_64;
	ld.global.u32 	%r1308, [%rd8+200];
	xor.b32  	%r1930, %r1930, %r1308;
	ld.global.u32 	%r1309, [%rd8+204];
	xor.b32  	%r1929, %r1929, %r1309;
	ld.global.u32 	%r1310, [%rd8+208];
	xor.b32  	%r1928, %r1928, %r1310;
	ld.global.u32 	%r1311, [%rd8+212];
	xor.b32  	%r1927, %r1927, %r1311;
	ld.global.u32 	%r1312, [%rd8+216];
	xor.b32  	%r1926, %r1926, %r1312;
$L__BB7_64:
	and.b32  	%r1314, %r1234, 2048;
	setp.eq.s32 	%p35, %r1314, 0;
	@%p35 bra 	$L__BB7_66;
	ld.global.u32 	%r1315, [%rd8+220];
	xor.b32  	%r1930, %r1930, %r1315;
	ld.global.u32 	%r1316, [%rd8+224];
	xor.b32  	%r1929, %r1929, %r1316;
	ld.global.u32 	%r1317, [%rd8+228];
	xor.b32  	%r1928, %r1928, %r1317;
	ld.global.u32 	%r1318, [%rd8+232];
	xor.b32  	%r1927, %r1927, %r1318;
	ld.global.u32 	%r1319, [%rd8+236];
	xor.b32  	%r1926, %r1926, %r1319;
$L__BB7_66:
	and.b32  	%r1321, %r1234, 4096;
	setp.eq.s32 	%p36, %r1321, 0;
	@%p36 bra 	$L__BB7_68;
	ld.global.u32 	%r1322, [%rd8+240];
	xor.b32  	%r1930, %r1930, %r1322;
	ld.global.u32 	%r1323, [%rd8+244];
	xor.b32  	%r1929, %r1929, %r1323;
	ld.global.u32 	%r1324, [%rd8+248];
	xor.b32  	%r1928, %r1928, %r1324;
	ld.global.u32 	%r1325, [%rd8+252];
	xor.b32  	%r1927, %r1927, %r1325;
	ld.global.u32 	%r1326, [%rd8+256];
	xor.b32  	%r1926, %r1926, %r1326;
$L__BB7_68:
	and.b32  	%r1328, %r1234, 8192;
	setp.eq.s32 	%p37, %r1328, 0;
	@%p37 bra 	$L__BB7_70;
	ld.global.u32 	%r1329, [%rd8+260];
	xor.b32  	%r1930, %r1930, %r1329;
	ld.global.u32 	%r1330, [%rd8+264];
	xor.b32  	%r1929, %r1929, %r1330;
	ld.global.u32 	%r1331, [%rd8+268];
	xor.b32  	%r1928, %r1928, %r1331;
	ld.global.u32 	%r1332, [%rd8+272];
	xor.b32  	%r1927, %r1927, %r1332;
	ld.global.u32 	%r1333, [%rd8+276];
	xor.b32  	%r1926, %r1926, %r1333;
$L__BB7_70:
	and.b32  	%r1335, %r1234, 16384;
	setp.eq.s32 	%p38, %r1335, 0;
	@%p38 bra 	$L__BB7_72;
	ld.global.u32 	%r1336, [%rd8+280];
	xor.b32  	%r1930, %r1930, %r1336;
	ld.global.u32 	%r1337, [%rd8+284];
	xor.b32  	%r1929, %r1929, %r1337;
	ld.global.u32 	%r1338, [%rd8+288];
	xor.b32  	%r1928, %r1928, %r1338;
	ld.global.u32 	%r1339, [%rd8+292];
	xor.b32  	%r1927, %r1927, %r1339;
	ld.global.u32 	%r1340, [%rd8+296];
	xor.b32  	%r1926, %r1926, %r1340;
$L__BB7_72:
	and.b32  	%r1342, %r1234, 32768;
	setp.eq.s32 	%p39, %r1342, 0;
	@%p39 bra 	$L__BB7_74;
	ld.global.u32 	%r1343, [%rd8+300];
	xor.b32  	%r1930, %r1930, %r1343;
	ld.global.u32 	%r1344, [%rd8+304];
	xor.b32  	%r1929, %r1929, %r1344;
	ld.global.u32 	%r1345, [%rd8+308];
	xor.b32  	%r1928, %r1928, %r1345;
	ld.global.u32 	%r1346, [%rd8+312];
	xor.b32  	%r1927, %r1927, %r1346;
	ld.global.u32 	%r1347, [%rd8+316];
	xor.b32  	%r1926, %r1926, %r1347;
$L__BB7_74:
	add.s32 	%r2017, %r2017, 16;
	setp.ne.s32 	%p40, %r2017, 32;
	@%p40 bra 	$L__BB7_42;
	mad.lo.s32 	%r1348, %r2011, -31, %r191;
	add.s32 	%r2011, %r1348, 1;
	setp.ne.s32 	%p41, %r2011, 5;
	@%p41 bra 	$L__BB7_41;
	st.local.u32 	[%rd1+4], %r1930;
	st.local.v2.u32 	[%rd1+8], {%r1929, %r1928};
	st.local.v2.u32 	[%rd1+16], {%r1927, %r1926};
	setp.ne.s64 	%p42, %rd5, 3;
	@%p42 bra 	$L__BB7_114;
	mov.b32 	%r1926, 0;
	mov.u32 	%r1927, %r1926;
	mov.u32 	%r1928, %r1926;
	mov.u32 	%r1929, %r1926;
	mov.u32 	%r1930, %r1926;
	mov.u32 	%r2103, %r1926;
$L__BB7_78:
	mul.wide.u32 	%rd30, %r2103, 4;
	add.s64 	%rd31, %rd1, %rd30;
	ld.local.u32 	%r366, [%rd31+4];
	shl.b32 	%r367, %r2103, 5;
	mov.b32 	%r2109, 0;
$L__BB7_79:
	.pragma "nounroll";
	shr.u32 	%r1351, %r366, %r2109;
	and.b32  	%r1352, %r1351, 1;
	setp.eq.b32 	%p43, %r1352, 1;
	not.pred 	%p44, %p43;
	add.s32 	%r1353, %r367, %r2109;
	mul.lo.s32 	%r1354, %r1353, 5;
	mul.wide.u32 	%rd32, %r1354, 4;
	add.s64 	%rd9, %rd6, %rd32;
	@%p44 bra 	$L__BB7_81;
	ld.global.u32 	%r1355, [%rd9];
	xor.b32  	%r1930, %r1930, %r1355;
	ld.global.u32 	%r1356, [%rd9+4];
	xor.b32  	%r1929, %r1929, %r1356;
	ld.global.u32 	%r1357, [%rd9+8];
	xor.b32  	%r1928, %r1928, %r1357;
	ld.global.u32 	%r1358, [%rd9+12];
	xor.b32  	%r1927, %r1927, %r1358;
	ld.global.u32 	%r1359, [%rd9+16];
	xor.b32  	%r1926, %r1926, %r1359;
$L__BB7_81:
	and.b32  	%r1361, %r1351, 2;
	setp.eq.s32 	%p45, %r1361, 0;
	@%p45 bra 	$L__BB7_83;
	ld.global.u32 	%r1362, [%rd9+20];
	xor.b32  	%r1930, %r1930, %r1362;
	ld.global.u32 	%r1363, [%rd9+24];
	xor.b32  	%r1929, %r1929, %r1363;
	ld.global.u32 	%r1364, [%rd9+28];
	xor.b32  	%r1928, %r1928, %r1364;
	ld.global.u32 	%r1365, [%rd9+32];
	xor.b32  	%r1927, %r1927, %r1365;
	ld.global.u32 	%r1366, [%rd9+36];
	xor.b32  	%r1926, %r1926, %r1366;
$L__BB7_83:
	and.b32  	%r1368, %r1351, 4;
	setp.eq.s32 	%p46, %r1368, 0;
	@%p46 bra 	$L__BB7_85;
	ld.global.u32 	%r1369, [%rd9+40];
	xor.b32  	%r1930, %r1930, %r1369;
	ld.global.u32 	%r1370, [%rd9+44];
	xor.b32  	%r1929, %r1929, %r1370;
	ld.global.u32 	%r1371, [%rd9+48];
	xor.b32  	%r1928, %r1928, %r1371;
	ld.global.u32 	%r1372, [%rd9+52];
	xor.b32  	%r1927, %r1927, %r1372;
	ld.global.u32 	%r1373, [%rd9+56];
	xor.b32  	%r1926, %r1926, %r1373;
$L__BB7_85:
	and.b32  	%r1375, %r1351, 8;
	setp.eq.s32 	%p47, %r1375, 0;
	@%p47 bra 	$L__BB7_87;
	ld.global.u32 	%r1376, [%rd9+60];
	xor.b32  	%r1930, %r1930, %r1376;
	ld.global.u32 	%r1377, [%rd9+64];
	xor.b32  	%r1929, %r1929, %r1377;
	ld.global.u32 	%r1378, [%rd9+68];
	xor.b32  	%r1928, %r1928, %r1378;
	ld.global.u32 	%r1379, [%rd9+72];
	xor.b32  	%r1927, %r1927, %r1379;
	ld.global.u32 	%r1380, [%rd9+76];
	xor.b32  	%r1926, %r1926, %r1380;
$L__BB7_87:
	and.b32  	%r1382, %r1351, 16;
	setp.eq.s32 	%p48, %r1382, 0;
	@%p48 bra 	$L__BB7_89;
	ld.global.u32 	%r1383, [%rd9+80];
	xor.b32  	%r1930, %r1930, %r1383;
	ld.global.u32 	%r1384, [%rd9+84];
	xor.b32  	%r1929, %r1929, %r1384;
	ld.global.u32 	%r1385, [%rd9+88];
	xor.b32  	%r1928, %r1928, %r1385;
	ld.global.u32 	%r1386, [%rd9+92];
	xor.b32  	%r1927, %r1927, %r1386;
	ld.global.u32 	%r1387, [%rd9+96];
	xor.b32  	%r1926, %r1926, %r1387;
$L__BB7_89:
	and.b32  	%r1389, %r1351, 32;
	setp.eq.s32 	%p49, %r1389, 0;
	@%p49 bra 	$L__BB7_91;
	ld.global.u32 	%r1390, [%rd9+100];
	xor.b32  	%r1930, %r1930, %r1390;
	ld.global.u32 	%r1391, [%rd9+104];
	xor.b32  	%r1929, %r1929, %r1391;
	ld.global.u32 	%r1392, [%rd9+108];
	xor.b32  	%r1928, %r1928, %r1392;
	ld.global.u32 	%r1393, [%rd9+112];
	xor.b32  	%r1927, %r1927, %r1393;
	ld.global.u32 	%r1394, [%rd9+116];
	xor.b32  	%r1926, %r1926, %r1394;
$L__BB7_91:
	and.b32  	%r1396, %r1351, 64;
	setp.eq.s32 	%p50, %r1396, 0;
	@%p50 bra 	$L__BB7_93;
	ld.global.u32 	%r1397, [%rd9+120];
	xor.b32  	%r1930, %r1930, %r1397;
	ld.global.u32 	%r1398, [%rd9+124];
	xor.b32  	%r1929, %r1929, %r1398;
	ld.global.u32 	%r1399, [%rd9+128];
	xor.b32  	%r1928, %r1928, %r1399;
	ld.global.u32 	%r1400, [%rd9+132];
	xor.b32  	%r1927, %r1927, %r1400;
	ld.global.u32 	%r1401, [%rd9+136];
	xor.b32  	%r1926, %r1926, %r1401;
$L__BB7_93:
	and.b32  	%r1403, %r1351, 128;
	setp.eq.s32 	%p51, %r1403, 0;
	@%p51 bra 	$L__BB7_95;
	ld.global.u32 	%r1404, [%rd9+140];
	xor.b32  	%r1930, %r1930, %r1404;
	ld.global.u32 	%r1405, [%rd9+144];
	xor.b32  	%r1929, %r1929, %r1405;
	ld.global.u32 	%r1406, [%rd9+148];
	xor.b32  	%r1928, %r1928, %r1406;
	ld.global.u32 	%r1407, [%rd9+152];
	xor.b32  	%r1927, %r1927, %r1407;
	ld.global.u32 	%r1408, [%rd9+156];
	xor.b32  	%r1926, %r1926, %r1408;
$L__BB7_95:
	and.b32  	%r1410, %r1351, 256;
	setp.eq.s32 	%p52, %r1410, 0;
	@%p52 bra 	$L__BB7_97;
	ld.global.u32 	%r1411, [%rd9+160];
	xor.b32  	%r1930, %r1930, %r1411;
	ld.global.u32 	%r1412, [%rd9+164];
	xor.b32  	%r1929, %r1929, %r1412;
	ld.global.u32 	%r1413, [%rd9+168];
	xor.b32  	%r1928, %r1928, %r1413;
	ld.global.u32 	%r1414, [%rd9+172];
	xor.b32  	%r1927, %r1927, %r1414;
	ld.global.u32 	%r1415, [%rd9+176];
	xor.b32  	%r1926, %r1926, %r1415;
$L__BB7_97:
	and.b32  	%r1417, %r1351, 512;
	setp.eq.s32 	%p53, %r1417, 0;
	@%p53 bra 	$L__BB7_99;
	ld.global.u32 	%r1418, [%rd9+180];
	xor.b32  	%r1930, %r1930, %r1418;
	ld.global.u32 	%r1419, [%rd9+184];
	xor.b32  	%r1929, %r1929, %r1419;
	ld.global.u32 	%r1420, [%rd9+188];
	xor.b32  	%r1928, %r1928, %r1420;
	ld.global.u32 	%r1421, [%rd9+192];
	xor.b32  	%r1927, %r1927, %r1421;
	ld.global.u32 	%r1422, [%rd9+196];
	xor.b32  	%r1926, %r1926, %r1422;
$L__BB7_99:
	and.b32  	%r1424, %r1351, 1024;
	setp.eq.s32 	%p54, %r1424, 0;
	@%p54 bra 	$L__BB7_101;
	ld.global.u32 	%r1425, [%rd9+200];
	xor.b32  	%r1930, %r1930, %r1425;
	ld.global.u32 	%r1426, [%rd9+204];
	xor.b32  	%r1929, %r1929, %r1426;
	ld.global.u32 	%r1427, [%rd9+208];
	xor.b32  	%r1928, %r1928, %r1427;
	ld.global.u32 	%r1428, [%rd9+212];
	xor.b32  	%r1927, %r1927, %r1428;
	ld.global.u32 	%r1429, [%rd9+216];
	xor.b32  	%r1926, %r1926, %r1429;
$L__BB7_101:
	and.b32  	%r1431, %r1351, 2048;
	setp.eq.s32 	%p55, %r1431, 0;
	@%p55 bra 	$L__BB7_103;
	ld.global.u32 	%r1432, [%rd9+220];
	xor.b32  	%r1930, %r1930, %r1432;
	ld.global.u32 	%r1433, [%rd9+224];
	xor.b32  	%r1929, %r1929, %r1433;
	ld.global.u32 	%r1434, [%rd9+228];
	xor.b32  	%r1928, %r1928, %r1434;
	ld.global.u32 	%r1435, [%rd9+232];
	xor.b32  	%r1927, %r1927, %r1435;
	ld.global.u32 	%r1436, [%rd9+236];
	xor.b32  	%r1926, %r1926, %r1436;
$L__BB7_103:
	and.b32  	%r1438, %r1351, 4096;
	setp.eq.s32 	%p56, %r1438, 0;
	@%p56 bra 	$L__BB7_105;
	ld.global.u32 	%r1439, [%rd9+240];
	xor.b32  	%r1930, %r1930, %r1439;
	ld.global.u32 	%r1440, [%rd9+244];
	xor.b32  	%r1929, %r1929, %r1440;
	ld.global.u32 	%r1441, [%rd9+248];
	xor.b32  	%r1928, %r1928, %r1441;
	ld.global.u32 	%r1442, [%rd9+252];
	xor.b32  	%r1927, %r1927, %r1442;
	ld.global.u32 	%r1443, [%rd9+256];
	xor.b32  	%r1926, %r1926, %r1443;
$L__BB7_105:
	and.b32  	%r1445, %r1351, 8192;
	setp.eq.s32 	%p57, %r1445, 0;
	@%p57 bra 	$L__BB7_107;
	ld.global.u32 	%r1446, [%rd9+260];
	xor.b32  	%r1930, %r1930, %r1446;
	ld.global.u32 	%r1447, [%rd9+264];
	xor.b32  	%r1929, %r1929, %r1447;
	ld.global.u32 	%r1448, [%rd9+268];
	xor.b32  	%r1928, %r1928, %r1448;
	ld.global.u32 	%r1449, [%rd9+272];
	xor.b32  	%r1927, %r1927, %r1449;
	ld.global.u32 	%r1450, [%rd9+276];
	xor.b32  	%r1926, %r1926, %r1450;
$L__BB7_107:
	and.b32  	%r1452, %r1351, 16384;
	setp.eq.s32 	%p58, %r1452, 0;
	@%p58 bra 	$L__BB7_109;
	ld.global.u32 	%r1453, [%rd9+280];
	xor.b32  	%r1930, %r1930, %r1453;
	ld.global.u32 	%r1454, [%rd9+284];
	xor.b32  	%r1929, %r1929, %r1454;
	ld.global.u32 	%r1455, [%rd9+288];
	xor.b32  	%r1928, %r1928, %r1455;
	ld.global.u32 	%r1456, [%rd9+292];
	xor.b32  	%r1927, %r1927, %r1456;
	ld.global.u32 	%r1457, [%rd9+296];
	xor.b32  	%r1926, %r1926, %r1457;
$L__BB7_109:
	and.b32  	%r1459, %r1351, 32768;
	setp.eq.s32 	%p59, %r1459, 0;
	@%p59 bra 	$L__BB7_111;
	ld.global.u32 	%r1460, [%rd9+300];
	xor.b32  	%r1930, %r1930, %r1460;
	ld.global.u32 	%r1461, [%rd9+304];
	xor.b32  	%r1929, %r1929, %r1461;
	ld.global.u32 	%r1462, [%rd9+308];
	xor.b32  	%r1928, %r1928, %r1462;
	ld.global.u32 	%r1463, [%rd9+312];
	xor.b32  	%r1927, %r1927, %r1463;
	ld.global.u32 	%r1464, [%rd9+316];
	xor.b32  	%r1926, %r1926, %r1464;
$L__BB7_111:
	add.s32 	%r2109, %r2109, 16;
	setp.ne.s32 	%p60, %r2109, 32;
	@%p60 bra 	$L__BB7_79;
	mad.lo.s32 	%r1465, %r2103, -31, %r367;
	add.s32 	%r2103, %r1465, 1;
	setp.ne.s32 	%p61, %r2103, 5;
	@%p61 bra 	$L__BB7_78;
	st.local.u32 	[%rd1+4], %r1930;
	st.local.v2.u32 	[%rd1+8], {%r1929, %r1928};
	st.local.v2.u32 	[%rd1+16], {%r1927, %r1926};
$L__BB7_114:
	shr.u64 	%rd68, %rd4, 2;
	add.s32 	%r1913, %r1913, 1;
	setp.gt.u64 	%p62, %rd4, 3;
	@%p62 bra 	$L__BB7_2;
$L__BB7_115:
	cvt.u32.u64 	%r1469, %rd3;
	setp.eq.s32 	%p63, %r1469, 0;
	mov.b32 	%r1470, 0;
	st.local.v2.u32 	[%rd1+24], {%r1470, %r1470};
	st.local.u32 	[%rd1+32], %r1470;
	mov.b64 	%rd33, 0;
	st.local.u64 	[%rd1+40], %rd33;
	mov.b32 	%r2220, 729778053;
	mov.b32 	%r1471, -31811960;
	st.local.v2.u32 	[%rd2], {%r1471, %r2220};
	mov.b32 	%r1472, -123459836;
	mov.b32 	%r2219, 834269077;
	st.local.v2.u32 	[%rd2+8], {%r2219, %r1472};
	mov.b32 	%r2216, 612104585;
	mov.b32 	%r1473, -589760388;
	st.local.v2.u32 	[%rd2+16], {%r1473, %r2216};
	@%p63 bra 	$L__BB7_230;
	mov.b32 	%r2203, 0;
	mov.b32 	%r2220, 729778053;
	mov.b32 	%r2219, 834269077;
	mov.b32 	%r2216, 612104585;
	mov.u64 	%rd69, %rd3;
$L__BB7_117:
	mov.u64 	%rd11, %rd69;
	and.b64  	%rd12, %rd11, 3;
	setp.eq.s64 	%p64, %rd12, 0;
	@%p64 bra 	$L__BB7_229;
	mul.wide.u32 	%rd34, %r2203, 3200;
	mov.u64 	%rd35, precalc_xorwow_matrix;
	add.s64 	%rd13, %rd35, %rd34;
	mov.b32 	%r2216, 0;
	mov.u32 	%r2217, %r2216;
	mov.u32 	%r2218, %r2216;
	mov.u32 	%r2219, %r2216;
	mov.u32 	%r2220, %r2216;
	mov.u32 	%r2209, %r2216;
$L__BB7_119:
	mul.wide.u32 	%rd36, %r2209, 4;
	add.s64 	%rd37, %rd2, %rd36;
	ld.local.u32 	%r557, [%rd37+4];
	shl.b32 	%r558, %r2209, 5;
	mov.b32 	%r2215, 0;
$L__BB7_120:
	.pragma "nounroll";
	shr.u32 	%r1480, %r557, %r2215;
	and.b32  	%r1481, %r1480, 1;
	setp.eq.b32 	%p65, %r1481, 1;
	not.pred 	%p66, %p65;
	add.s32 	%r1482, %r558, %r2215;
	mul.lo.s32 	%r1483, %r1482, 5;
	mul.wide.u32 	%rd38, %r1483, 4;
	add.s64 	%rd14, %rd13, %rd38;
	@%p66 bra 	$L__BB7_122;
	ld.global.u32 	%r1484, [%rd14];
	xor.b32  	%r2220, %r2220, %r1484;
	ld.global.u32 	%r1485, [%rd14+4];
	xor.b32  	%r2219, %r2219, %r1485;
	ld.global.u32 	%r1486, [%rd14+8];
	xor.b32  	%r2218, %r2218, %r1486;
	ld.global.u32 	%r1487, [%rd14+12];
	xor.b32  	%r2217, %r2217, %r1487;
	ld.global.u32 	%r1488, [%rd14+16];
	xor.b32  	%r2216, %r2216, %r1488;
$L__BB7_122:
	and.b32  	%r1490, %r1480, 2;
	setp.eq.s32 	%p67, %r1490, 0;
	@%p67 bra 	$L__BB7_124;
	ld.global.u32 	%r1491, [%rd14+20];
	xor.b32  	%r2220, %r2220, %r1491;
	ld.global.u32 	%r1492, [%rd14+24];
	xor.b32  	%r2219, %r2219, %r1492;
	ld.global.u32 	%r1493, [%rd14+28];
	xor.b32  	%r2218, %r2218, %r1493;
	ld.global.u32 	%r1494, [%rd14+32];
	xor.b32  	%r2217, %r2217, %r1494;
	ld.global.u32 	%r1495, [%rd14+36];
	xor.b32  	%r2216, %r2216, %r1495;
$L__BB7_124:
	and.b32  	%r1497, %r1480, 4;
	setp.eq.s32 	%p68, %r1497, 0;
	@%p68 bra 	$L__BB7_126;
	ld.global.u32 	%r1498, [%rd14+40];
	xor.b32  	%r2220, %r2220, %r1498;
	ld.global.u32 	%r1499, [%rd14+44];
	xor.b32  	%r2219, %r2219, %r1499;
	ld.global.u32 	%r1500, [%rd14+48];
	xor.b32  	%r2218, %r2218, %r1500;
	ld.global.u32 	%r1501, [%rd14+52];
	xor.b32  	%r2217, %r2217, %r1501;
	ld.global.u32 	%r1502, [%rd14+56];
	xor.b32  	%r2216, %r2216, %r1502;
$L__BB7_126:
	and.b32  	%r1504, %r1480, 8;
	setp.eq.s32 	%p69, %r1504, 0;
	@%p69 bra 	$L__BB7_128;
	ld.global.u32 	%r1505, [%rd14+60];
	xor.b32  	%r2220, %r2220, %r1505;
	ld.global.u32 	%r1506, [%rd14+64];
	xor.b32  	%r2219, %r2219, %r1506;
	ld.global.u32 	%r1507, [%rd14+68];
	xor.b32  	%r2218, %r2218, %r1507;
	ld.global.u32 	%r1508, [%rd14+72];
	xor.b32  	%r2217, %r2217, %r1508;
	ld.global.u32 	%r1509, [%rd14+76];
	xor.b32  	%r2216, %r2216, %r1509;
$L__BB7_128:
	and.b32  	%r1511, %r1480, 16;
	setp.eq.s32 	%p70, %r1511, 0;
	@%p70 bra 	$L__BB7_130;
	ld.global.u32 	%r1512, [%rd14+80];
	xor.b32  	%r2220, %r2220, %r1512;
	ld.global.u32 	%r1513, [%rd14+84];
	xor.b32  	%r2219, %r2219, %r1513;
	ld.global.u32 	%r1514, [%rd14+88];
	xor.b32  	%r2218, %r2218, %r1514;
	ld.global.u32 	%r1515, [%rd14+92];
	xor.b32  	%r2217, %r2217, %r1515;
	ld.global.u32 	%r1516, [%rd14+96];
	xor.b32  	%r2216, %r2216, %r1516;
$L__BB7_130:
	and.b32  	%r1518, %r1480, 32;
	setp.eq.s32 	%p71, %r1518, 0;
	@%p71 bra 	$L__BB7_132;
	ld.global.u32 	%r1519, [%rd14+100];
	xor.b32  	%r2220, %r2220, %r1519;
	ld.global.u32 	%r1520, [%rd14+104];
	xor.b32  	%r2219, %r2219, %r1520;
	ld.global.u32 	%r1521, [%rd14+108];
	xor.b32  	%r2218, %r2218, %r1521;
	ld.global.u32 	%r1522, [%rd14+112];
	xor.b32  	%r2217, %r2217, %r1522;
	ld.global.u32 	%r1523, [%rd14+116];
	xor.b32  	%r2216, %r2216, %r1523;
$L__BB7_132:
	and.b32  	%r1525, %r1480, 64;
	setp.eq.s32 	%p72, %r1525, 0;
	@%p72 bra 	$L__BB7_134;
	ld.global.u32 	%r1526, [%rd14+120];
	xor.b32  	%r2220, %r2220, %r1526;
	ld.global.u32 	%r1527, [%rd14+124];
	xor.b32  	%r2219, %r2219, %r1527;
	ld.global.u32 	%r1528, [%rd14+128];
	xor.b32  	%r2218, %r2218, %r1528;
	ld.global.u32 	%r1529, [%rd14+132];
	xor.b32  	%r2217, %r2217, %r1529;
	ld.global.u32 	%r1530, [%rd14+136];
	xor.b32  	%r2216, %r2216, %r1530;
$L__BB7_134:
	and.b32  	%r1532, %r1480, 128;
	setp.eq.s32 	%p73, %r1532, 0;
	@%p73 bra 	$L__BB7_136;
	ld.global.u32 	%r1533, [%rd14+140];
	xor.b32  	%r2220, %r2220, %r1533;
	ld.global.u32 	%r1534, [%rd14+144];
	xor.b32  	%r2219, %r2219, %r1534;
	ld.global.u32 	%r1535, [%rd14+148];
	xor.b32  	%r2218, %r2218, %r1535;
	ld.global.u32 	%r1536, [%rd14+152];
	xor.b32  	%r2217, %r2217, %r1536;
	ld.global.u32 	%r1537, [%rd14+156];
	xor.b32  	%r2216, %r2216, %r1537;
$L__BB7_136:
	and.b32  	%r1539, %r1480, 256;
	setp.eq.s32 	%p74, %r1539, 0;
	@%p74 bra 	$L__BB7_138;
	ld.global.u32 	%r1540, [%rd14+160];
	xor.b32  	%r2220, %r2220, %r1540;
	ld.global.u32 	%r1541, [%rd14+164];
	xor.b32  	%r2219, %r2219, %r1541;
	ld.global.u32 	%r1542, [%rd14+168];
	xor.b32  	%r2218, %r2218, %r1542;
	ld.global.u32 	%r1543, [%rd14+172];
	xor.b32  	%r2217, %r2217, %r1543;
	ld.global.u32 	%r1544, [%rd14+176];
	xor.b32  	%r2216, %r2216, %r1544;
$L__BB7_138:
	and.b32  	%r1546, %r1480, 512;
	setp.eq.s32 	%p75, %r1546, 0;
	@%p75 bra 	$L__BB7_140;
	ld.global.u32 	%r1547, [%rd14+180];
	xor.b32  	%r2220, %r2220, %r1547;
	ld.global.u32 	%r1548, [%rd14+184];
	xor.b32  	%r2219, %r2219, %r1548;
	ld.global.u32 	%r1549, [%rd14+188];
	xor.b32  	%r2218, %r2218, %r1549;
	ld.global.u32 	%r1550, [%rd14+192];
	xor.b32  	%r2217, %r2217, %r1550;
	ld.global.u32 	%r1551, [%rd14+196];
	xor.b32  	%r2216, %r2216, %r1551;
$L__BB7_140:
	and.b32  	%r1553, %r1480, 1024;
	setp.eq.s32 	%p76, %r1553, 0;
	@%p76 bra 	$L__BB7_142;
	ld.global.u32 	%r1554, [%rd14+200];
	xor.b32  	%r2220, %r2220, %r1554;
	ld.global.u32 	%r1555, [%rd14+204];
	xor.b32  	%r2219, %r2219, %r1555;
	ld.global.u32 	%r1556, [%rd14+208];
	xor.b32  	%r2218, %r2218, %r1556;
	ld.global.u32 	%r1557, [%rd14+212];
	xor.b32  	%r2217, %r2217, %r1557;
	ld.global.u32 	%r1558, [%rd14+216];
	xor.b32  	%r2216, %r2216, %r1558;
$L__BB7_142:
	and.b32  	%r1560, %r1480, 2048;
	setp.eq.s32 	%p77, %r1560, 0;
	@%p77 bra 	$L__BB7_144;
	ld.global.u32 	%r1561, [%rd14+220];
	xor.b32  	%r2220, %r2220, %r1561;
	ld.global.u32 	%r1562, [%rd14+224];
	xor.b32  	%r2219, %r2219, %r1562;
	ld.global.u32 	%r1563, [%rd14+228];
	xor.b32  	%r2218, %r2218, %r1563;
	ld.global.u32 	%r1564, [%rd14+232];
	xor.b32  	%r2217, %r2217, %r1564;
	ld.global.u32 	%r1565, [%rd14+236];
	xor.b32  	%r2216, %r2216, %r1565;
$L__BB7_144:
	and.b32  	%r1567, %r1480, 4096;
	setp.eq.s32 	%p78, %r1567, 0;
	@%p78 bra 	$L__BB7_146;
	ld.global.u32 	%r1568, [%rd14+240];
	xor.b32  	%r2220, %r2220, %r1568;
	ld.global.u32 	%r1569, [%rd14+244];
	xor.b32  	%r2219, %r2219, %r1569;
	ld.global.u32 	%r1570, [%rd14+248];
	xor.b32  	%r2218, %r2218, %r1570;
	ld.global.u32 	%r1571, [%rd14+252];
	xor.b32  	%r2217, %r2217, %r1571;
	ld.global.u32 	%r1572, [%rd14+256];
	xor.b32  	%r2216, %r2216, %r1572;
$L__BB7_146:
	and.b32  	%r1574, %r1480, 8192;
	setp.eq.s32 	%p79, %r1574, 0;
	@%p79 bra 	$L__BB7_148;
	ld.global.u32 	%r1575, [%rd14+260];
	xor.b32  	%r2220, %r2220, %r1575;
	ld.global.u32 	%r1576, [%rd14+264];
	xor.b32  	%r2219, %r2219, %r1576;
	ld.global.u32 	%r1577, [%rd14+268];
	xor.b32  	%r2218, %r2218, %r1577;
	ld.global.u32 	%r1578, [%rd14+272];
	xor.b32  	%r2217, %r2217, %r1578;
	ld.global.u32 	%r1579, [%rd14+276];
	xor.b32  	%r2216, %r2216, %r1579;
$L__BB7_148:
	and.b32  	%r1581, %r1480, 16384;
	setp.eq.s32 	%p80, %r1581, 0;
	@%p80 bra 	$L__BB7_150;
	ld.global.u32 	%r1582, [%rd14+280];
	xor.b32  	%r2220, %r2220, %r1582;
	ld.global.u32 	%r1583, [%rd14+284];
	xor.b32  	%r2219, %r2219, %r1583;
	ld.global.u32 	%r1584, [%rd14+288];
	xor.b32  	%r2218, %r2218, %r1584;
	ld.global.u32 	%r1585, [%rd14+292];
	xor.b32  	%r2217, %r2217, %r1585;
	ld.global.u32 	%r1586, [%rd14+296];
	xor.b32  	%r2216, %r2216, %r1586;
$L__BB7_150:
	and.b32  	%r1588, %r1480, 32768;
	setp.eq.s32 	%p81, %r1588, 0;
	@%p81 bra 	$L__BB7_152;
	ld.global.u32 	%r1589, [%rd14+300];
	xor.b32  	%r2220, %r2220, %r1589;
	ld.global.u32 	%r1590, [%rd14+304];
	xor.b32  	%r2219, %r2219, %r1590;
	ld.global.u32 	%r1591, [%rd14+308];
	xor.b32  	%r2218, %r2218, %r1591;
	ld.global.u32 	%r1592, [%rd14+312];
	xor.b32  	%r2217, %r2217, %r1592;
	ld.global.u32 	%r1593, [%rd14+316];
	xor.b32  	%r2216, %r2216, %r1593;
$L__BB7_152:
	add.s32 	%r2215, %r2215, 16;
	setp.ne.s32 	%p82, %r2215, 32;
	@%p82 bra 	$L__BB7_120;
	mad.lo.s32 	%r1594, %r2209, -31, %r558;
	add.s32 	%r2209, %r1594, 1;
	setp.ne.s32 	%p83, %r2209, 5;
	@%p83 bra 	$L__BB7_119;
	st.local.u32 	[%rd2+4], %r2220;
	st.local.v2.u32 	[%rd2+8], {%r2219, %r2218};
	st.local.v2.u32 	[%rd2+16], {%r2217, %r2216};
	setp.eq.s64 	%p84, %rd12, 1;
	@%p84 bra 	$L__BB7_229;
	mov.b32 	%r2216, 0;
	mov.u32 	%r2309, %r2216;
	mov.u32 	%r2310, %r2216;
	mov.u32 	%r2219, %r2216;
	mov.u32 	%r2220, %r2216;
	mov.u32 	%r2301, %r2216;
$L__BB7_156:
	mul.wide.u32 	%rd39, %r2301, 4;
	add.s64 	%rd40, %rd2, %rd39;
	ld.local.u32 	%r733, [%rd40+4];
	shl.b32 	%r734, %r2301, 5;
	mov.b32 	%r2307, 0;
$L__BB7_157:
	.pragma "nounroll";
	shr.u32 	%r1597, %r733, %r2307;
	and.b32  	%r1598, %r1597, 1;
	setp.eq.b32 	%p85, %r1598, 1;
	not.pred 	%p86, %p85;
	add.s32 	%r1599, %r734, %r2307;
	mul.lo.s32 	%r1600, %r1599, 5;
	mul.wide.u32 	%rd41, %r1600, 4;
	add.s64 	%rd15, %rd13, %rd41;
	@%p86 bra 	$L__BB7_159;
	ld.global.u32 	%r1601, [%rd15];
	xor.b32  	%r2220, %r2220, %r1601;
	ld.global.u32 	%r1602, [%rd15+4];
	xor.b32  	%r2219, %r2219, %r1602;
	ld.global.u32 	%r1603, [%rd15+8];
	xor.b32  	%r2310, %r2310, %r1603;
	ld.global.u32 	%r1604, [%rd15+12];
	xor.b32  	%r2309, %r2309, %r1604;
	ld.global.u32 	%r1605, [%rd15+16];
	xor.b32  	%r2216, %r2216, %r1605;
$L__BB7_159:
	and.b32  	%r1607, %r1597, 2;
	setp.eq.s32 	%p87, %r1607, 0;
	@%p87 bra 	$L__BB7_161;
	ld.global.u32 	%r1608, [%rd15+20];
	xor.b32  	%r2220, %r2220, %r1608;
	ld.global.u32 	%r1609, [%rd15+24];
	xor.b32  	%r2219, %r2219, %r1609;
	ld.global.u32 	%r1610, [%rd15+28];
	xor.b32  	%r2310, %r2310, %r1610;
	ld.global.u32 	%r1611, [%rd15+32];
	xor.b32  	%r2309, %r2309, %r1611;
	ld.global.u32 	%r1612, [%rd15+36];
	xor.b32  	%r2216, %r2216, %r1612;
$L__BB7_161:
	and.b32  	%r1614, %r1597, 4;
	setp.eq.s32 	%p88, %r1614, 0;
	@%p88 bra 	$L__BB7_163;
	ld.global.u32 	%r1615, [%rd15+40];
	xor.b32  	%r2220, %r2220, %r1615;
	ld.global.u32 	%r1616, [%rd15+44];
	xor.b32  	%r2219, %r2219, %r1616;
	ld.global.u32 	%r1617, [%rd15+48];
	xor.b32  	%r2310, %r2310, %r1617;
	ld.global.u32 	%r1618, [%rd15+52];
	xor.b32  	%r2309, %r2309, %r1618;
	ld.global.u32 	%r1619, [%rd15+56];
	xor.b32  	%r2216, %r2216, %r1619;
$L__BB7_163:
	and.b32  	%r1621, %r1597, 8;
	setp.eq.s32 	%p89, %r1621, 0;
	@%p89 bra 	$L__BB7_165;
	ld.global.u32 	%r1622, [%rd15+60];
	xor.b32  	%r2220, %r2220, %r1622;
	ld.global.u32 	%r1623, [%rd15+64];
	xor.b32  	%r2219, %r2219, %r1623;
	ld.global.u32 	%r1624, [%rd15+68];
	xor.b32  	%r2310, %r2310, %r1624;
	ld.global.u32 	%r1625, [%rd15+72];
	xor.b32  	%r2309, %r2309, %r1625;
	ld.global.u32 	%r1626, [%rd15+76];
	xor.b32  	%r2216, %r2216, %r1626;
$L__BB7_165:
	and.b32  	%r1628, %r1597, 16;
	setp.eq.s32 	%p90, %r1628, 0;
	@%p90 bra 	$L__BB7_167;
	ld.global.u32 	%r1629, [%rd15+80];
	xor.b32  	%r2220, %r2220, %r1629;
	ld.global.u32 	%r1630, [%rd15+84];
	xor.b32  	%r2219, %r2219, %r1630;
	ld.global.u32 	%r1631, [%rd15+88];
	xor.b32  	%r2310, %r2310, %r1631;
	ld.global.u32 	%r1632, [%rd15+92];
	xor.b32  	%r2309, %r2309, %r1632;
	ld.global.u32 	%r1633, [%rd15+96];
	xor.b32  	%r2216, %r2216, %r1633;
$L__BB7_167:
	and.b32  	%r1635, %r1597, 32;
	setp.eq.s32 	%p91, %r1635, 0;
	@%p91 bra 	$L__BB7_169;
	ld.global.u32 	%r1636, [%rd15+100];
	xor.b32  	%r2220, %r2220, %r1636;
	ld.global.u32 	%r1637, [%rd15+104];
	xor.b32  	%r2219, %r2219, %r1637;
	ld.global.u32 	%r1638, [%rd15+108];
	xor.b32  	%r2310, %r2310, %r1638;
	ld.global.u32 	%r1639, [%rd15+112];
	xor.b32  	%r2309, %r2309, %r1639;
	ld.global.u32 	%r1640, [%rd15+116];
	xor.b32  	%r2216, %r2216, %r1640;
$L__BB7_169:
	and.b32  	%r1642, %r1597, 64;
	setp.eq.s32 	%p92, %r1642, 0;
	@%p92 bra 	$L__BB7_171;
	ld.global.u32 	%r1643, [%rd15+120];
	xor.b32  	%r2220, %r2220, %r1643;
	ld.global.u32 	%r1644, [%rd15+124];
	xor.b32  	%r2219, %r2219, %r1644;
	ld.global.u32 	%r1645, [%rd15+128];
	xor.b32  	%r2310, %r2310, %r1645;
	ld.global.u32 	%r1646, [%rd15+132];
	xor.b32  	%r2309, %r2309, %r1646;
	ld.global.u32 	%r1647, [%rd15+136];
	xor.b32  	%r2216, %r2216, %r1647;
$L__BB7_171:
	and.b32  	%r1649, %r1597, 128;
	setp.eq.s32 	%p93, %r1649, 0;
	@%p93 bra 	$L__BB7_173;
	ld.global.u32 	%r1650, [%rd15+140];
	xor.b32  	%r2220, %r2220, %r1650;
	ld.global.u32 	%r1651, [%rd15+144];
	xor.b32  	%r2219, %r2219, %r1651;
	ld.global.u32 	%r1652, [%rd15+148];
	xor.b32  	%r2310, %r2310, %r1652;
	ld.global.u32 	%r1653, [%rd15+152];
	xor.b32  	%r2309, %r2309, %r1653;
	ld.global.u32 	%r1654, [%rd15+156];
	xor.b32  	%r2216, %r2216, %r1654;
$L__BB7_173:
	and.b32  	%r1656, %r1597, 256;
	setp.eq.s32 	%p94, %r1656, 0;
	@%p94 bra 	$L__BB7_175;
	ld.global.u32 	%r1657, [%rd15+160];
	xor.b32  	%r2220, %r2220, %r1657;
	ld.global.u32 	%r1658, [%rd15+164];
	xor.b32  	%r2219, %r2219, %r1658;
	ld.global.u32 	%r1659, [%rd15+168];
	xor.b32  	%r2310, %r2310, %r1659;
	ld.global.u32 	%r1660, [%rd15+172];
	xor.b32  	%r2309, %r2309, %r1660;
	ld.global.u32 	%r1661, [%rd15+176];
	xor.b32  	%r2216, %r2216, %r1661;
$L__BB7_175:
	and.b32  	%r1663, %r1597, 512;
	setp.eq.s32 	%p95, %r1663, 0;
	@%p95 bra 	$L__BB7_177;
	ld.global.u32 	%r1664, [%rd15+180];
	xor.b32  	%r2220, %r2220, %r1664;
	ld.global.u32 	%r1665, [%rd15+184];
	xor.b32  	%r2219, %r2219, %r1665;
	ld.global.u32 	%r1666, [%rd15+188];
	xor.b32  	%r2310, %r2310, %r1666;
	ld.global.u32 	%r1667, [%rd15+192];
	xor.b32  	%r2309, %r2309, %r1667;
	ld.global.u32 	%r1668, [%rd15+196];
	xor.b32  	%r2216, %r2216, %r1668;
$L__BB7_177:
	and.b32  	%r1670, %r1597, 1024;
	setp.eq.s32 	%p96, %r1670, 0;
	@%p96 bra 	$L__BB7_179;
	ld.global.u32 	%r1671, [%rd15+200];
	xor.b32  	%r2220, %r2220, %r1671;
	ld.global.u32 	%r1672, [%rd15+204];
	xor.b32  	%r2219, %r2219, %r1672;
	ld.global.u32 	%r1673, [%rd15+208];
	xor.b32  	%r2310, %r2310, %r1673;
	ld.global.u32 	%r1674, [%rd15+212];
	xor.b32  	%r2309, %r2309, %r1674;
	ld.global.u32 	%r1675, [%rd15+216];
	xor.b32  	%r2216, %r2216, %r1675;
$L__BB7_179:
	and.b32  	%r1677, %r1597, 2048;
	setp.eq.s32 	%p97, %r1677, 0;
	@%p97 bra 	$L__BB7_181;
	ld.global.u32 	%r1678, [%rd15+220];
	xor.b32  	%r2220, %r2220, %r1678;
	ld.global.u32 	%r1679, [%rd15+224];
	xor.b32  	%r2219, %r2219, %r1679;
	ld.global.u32 	%r1680, [%rd15+228];
	xor.b32  	%r2310, %r2310, %r1680;
	ld.global.u32 	%r1681, [%rd15+232];
	xor.b32  	%r2309, %r2309, %r1681;
	ld.global.u32 	%r1682, [%rd15+236];
	xor.b32  	%r2216, %r2216, %r1682;
$L__BB7_181:
	and.b32  	%r1684, %r1597, 4096;
	setp.eq.s32 	%p98, %r1684, 0;
	@%p98 bra 	$L__BB7_183;
	ld.global.u32 	%r1685, [%rd15+240];
	xor.b32  	%r2220, %r2220, %r1685;
	ld.global.u32 	%r1686, [%rd15+244];
	xor.b32  	%r2219, %r2219, %r1686;
	ld.global.u32 	%r1687, [%rd15+248];
	xor.b32  	%r2310, %r2310, %r1687;
	ld.global.u32 	%r1688, [%rd15+252];
	xor.b32  	%r2309, %r2309, %r1688;
	ld.global.u32 	%r1689, [%rd15+256];
	xor.b32  	%r2216, %r2216, %r1689;
$L__BB7_183:
	and.b32  	%r1691, %r1597, 8192;
	setp.eq.s32 	%p99, %r1691, 0;
	@%p99 bra 	$L__BB7_185;
	ld.global.u32 	%r1692, [%rd15+260];
	xor.b32  	%r2220, %r2220, %r1692;
	ld.global.u32 	%r1693, [%rd15+264];
	xor.b32  	%r2219, %r2219, %r1693;
	ld.global.u32 	%r1694, [%rd15+268];
	xor.b32  	%r2310, %r2310, %r1694;
	ld.global.u32 	%r1695, [%rd15+272];
	xor.b32  	%r2309, %r2309, %r1695;
	ld.global.u32 	%r1696, [%rd15+276];
	xor.b32  	%r2216, %r2216, %r1696;
$L__BB7_185:
	and.b32  	%r1698, %r1597, 16384;
	setp.eq.s32 	%p100, %r1698, 0;
	@%p100 bra 	$L__BB7_187;
	ld.global.u32 	%r1699, [%rd15+280];
	xor.b32  	%r2220, %r2220, %r1699;
	ld.global.u32 	%r1700, [%rd15+284];
	xor.b32  	%r2219, %r2219, %r1700;
	ld.global.u32 	%r1701, [%rd15+288];
	xor.b32  	%r2310, %r2310, %r1701;
	ld.global.u32 	%r1702, [%rd15+292];
	xor.b32  	%r2309, %r2309, %r1702;
	ld.global.u32 	%r1703, [%rd15+296];
	xor.b32  	%r2216, %r2216, %r1703;
$L__BB7_187:
	and.b32  	%r1705, %r1597, 32768;
	setp.eq.s32 	%p101, %r1705, 0;
	@%p101 bra 	$L__BB7_189;
	ld.global.u32 	%r1706, [%rd15+300];
	xor.b32  	%r2220, %r2220, %r1706;
	ld.global.u32 	%r1707, [%rd15+304];
	xor.b32  	%r2219, %r2219, %r1707;
	ld.global.u32 	%r1708, [%rd15+308];
	xor.b32  	%r2310, %r2310, %r1708;
	ld.global.u32 	%r1709, [%rd15+312];
	xor.b32  	%r2309, %r2309, %r1709;
	ld.global.u32 	%r1710, [%rd15+316];
	xor.b32  	%r2216, %r2216, %r1710;
$L__BB7_189:
	add.s32 	%r2307, %r2307, 16;
	setp.ne.s32 	%p102, %r2307, 32;
	@%p102 bra 	$L__BB7_157;
	mad.lo.s32 	%r1711, %r2301, -31, %r734;
	add.s32 	%r2301, %r1711, 1;
	setp.ne.s32 	%p103, %r2301, 5;
	@%p103 bra 	$L__BB7_156;
	st.local.u32 	[%rd2+4], %r2220;
	st.local.v2.u32 	[%rd2+8], {%r2219, %r2310};
	st.local.v2.u32 	[%rd2+16], {%r2309, %r2216};
	setp.ne.s64 	%p104, %rd12, 3;
	@%p104 bra 	$L__BB7_229;
	mov.b32 	%r2216, 0;
	mov.u32 	%r2401, %r2216;
	mov.u32 	%r2402, %r2216;
	mov.u32 	%r2219, %r2216;
	mov.u32 	%r2220, %r2216;
	mov.u32 	%r2393, %r2216;
$L__BB7_193:
	mul.wide.u32 	%rd42, %r2393, 4;
	add.s64 	%rd43, %rd2, %rd42;
	ld.local.u32 	%r909, [%rd43+4];
	shl.b32 	%r910, %r2393, 5;
	mov.b32 	%r2399, 0;
$L__BB7_194:
	.pragma "nounroll";
	shr.u32 	%r1714, %r909, %r2399;
	and.b32  	%r1715, %r1714, 1;
	setp.eq.b32 	%p105, %r1715, 1;
	not.pred 	%p106, %p105;
	add.s32 	%r1716, %r910, %r2399;
	mul.lo.s32 	%r1717, %r1716, 5;
	mul.wide.u32 	%rd44, %r1717, 4;
	add.s64 	%rd16, %rd13, %rd44;
	@%p106 bra 	$L__BB7_196;
	ld.global.u32 	%r1718, [%rd16];
	xor.b32  	%r2220, %r2220, %r1718;
	ld.global.u32 	%r1719, [%rd16+4];
	xor.b32  	%r2219, %r2219, %r1719;
	ld.global.u32 	%r1720, [%rd16+8];
	xor.b32  	%r2402, %r2402, %r1720;
	ld.global.u32 	%r1721, [%rd16+12];
	xor.b32  	%r2401, %r2401, %r1721;
	ld.global.u32 	%r1722, [%rd16+16];
	xor.b32  	%r2216, %r2216, %r1722;
$L__BB7_196:
	and.b32  	%r1724, %r1714, 2;
	setp.eq.s32 	%p107, %r1724, 0;
	@%p107 bra 	$L__BB7_198;
	ld.global.u32 	%r1725, [%rd16+20];
	xor.b32  	%r2220, %r2220, %r1725;
	ld.global.u32 	%r1726, [%rd16+24];
	xor.b32  	%r2219, %r2219, %r1726;
	ld.global.u32 	%r1727, [%rd16+28];
	xor.b32  	%r2402, %r2402, %r1727;
	ld.global.u32 	%r1728, [%rd16+32];
	xor.b32  	%r2401, %r2401, %r1728;
	ld.global.u32 	%r1729, [%rd16+36];
	xor.b32  	%r2216, %r2216, %r1729;
$L__BB7_198:
	and.b32  	%r1731, %r1714, 4;
	setp.eq.s32 	%p108, %r1731, 0;
	@%p108 bra 	$L__BB7_200;
	ld.global.u32 	%r1732, [%rd16+40];
	xor.b32  	%r2220, %r2220, %r1732;
	ld.global.u32 	%r1733, [%rd16+44];
	xor.b32  	%r2219, %r2219, %r1733;
	ld.global.u32 	%r1734, [%rd16+48];
	xor.b32  	%r2402, %r2402, %r1734;
	ld.global.u32 	%r1735, [%rd16+52];
	xor.b32  	%r2401, %r2401, %r1735;
	ld.global.u32 	%r1736, [%rd16+56];
	xor.b32  	%r2216, %r2216, %r1736;
$L__BB7_200:
	and.b32  	%r1738, %r1714, 8;
	setp.eq.s32 	%p109, %r1738, 0;
	@%p109 bra 	$L__BB7_202;
	ld.global.u32 	%r1739, [%rd16+60];
	xor.b32  	%r2220, %r2220, %r1739;
	ld.global.u32 	%r1740, [%rd16+64];
	xor.b32  	%r2219, %r2219, %r1740;
	ld.global.u32 	%r1741, [%rd16+68];
	xor.b32  	%r2402, %r2402, %r1741;
	ld.global.u32 	%r1742, [%rd16+72];
	xor.b32  	%r2401, %r2401, %r1742;
	ld.global.u32 	%r1743, [%rd16+76];
	xor.b32  	%r2216, %r2216, %r1743;
$L__BB7_202:
	and.b32  	%r1745, %r1714, 16;
	setp.eq.s32 	%p110, %r1745, 0;
	@%p110 bra 	$L__BB7_204;
	ld.global.u32 	%r1746, [%rd16+80];
	xor.b32  	%r2220, %r2220, %r1746;
	ld.global.u32 	%r1747, [%rd16+84];
	xor.b32  	%r2219, %r2219, %r1747;
	ld.global.u32 	%r1748, [%rd16+88];
	xor.b32  	%r2402, %r2402, %r1748;
	ld.global.u32 	%r1749, [%rd16+92];
	xor.b32  	%r2401, %r2401, %r1749;
	ld.global.u32 	%r1750, [%rd16+96];
	xor.b32  	%r2216, %r2216, %r1750;
$L__BB7_204:
	and.b32  	%r1752, %r1714, 32;
	setp.eq.s32 	%p111, %r1752, 0;
	@%p111 bra 	$L__BB7_206;
	ld.global.u32 	%r1753, [%rd16+100];
	xor.b32  	%r2220, %r2220, %r1753;
	ld.global.u32 	%r1754, [%rd16+104];
	xor.b32  	%r2219, %r2219, %r1754;
	ld.global.u32 	%r1755, [%rd16+108];
	xor.b32  	%r2402, %r2402, %r1755;
	ld.global.u32 	%r1756, [%rd16+112];
	xor.b32  	%r2401, %r2401, %r1756;
	ld.global.u32 	%r1757, [%rd16+116];
	xor.b32  	%r2216, %r2216, %r1757;
$L__BB7_206:
	and.b32  	%r1759, %r1714, 64;
	setp.eq.s32 	%p112, %r1759, 0;
	@%p112 bra 	$L__BB7_208;
	ld.global.u32 	%r1760, [%rd16+120];
	xor.b32  	%r2220, %r2220, %r1760;
	ld.global.u32 	%r1761, [%rd16+124];
	xor.b32  	%r2219, %r2219, %r1761;
	ld.global.u32 	%r1762, [%rd16+128];
	xor.b32  	%r2402, %r2402, %r1762;
	ld.global.u32 	%r1763, [%rd16+132];
	xor.b32  	%r2401, %r2401, %r1763;
	ld.global.u32 	%r1764, [%rd16+136];
	xor.b32  	%r2216, %r2216, %r1764;
$L__BB7_208:
	and.b32  	%r1766, %r1714, 128;
	setp.eq.s32 	%p113, %r1766, 0;
	@%p113 bra 	$L__BB7_210;
	ld.global.u32 	%r1767, [%rd16+140];
	xor.b32  	%r2220, %r2220, %r1767;
	ld.global.u32 	%r1768, [%rd16+144];
	xor.b32  	%r2219, %r2219, %r1768;
	ld.global.u32 	%r1769, [%rd16+148];
	xor.b32  	%r2402, %r2402, %r1769;
	ld.global.u32 	%r1770, [%rd16+152];
	xor.b32  	%r2401, %r2401, %r1770;
	ld.global.u32 	%r1771, [%rd16+156];
	xor.b32  	%r2216, %r2216, %r1771;
$L__BB7_210:
	and.b32  	%r1773, %r1714, 256;
	setp.eq.s32 	%p114, %r1773, 0;
	@%p114 bra 	$L__BB7_212;
	ld.global.u32 	%r1774, [%rd16+160];
	xor.b32  	%r2220, %r2220, %r1774;
	ld.global.u32 	%r1775, [%rd16+164];
	xor.b32  	%r2219, %r2219, %r1775;
	ld.global.u32 	%r1776, [%rd16+168];
	xor.b32  	%r2402, %r2402, %r1776;
	ld.global.u32 	%r1777, [%rd16+172];
	xor.b32  	%r2401, %r2401, %r1777;
	ld.global.u32 	%r1778, [%rd16+176];
	xor.b32  	%r2216, %r2216, %r1778;
$L__BB7_212:
	and.b32  	%r1780, %r1714, 512;
	setp.eq.s32 	%p115, %r1780, 0;
	@%p115 bra 	$L__BB7_214;
	ld.global.u32 	%r1781, [%rd16+180];
	xor.b32  	%r2220, %r2220, %r1781;
	ld.global.u32 	%r1782, [%rd16+184];
	xor.b32  	%r2219, %r2219, %r1782;
	ld.global.u32 	%r1783, [%rd16+188];
	xor.b32  	%r2402, %r2402, %r1783;
	ld.global.u32 	%r1784, [%rd16+192];
	xor.b32  	%r2401, %r2401, %r1784;
	ld.global.u32 	%r1785, [%rd16+196];
	xor.b32  	%r2216, %r2216, %r1785;
$L__BB7_214:
	and.b32  	%r1787, %r1714, 1024;
	setp.eq.s32 	%p116, %r1787, 0;
	@%p116 bra 	$L__BB7_216;
	ld.global.u32 	%r1788, [%rd16+200];
	xor.b32  	%r2220, %r2220, %r1788;
	ld.global.u32 	%r1789, [%rd16+204];
	xor.b32  	%r2219, %r2219, %r1789;
	ld.global.u32 	%r1790, [%rd16+208];
	xor.b32  	%r2402, %r2402, %r1790;
	ld.global.u32 	%r1791, [%rd16+212];
	xor.b32  	%r2401, %r2401, %r1791;
	ld.global.u32 	%r1792, [%rd16+216];
	xor.b32  	%r2216, %r2216, %r1792;
$L__BB7_216:
	and.b32  	%r1794, %r1714, 2048;
	setp.eq.s32 	%p117, %r1794, 0;
	@%p117 bra 	$L__BB7_218;
	ld.global.u32 	%r1795, [%rd16+220];
	xor.b32  	%r2220, %r2220, %r1795;
	ld.global.u32 	%r1796, [%rd16+224];
	xor.b32  	%r2219, %r2219, %r1796;
	ld.global.u32 	%r1797, [%rd16+228];
	xor.b32  	%r2402, %r2402, %r1797;
	ld.global.u32 	%r1798, [%rd16+232];
	xor.b32  	%r2401, %r2401, %r1798;
	ld.global.u32 	%r1799, [%rd16+236];
	xor.b32  	%r2216, %r2216, %r1799;
$L__BB7_218:
	and.b32  	%r1801, %r1714, 4096;
	setp.eq.s32 	%p118, %r1801, 0;
	@%p118 bra 	$L__BB7_220;
	ld.global.u32 	%r1802, [%rd16+240];
	xor.b32  	%r2220, %r2220, %r1802;
	ld.global.u32 	%r1803, [%rd16+244];
	xor.b32  	%r2219, %r2219, %r1803;
	ld.global.u32 	%r1804, [%rd16+248];
	xor.b32  	%r2402, %r2402, %r1804;
	ld.global.u32 	%r1805, [%rd16+252];
	xor.b32  	%r2401, %r2401, %r1805;
	ld.global.u32 	%r1806, [%rd16+256];
	xor.b32  	%r2216, %r2216, %r1806;
$L__BB7_220:
	and.b32  	%r1808, %r1714, 8192;
	setp.eq.s32 	%p119, %r1808, 0;
	@%p119 bra 	$L__BB7_222;
	ld.global.u32 	%r1809, [%rd16+260];
	xor.b32  	%r2220, %r2220, %r1809;
	ld.global.u32 	%r1810, [%rd16+264];
	xor.b32  	%r2219, %r2219, %r1810;
	ld.global.u32 	%r1811, [%rd16+268];
	xor.b32  	%r2402, %r2402, %r1811;
	ld.global.u32 	%r1812, [%rd16+272];
	xor.b32  	%r2401, %r2401, %r1812;
	ld.global.u32 	%r1813, [%rd16+276];
	xor.b32  	%r2216, %r2216, %r1813;
$L__BB7_222:
	and.b32  	%r1815, %r1714, 16384;
	setp.eq.s32 	%p120, %r1815, 0;
	@%p120 bra 	$L__BB7_224;
	ld.global.u32 	%r1816, [%rd16+280];
	xor.b32  	%r2220, %r2220, %r1816;
	ld.global.u32 	%r1817, [%rd16+284];
	xor.b32  	%r2219, %r2219, %r1817;
	ld.global.u32 	%r1818, [%rd16+288];
	xor.b32  	%r2402, %r2402, %r1818;
	ld.global.u32 	%r1819, [%rd16+292];
	xor.b32  	%r2401, %r2401, %r1819;
	ld.global.u32 	%r1820, [%rd16+296];
	xor.b32  	%r2216, %r2216, %r1820;
$L__BB7_224:
	and.b32  	%r1822, %r1714, 32768;
	setp.eq.s32 	%p121, %r1822, 0;
	@%p121 bra 	$L__BB7_226;
	ld.global.u32 	%r1823, [%rd16+300];
	xor.b32  	%r2220, %r2220, %r1823;
	ld.global.u32 	%r1824, [%rd16+304];
	xor.b32  	%r2219, %r2219, %r1824;
	ld.global.u32 	%r1825, [%rd16+308];
	xor.b32  	%r2402, %r2402, %r1825;
	ld.global.u32 	%r1826, [%rd16+312];
	xor.b32  	%r2401, %r2401, %r1826;
	ld.global.u32 	%r1827, [%rd16+316];
	xor.b32  	%r2216, %r2216, %r1827;
$L__BB7_226:
	add.s32 	%r2399, %r2399, 16;
	setp.ne.s32 	%p122, %r2399, 32;
	@%p122 bra 	$L__BB7_194;
	mad.lo.s32 	%r1828, %r2393, -31, %r910;
	add.s32 	%r2393, %r1828, 1;
	setp.ne.s32 	%p123, %r2393, 5;
	@%p123 bra 	$L__BB7_193;
	st.local.u32 	[%rd2+4], %r2220;
	st.local.v2.u32 	[%rd2+8], {%r2219, %r2402};
	st.local.v2.u32 	[%rd2+16], {%r2401, %r2216};
$L__BB7_229:
	shr.u64 	%rd69, %rd11, 2;
	add.s32 	%r2203, %r2203, 1;
	setp.gt.u64 	%p124, %rd11, 3;
	@%p124 bra 	$L__BB7_117;
$L__BB7_230:
	ld.param.u64 	%rd66, [_Z13doRandomStuffIfLj32EEvPT_S1_jP17curandStateXORWOWS3__param_0];
	cvta.to.global.u64 	%rd45, %rd66;
	mul.wide.u32 	%rd46, %r1, 4;
	add.s64 	%rd47, %rd45, %rd46;
	ld.global.f32 	%f1, [%rd47];
	cvt.f64.f32 	%fd1, %f1;
	shr.u32 	%r1830, %r1930, 2;
	xor.b32  	%r1831, %r1830, %r1930;
	shl.b32 	%r1832, %r1926, 4;
	shl.b32 	%r1833, %r1831, 1;
	xor.b32  	%r1834, %r1833, %r1832;
	xor.b32  	%r1835, %r1834, %r1831;
	xor.b32  	%r1836, %r1835, %r1926;
	add.s32 	%r1837, %r1836, -2026858677;
	shr.u32 	%r1838, %r1929, 2;
	xor.b32  	%r1839, %r1838, %r1929;
	shl.b32 	%r1840, %r1836, 4;
	shl.b32 	%r1841, %r1839, 1;
	xor.b32  	%r1842, %r1841, %r1840;
	xor.b32  	%r1843, %r1842, %r1839;
	xor.b32  	%r1844, %r1843, %r1836;
	add.s32 	%r1845, %r1844, -2026496240;
	shr.u32 	%r1846, %r1928, 2;
	xor.b32  	%r1847, %r1846, %r1928;
	shl.b32 	%r1848, %r1844, 4;
	shl.b32 	%r1849, %r1847, 1;
	xor.b32  	%r1850, %r1849, %r1848;
	xor.b32  	%r1851, %r1850, %r1847;
	xor.b32  	%r1852, %r1851, %r1844;
	add.s32 	%r1853, %r1852, -2026133803;
	shr.u32 	%r1854, %r1927, 2;
	xor.b32  	%r1855, %r1854, %r1927;
	shl.b32 	%r1856, %r1852, 4;
	shl.b32 	%r1857, %r1855, 1;
	xor.b32  	%r1858, %r1857, %r1856;
	xor.b32  	%r1859, %r1858, %r1855;
	xor.b32  	%r1860, %r1859, %r1852;
	add.s32 	%r1861, %r1860, -2025771366;
	cvt.u64.u32 	%rd48, %r1837;
	mul.wide.u32 	%rd49, %r1845, 2097152;
	xor.b64  	%rd50, %rd49, %rd48;
	cvt.rn.f64.u64 	%fd19, %rd50;
	fma.rn.f64 	%fd118, %fd19, 0d3CA0000000000000, 0d3C90000000000000;
	cvt.u64.u32 	%rd51, %r1853;
	mul.wide.u32 	%rd52, %r1861, 2097152;
	xor.b64  	%rd53, %rd52, %rd51;
	cvt.rn.f64.u64 	%fd20, %rd53;
	fma.rn.f64 	%fd3, %fd20, 0d3CB0000000000000, 0d3CA0000000000000;
	{
	.reg .b32 %temp; 
	mov.b64 	{%temp, %r2486}, %fd118;
	}
	{
	.reg .b32 %temp; 
	mov.b64 	{%r2487, %temp}, %fd118;
	}
	setp.gt.s32 	%p125, %r2486, 1048575;
	mov.b32 	%r2488, -1023;
	@%p125 bra 	$L__BB7_232;
	mul.f64 	%fd118, %fd118, 0d4350000000000000;
	{
	.reg .b32 %temp; 
	mov.b64 	{%temp, %r2486}, %fd118;
	}
	{
	.reg .b32 %temp; 
	mov.b64 	{%r2487, %temp}, %fd118;
	}
	mov.b32 	%r2488, -1077;
$L__BB7_232:
	add.s32 	%r1863, %r2486, -1;
	setp.gt.u32 	%p126, %r1863, 2146435070;
	@%p126 bra 	$L__BB7_236;
	shr.u32 	%r1866, %r2486, 20;
	add.s32 	%r2489, %r2488, %r1866;
	and.b32  	%r1867, %r2486, 1048575;
	or.b32  	%r1868, %r1867, 1072693248;
	mov.b64 	%fd119, {%r2487, %r1868};
	setp.lt.u32 	%p128, %r1868, 1073127583;
	@%p128 bra 	$L__BB7_235;
	{
	.reg .b32 %temp; 
	mov.b64 	{%r1869, %temp}, %fd119;
	}
	{
	.reg .b32 %temp; 
	mov.b64 	{%temp, %r1870}, %fd119;
	}
	add.s32 	%r1871, %r1870, -1048576;
	mov.b64 	%fd119, {%r1869, %r1871};
	add.s32 	%r2489, %r2489, 1;
$L__BB7_235:
	add.f64 	%fd22, %fd119, 0dBFF0000000000000;
	add.f64 	%fd23, %fd119, 0d3FF0000000000000;
	rcp.approx.ftz.f64 	%fd24, %fd23;
	neg.f64 	%fd25, %fd23;
	fma.rn.f64 	%fd26, %fd25, %fd24, 0d3FF0000000000000;
	fma.rn.f64 	%fd27, %fd26, %fd26, %fd26;
	fma.rn.f64 	%fd28, %fd27, %fd24, %fd24;
	mul.f64 	%fd29, %fd22, %fd28;
	fma.rn.f64 	%fd30, %fd22, %fd28, %fd29;
	mul.f64 	%fd31, %fd30, %fd30;
	fma.rn.f64 	%fd32, %fd31, 0d3EB1380B3AE80F1E, 0d3ED0EE258B7A8B04;
	fma.rn.f64 	%fd33, %fd32, %fd31, 0d3EF3B2669F02676F;
	fma.rn.f64 	%fd34, %fd33, %fd31, 0d3F1745CBA9AB0956;
	fma.rn.f64 	%fd35, %fd34, %fd31, 0d3F3C71C72D1B5154;
	fma.rn.f64 	%fd36, %fd35, %fd31, 0d3F624924923BE72D;
	fma.rn.f64 	%fd37, %fd36, %fd31, 0d3F8999999999A3C4;
	fma.rn.f64 	%fd38, %fd37, %fd31, 0d3FB5555555555554;
	sub.f64 	%fd39, %fd22, %fd30;
	add.f64 	%fd40, %fd39, %fd39;
	neg.f64 	%fd41, %fd30;
	fma.rn.f64 	%fd42, %fd41, %fd22, %fd40;
	mul.f64 	%fd43, %fd28, %fd42;
	mul.f64 	%fd44, %fd31, %fd38;
	fma.rn.f64 	%fd45, %fd44, %fd30, %fd43;
	xor.b32  	%r1872, %r2489, -2147483648;
	mov.b32 	%r1873, 1127219200;
	mov.b64 	%fd46, {%r1872, %r1873};
	mov.b32 	%r1874, -2147483648;
	mov.b64 	%fd47, {%r1874, %r1873};
	sub.f64 	%fd48, %fd46, %fd47;
	fma.rn.f64 	%fd49, %fd48, 0d3FE62E42FEFA39EF, %fd30;
	fma.rn.f64 	%fd50, %fd48, 0dBFE62E42FEFA39EF, %fd49;
	sub.f64 	%fd51, %fd50, %fd30;
	sub.f64 	%fd52, %fd45, %fd51;
	fma.rn.f64 	%fd53, %fd48, 0d3C7ABC9E3B39803F, %fd52;
	add.f64 	%fd120, %fd49, %fd53;
	bra.uni 	$L__BB7_237;
$L__BB7_236:
	fma.rn.f64 	%fd21, %fd118, 0d7FF0000000000000, 0d7FF0000000000000;
	{
	.reg .b32 %temp; 
	mov.b64 	{%temp, %r1864}, %fd118;
	}
	and.b32  	%r1865, %r1864, 2147483647;
	setp.eq.s32 	%p127, %r1865, 0;
	selp.f64 	%fd120, 0dFFF0000000000000, %fd21, %p127;
$L__BB7_237:
	mul.f64 	%fd54, %fd120, 0dC000000000000000;
	sqrt.rn.f64 	%fd55, %fd54;
	{
	.reg .b32 %temp; 
	mov.b64 	{%temp, %r1875}, %fd3;
	}
	shl.b32 	%r1876, %r1875, 1;
	setp.gt.u32 	%p129, %r1876, -2038431744;
	mov.f64 	%fd56, 0d0000000000000000;
	mul.rn.f64 	%fd57, %fd3, %fd56;
	selp.f64 	%fd58, %fd57, %fd3, %p129;
	{
	.reg .b32 %temp; 
	mov.b64 	{%r1877, %temp}, %fd58;
	}
	{
	.reg .b32 %temp; 
	mov.b64 	{%temp, %r1878}, %fd58;
	}
	add.s32 	%r1879, %r1878, 1048576;
	mov.b64 	%fd59, {%r1877, %r1879};
	cvt.rni.f64.f64 	%fd60, %fd59;
	cvt.rzi.s64.f64 	%rd54, %fd60;
	cvt.u32.u64 	%r1880, %rd54;
	fma.rn.f64 	%fd61, %fd60, 0dBFE0000000000000, %fd58;
	mul.f64 	%fd62, %fd61, 0d3CA1A62633145C07;
	fma.rn.f64 	%fd63, %fd61, 0d400921FB54442D18, %fd62;
	mul.rn.f64 	%fd64, %fd63, %fd63;
	fma.rn.f64 	%fd65, %fd64, 0dBDA8FF8320FD8164, 0d3E21EEA7C1EF8528;
	fma.rn.f64 	%fd66, %fd65, %fd64, 0dBE927E4F8E06E6D9;
	fma.rn.f64 	%fd67, %fd66, %fd64, 0d3EFA01A019DDBCE9;
	fma.rn.f64 	%fd68, %fd67, %fd64, 0dBF56C16C16C15D47;
	fma.rn.f64 	%fd69, %fd68, %fd64, 0d3FA5555555555551;
	fma.rn.f64 	%fd70, %fd69, %fd64, 0dBFE0000000000000;
	fma.rn.f64 	%fd71, %fd70, %fd64, 0d3FF0000000000000;
	fma.rn.f64 	%fd72, %fd64, 0d3DE5DB65F9785EBA, 0dBE5AE5F12CB0D246;
	fma.rn.f64 	%fd73, %fd72, %fd64, 0d3EC71DE369ACE392;
	fma.rn.f64 	%fd74, %fd73, %fd64, 0dBF2A01A019DB62A1;
	fma.rn.f64 	%fd75, %fd74, %fd64, 0d3F81111111110818;
	fma.rn.f64 	%fd76, %fd75, %fd64, 0dBFC5555555555554;
	fma.rn.f64 	%fd77, %fd76, %fd64, 0d0000000000000000;
	fma.rn.f64 	%fd78, %fd77, %fd63, %fd63;
	and.b64  	%rd55, %rd54, 1;
	setp.eq.b64 	%p130, %rd55, 1;
	selp.f64 	%fd79, %fd71, %fd78, %p130;
	and.b32  	%r1881, %r1880, 2;
	setp.eq.s32 	%p131, %r1881, 0;
	{
	.reg .b32 %temp; 
	mov.b64 	{%temp, %r1882}, %fd79;
	}
	{
	.reg .b32 %temp; 
	mov.b64 	{%r1883, %temp}, %fd79;
	}
	xor.b32  	%r1884, %r1882, -2147483648;
	mov.b64 	%fd80, {%r1883, %r1884};
	selp.f64 	%fd81, %fd79, %fd80, %p131;
	cvt.rzi.f64.f64 	%fd82, %fd58;
	setp.eq.f64 	%p132, %fd58, %fd82;
	mul.rn.f64 	%fd83, %fd58, %fd56;
	selp.f64 	%fd84, %fd83, %fd81, %p132;
	mul.f64 	%fd85, %fd55, %fd84;
	mul.f64 	%fd86, %fd1, 0d3FA6E5B7D16657E1;
	mul.f64 	%fd87, %fd86, %fd85;
	cvt.rn.f32.f64 	%f2, %fd87;
	shl.b32 	%r1885, %r1, 2;
	mov.u32 	%r1886, _ZZ13doRandomStuffIfLj32EEvPT_S1_jP17curandStateXORWOWS3_E5sdata;
	add.s32 	%r1096, %r1886, %r1885;
	st.volatile.shared.f32 	[%r1096], %f2;
	setp.gt.u32 	%p133, %r1, 15;
	@%p133 bra 	$L__BB7_245;
	ld.volatile.shared.f32 	%f3, [%r1096+64];
	ld.volatile.shared.f32 	%f4, [%r1096];
	add.f32 	%f5, %f3, %f4;
	st.volatile.shared.f32 	[%r1096], %f5;
	ld.volatile.shared.f32 	%f6, [%r1096+32];
	ld.volatile.shared.f32 	%f7, [%r1096];
	add.f32 	%f8, %f6, %f7;
	st.volatile.shared.f32 	[%r1096], %f8;
	ld.volatile.shared.f32 	%f9, [%r1096+16];
	ld.volatile.shared.f32 	%f10, [%r1096];
	add.f32 	%f11, %f9, %f10;
	st.volatile.shared.f32 	[%r1096], %f11;
	ld.volatile.shared.f32 	%f12, [%r1096+8];
	ld.volatile.shared.f32 	%f13, [%r1096];
	add.f32 	%f14, %f12, %f13;
	st.volatile.shared.f32 	[%r1096], %f14;
	ld.volatile.shared.f32 	%f15, [%r1096+4];
	ld.volatile.shared.f32 	%f16, [%r1096];
	add.f32 	%f17, %f15, %f16;
	st.volatile.shared.f32 	[%r1096], %f17;
	setp.ne.s32 	%p134, %r1, 0;
	@%p134 bra 	$L__BB7_245;
	ld.volatile.shared.f32 	%f18, [_ZZ13doRandomStuffIfLj32EEvPT_S1_jP17curandStateXORWOWS3_E5sdata];
	cvt.f64.f32 	%fd88, %f18;
	shr.u32 	%r1887, %r2220, 2;
	xor.b32  	%r1888, %r1887, %r2220;
	shl.b32 	%r1889, %r2216, 4;
	shl.b32 	%r1890, %r1888, 1;
	xor.b32  	%r1891, %r1890, %r1889;
	xor.b32  	%r1892, %r1891, %r1888;
	xor.b32  	%r1893, %r1892, %r2216;
	add.s32 	%r1894, %r1893, -31449523;
	shr.u32 	%r1895, %r2219, 2;
	xor.b32  	%r1896, %r1895, %r2219;
	shl.b32 	%r1897, %r1893, 4;
	shl.b32 	%r1898, %r1896, 1;
	xor.b32  	%r1899, %r1898, %r1897;
	xor.b32  	%r1900, %r1899, %r1896;
	xor.b32  	%r1901, %r1900, %r1893;
	add.s32 	%r1902, %r1901, -31087086;
	cvt.u64.u32 	%rd56, %r1894;
	mul.wide.u32 	%rd57, %r1902, 2097152;
	xor.b64  	%rd58, %rd57, %rd56;
	cvt.rn.f64.u64 	%fd89, %rd58;
	fma.rn.f64 	%fd90, %fd89, 0d3CA0000000000000, 0d3C90000000000000;
	fma.rn.f64 	%fd12, %fd90, 0d401921FB54442D18, %fd88;
	abs.f64 	%fd13, %fd12;
	setp.neu.f64 	%p135, %fd13, 0d7FF0000000000000;
	@%p135 bra 	$L__BB7_241;
	mov.f64 	%fd96, 0d0000000000000000;
	mul.rn.f64 	%fd122, %fd12, %fd96;
	mov.b32 	%r2491, 1;
	bra.uni 	$L__BB7_244;
$L__BB7_241:
	mul.f64 	%fd91, %fd12, 0d3FE45F306DC9C883;
	cvt.rni.s32.f64 	%r2490, %fd91;
	cvt.rn.f64.s32 	%fd92, %r2490;
	fma.rn.f64 	%fd93, %fd92, 0dBFF921FB54442D18, %fd12;
	fma.rn.f64 	%fd94, %fd92, 0dBC91A62633145C00, %fd93;
	fma.rn.f64 	%fd122, %fd92, 0dB97B839A252049C0, %fd94;
	setp.ltu.f64 	%p136, %fd13, 0d41E0000000000000;
	@%p136 bra 	$L__BB7_243;
	{ // callseq 6, 0
	.param .b64 param0;
	st.param.f64 	[param0], %fd12;
	.param .align 16 .b8 retval0[16];
	call.uni (retval0), 
	__internal_trig_reduction_slowpathd, 
	(
	param0
	);
	ld.param.f64 	%fd122, [retval0];
	ld.param.b32 	%r2490, [retval0+8];
	} // callseq 6
$L__BB7_243:
	add.s32 	%r2491, %r2490, 1;
$L__BB7_244:
	ld.param.u64 	%rd67, [_Z13doRandomStuffIfLj32EEvPT_S1_jP17curandStateXORWOWS3__param_1];
	shl.b32 	%r1905, %r2491, 6;
	cvt.u64.u32 	%rd59, %r1905;
	and.b64  	%rd60, %rd59, 64;
	mov.u64 	%rd61, __cudart_sin_cos_coeffs;
	add.s64 	%rd62, %rd61, %rd60;
	mul.rn.f64 	%fd97, %fd122, %fd122;
	and.b32  	%r1906, %r2491, 1;
	setp.eq.b32 	%p137, %r1906, 1;
	selp.f64 	%fd98, 0dBDA8FF8320FD8164, 0d3DE5DB65F9785EBA, %p137;
	ld.global.nc.v2.f64 	{%fd99, %fd100}, [%rd62];
	fma.rn.f64 	%fd101, %fd98, %fd97, %fd99;
	fma.rn.f64 	%fd102, %fd101, %fd97, %fd100;
	ld.global.nc.v2.f64 	{%fd103, %fd104}, [%rd62+16];
	fma.rn.f64 	%fd105, %fd102, %fd97, %fd103;
	fma.rn.f64 	%fd106, %fd105, %fd97, %fd104;
	ld.global.nc.v2.f64 	{%fd107, %fd108}, [%rd62+32];
	fma.rn.f64 	%fd109, %fd106, %fd97, %fd107;
	fma.rn.f64 	%fd110, %fd109, %fd97, %fd108;
	fma.rn.f64 	%fd111, %fd110, %fd122, %fd122;
	fma.rn.f64 	%fd112, %fd110, %fd97, 0d3FF0000000000000;
	selp.f64 	%fd113, %fd112, %fd111, %p137;
	and.b32  	%r1907, %r2491, 2;
	setp.eq.s32 	%p138, %r1907, 0;
	mov.f64 	%fd114, 0d0000000000000000;
	sub.f64 	%fd115, %fd114, %fd113;
	selp.f64 	%fd116, %fd113, %fd115, %p138;
	mul.f64 	%fd117, %fd116, 0d3FA6A09E667F3BCD;
	cvt.rn.f32.f64 	%f19, %fd117;
	cvta.to.global.u64 	%rd63, %rd67;
	shl.b64 	%rd64, %rd3, 2;
	add.s64 	%rd65, %rd63, %rd64;
	st.global.f32 	[%rd65], %f19;
$L__BB7_245:
	ret;

}
	// .globl	_Z13doRandomStuffIfLj64EEvPT_S1_jP17curandStateXORWOWS3_
.visible .entry _Z13doRandomStuffIfLj64EEvPT_S1_jP17curandStateXORWOWS3_(
	.param .u64 .ptr .align 1 _Z13doRandomStuffIfLj64EEvPT_S1_jP17curandStateXORWOWS3__param_0,
	.param .u64 .ptr .align 1 _Z13doRandomStuffIfLj64EEvPT_S1_jP17curandStateXORWOWS3__param_1,
	.param .u32 _Z13doRandomStuffIfLj64EEvPT_S1_jP17curandStateXORWOWS3__param_2,
	.param .u64 .ptr .align 1 _Z13doRandomStuffIfLj64EEvPT_S1_jP17curandStateXORWOWS3__param_3,
	.param .u64 .ptr .align 1 _Z13doRandomStuffIfLj64EEvPT_S1_jP17curandStateXORWOWS3__param_4
)
{
	.local .align 8 .b8 	__local_depot8[96];
	.reg .b64 	%SP;
	.reg .b64 	%SPL;
	.reg .pred 	%p<139>;
	.reg .b32 	%r<2492>;
	.reg .b32 	%f<20>;
	.reg .b64 	%rd<70>;
	.reg .b64 	%fd<123>;
	// demoted variable
	.shared .align 4 .b8 _ZZ13doRandomStuffIfLj64EEvPT_S1_jP17curandStateXORWOWS3_E5sdata[128];
	mov.u64 	%SPL, __local_depot8;
	add.u64 	%rd1, %SPL, 0;
	add.u64 	%rd2, %SPL, 48;
	mov.u32 	%r1, %tid.x;
	mov.u32 	%r1107, %ctaid.x;
	cvt.u64.u32 	%rd3, %r1107;
	mov.b32 	%r1930, -1265631101;
	mov.b32 	%r1108, -2027221114;
	st.local.v2.u32 	[%rd1], {%r1108, %r1930};
	mov.b32 	%r1928, -123459836;
	mov.b32 	%r1929, -1196530037;
	st.local.v2.u32 	[%rd1+8], {%r1929, %r1928};
	mov.b32 	%r1926, -1383304569;
	mov.b32 	%r1927, -589760388;
	st.local.v2.u32 	[%rd1+16], {%r1927, %r1926};
	setp.eq.s32 	%p1, %r1107, 0;
	@%p1 bra 	$L__BB8_115;
	mov.b32 	%r1913, 0;
	mov.b32 	%r1930, -1265631101;
	mov.b32 	%r1929, -1196530037;
	mov.b32 	%r1928, -123459836;
	mov.b32 	%r1927, -589760388;
	mov.b32 	%r1926, -1383304569;
	mov.u64 	%rd68, %rd3;
$L__BB8_2:
	mov.u64 	%rd4, %rd68;
	and.b64  	%rd5, %rd4, 3;
	setp.eq.s64 	%p2, %rd5, 0;
	@%p2 bra 	$L__BB8_114;
	mul.wide.u32 	%rd22, %r1913, 3200;
	mov.u64 	%rd23, precalc_xorwow_matrix;
	add.s64 	%rd6, %rd23, %rd22;
	mov.b32 	%r1926, 0;
	mov.u32 	%r1927, %r1926;
	mov.u32 	%r1928, %r1926;
	mov.u32 	%r1929, %r1926;
	mov.u32 	%r1930, %r1926;
	mov.u32 	%r1919, %r1926;
$L__BB8_4:
	mul.wide.u32 	%rd24, %r1919, 4;
	add.s64 	%rd25, %rd1, %rd24;
	ld.local.u32 	%r14, [%rd25+4];
	shl.b32 	%r15, %r1919, 5;
	mov.b32 	%r1925, 0;
$L__BB8_5:
	.pragma "nounroll";
	shr.u32 	%r1117, %r14, %r1925;
	and.b32  	%r1118, %r1117, 1;
	setp.eq.b32 	%p3, %r1118, 1;
	not.pred 	%p4, %p3;
	add.s32 	%r1119, %r15, %r1925;
	mul.lo.s32 	%r1120, %r1119, 5;
	mul.wide.u32 	%rd26, %r1120, 4;
	add.s64 	%rd7, %rd6, %rd26;
	@%p4 bra 	$L__BB8_7;
	ld.global.u32 	%r1121, [%rd7];
	xor.b32  	%r1930, %r1930, %r1121;
	ld.global.u32 	%r1122, [%rd7+4];
	xor.b32  	%r1929, %r1929, %r1122;
	ld.global.u32 	%r1123, [%rd7+8];
	xor.b32  	%r1928, %r1928, %r1123;
	ld.global.u32 	%r1124, [%rd7+12];
	xor.b32  	%r1927, %r1927, %r1124;
	ld.global.u32 	%r1125, [%rd7+16];
	xor.b32  	%r1926, %r1926, %r1125;
$L__BB8_7:
	and.b32  	%r1127, %r1117, 2;
	setp.eq.s32 	%p5, %r1127, 0;
	@%p5 bra 	$L__BB8_9;
	ld.global.u32 	%r1128, [%rd7+20];
	xor.b32  	%r1930, %r1930, %r1128;
	ld.global.u32 	%r1129, [%rd7+24];
	xor.b32  	%r1929, %r1929, %r1129;
	ld.global.u32 	%r1130, [%rd7+28];
	xor.b32  	%r1928, %r1928, %r1130;
	ld.global.u32 	%r1131, [%rd7+32];
	xor.b32  	%r1927, %r1927, %r1131;
	ld.global.u32 	%r1132, [%rd7+36];
	xor.b32  	%r1926, %r1926, %r1132;
$L__BB8_9:
	and.b32  	%r1134, %r1117, 4;
	setp.eq.s32 	%p6, %r1134, 0;
	@%p6 bra 	$L__BB8_11;
	ld.global.u32 	%r1135, [%rd7+40];
	xor.b32  	%r1930, %r1930, %r1135;
	ld.global.u32 	%r1136, [%rd7+44];
	xor.b32  	%r1929, %r1929, %r1136;
	ld.global.u32 	%r1137, [%rd7+48];
	xor.b32  	%r1928, %r1928, %r1137;
	ld.global.u32 	%r1138, [%rd7+52];
	xor.b32  	%r1927, %r1927, %r1138;
	ld.global.u32 	%r1139, [%rd7+56];
	xor.b32  	%r1926, %r1926, %r1139;
$L__BB8_11:
	and.b32  	%r1141, %r1117, 8;
	setp.eq.s32 	%p7, %r1141, 0;
	@%p7 bra 	$L__BB8_13;
	ld.global.u32 	%r1142, [%rd7+60];
	xor.b32  	%r1930, %r1930, %r1142;
	ld.global.u32 	%r1143, [%rd7+64];
	xor.b32  	%r1929, %r1929, %r1143;
	ld.global.u32 	%r1144, [%rd7+68];
	xor.b32  	%r1928, %r1928, %r1144;
	ld.global.u32 	%r1145, [%rd7+72];
	xor.b32  	%r1927, %r1927, %r1145;
	ld.global.u32 	%r1146, [%rd7+76];
	xor.b32  	%r1926, %r1926, %r1146;
$L__BB8_13:
	and.b32  	%r1148, %r1117, 16;
	setp.eq.s32 	%p8, %r1148, 0;
	@%p8 bra 	$L__BB8_15;
	ld.global.u32 	%r1149, [%rd7+80];
	xor.b32  	%r1930, %r1930, %r1149;
	ld.global.u32 	%r1150, [%rd7+84];
	xor.b32  	%r1929, %r1929, %r1150;
	ld.global.u32 	%r1151, [%rd7+88];
	xor.b32  	%r1928, %r1928, %r1151;
	ld.global.u32 	%r1152, [%rd7+92];
	xor.b32  	%r1927, %r1927, %r1152;
	ld.global.u32 	%r1153, [%rd7+96];
	xor.b32  	%r1926, %r1926, %r1153;
$L__BB8_15:
	and.b32  	%r1155, %r1117, 32;
	setp.eq.s32 	%p9, %r1155, 0;
	@%p9 bra 	$L__BB8_17;
	ld.global.u32 	%r1156, [%rd7+100];
	xor.b32  	%r1930, %r1930, %r1156;
	ld.global.u32 	%r1157, [%rd7+104];
	xor.b32  	%r1929, %r1929, %r1157;
	ld.global.u32 	%r1158, [%rd7+108];
	xor.b32  	%r1928, %r1928, %r1158;
	ld.global.u32 	%r1159, [%rd7+112];
	xor.b32  	%r1927, %r1927, %r1159;
	ld.global.u32 	%r1160, [%rd7+116];
	xor.b32  	%r1926, %r1926, %r1160;
$L__BB8_17:
	and.b32  	%r1162, %r1117, 64;
	setp.eq.s32 	%p10, %r1162, 0;
	@%p10 bra 	$L__BB8_19;
	ld.global.u32 	%r1163, [%rd7+120];
	xor.b32  	%r1930, %r1930, %r1163;
	ld.global.u32 	%r1164, [%rd7+124];
	xor.b32  	%r1929, %r1929, %r1164;
	ld.global.u32 	%r1165, [%rd7+128];
	xor.b32  	%r1928, %r1928, %r1165;
	ld.global.u32 	%r1166, [%rd7+132];
	xor.b32  	%r1927, %r1927, %r1166;
	ld.global.u32 	%r1167, [%rd7+136];
	xor.b32  	%r1926, %r1926, %r1167;
$L__BB8_19:
	and.b32  	%r1169, %r1117, 128;
	setp.eq.s32 	%p11, %r1169, 0;
	@%p11 bra 	$L__BB8_21;
	ld.global.u32 	%r1170, [%rd7+140];
	xor.b32  	%r1930, %r1930, %r1170;
	ld.global.u32 	%r1171, [%rd7+144];
	xor.b32  	%r1929, %r1929, %r1171;
	ld.global.u32 	%r1172, [%rd7+148];
	xor.b32  	%r1928, %r1928, %r1172;
	ld.global.u32 	%r1173, [%rd7+152];
	xor.b32  	%r1927, %r1927, %r1173;
	ld.global.u32 	%r1174, [%rd7+156];
	xor.b32  	%r1926, %r1926, %r1174;
$L__BB8_21:
	and.b32  	%r1176, %r1117, 256;
	setp.eq.s32 	%p12, %r1176, 0;
	@%p12 bra 	$L__BB8_23;
	ld.global.u32 	%r1177, [%rd7+160];
	xor.b32  	%r1930, %r1930, %r1177;
	ld.global.u32 	%r1178, [%rd7+164];
	xor.b32  	%r1929, %r1929, %r1178;
	ld.global.u32 	%r1179, [%rd7+168];
	xor.b32  	%r1928, %r1928, %r1179;
	ld.global.u32 	%r1180, [%rd7+172];
	xor.b32  	%r1927, %r1927, %r1180;
	ld.global.u32 	%r1181, [%rd7+176];
	xor.b32  	%r1926, %r1926, %r1181;
$L__BB8_23:
	and.b32  	%r1183, %r1117, 512;
	setp.eq.s32 	%p13, %r1183, 0;
	@%p13 bra 	$L__BB8_25;
	ld.global.u32 	%r1184, [%rd7+180];
	xor.b32  	%r1930, %r1930, %r1184;
	ld.global.u32 	%r1185, [%rd7+184];
	xor.b32  	%r1929, %r1929, %r1185;
	ld.global.u32 	%r1186, [%rd7+188];
	xor.b32  	%r1928, %r1928, %r1186;
	ld.global.u32 	%r1187, [%rd7+192];
	xor.b32  	%r1927, %r1927, %r1187;
	ld.global.u32 	%r1188, [%rd7+196];
	xor.b32  	%r1926, %r1926, %r1188;
$L__BB8_25:
	and.b32  	%r1190, %r1117, 1024;
	setp.eq.s32 	%p14, %r1190, 0;
	@%p14 bra 	$L__BB8_27;
	ld.global.u32 	%r1191, [%rd7+200];
	xor.b32  	%r1930, %r1930, %r1191;
	ld.global.u32 	%r1192, [%rd7+204];
	xor.b32  	%r1929, %r1929, %r1192;
	ld.global.u32 	%r1193, [%rd7+208];
	xor.b32  	%r1928, %r1928, %r1193;
	ld.global.u32 	%r1194, [%rd7+212];
	xor.b32  	%r1927, %r1927, %r1194;
	ld.global.u32 	%r1195, [%rd7+216];
	xor.b32  	%r1926, %r1926, %r1195;
$L__BB8_27:
	and.b32  	%r1197, %r1117, 2048;
	setp.eq.s32 	%p15, %r1197, 0;
	@%p15 bra 	$L__BB8_29;
	ld.global.u32 	%r1198, [%rd7+220];
	xor.b32  	%r1930, %r1930, %r1198;
	ld.global.u32 	%r1199, [%rd7+224];
	xor.b32  	%r1929, %r1929, %r1199;
	ld.global.u32 	%r1200, [%rd7+228];
	xor.b32  	%r1928, %r1928, %r1200;
	ld.global.u32 	%r1201, [%rd7+232];
	xor.b32  	%r1927, %r1927, %r1201;
	ld.global.u32 	%r1202, [%rd7+236];
	xor.b32  	%r1926, %r1926, %r1202;
$L__BB8_29:
	and.b32  	%r1204, %r1117, 4096;
	setp.eq.s32 	%p16, %r1204, 0;
	@%p16 bra 	$L__BB8_31;
	ld.global.u32 	%r1205, [%rd7+240];
	xor.b32  	%r1930, %r1930, %r1205;
	ld.global.u32 	%r1206, [%rd7+244];
	xor.b32  	%r1929, %r1929, %r1206;
	ld.global.u32 	%r1207, [%rd7+248];
	xor.b32  	%r1928, %r1928, %r1207;
	ld.global.u32 	%r1208, [%rd7+252];
	xor.b32  	%r1927, %r1927, %r1208;
	ld.global.u32 	%r1209, [%rd7+256];
	xor.b32  	%r1926, %r1926, %r1209;
$L__BB8_31:
	and.b32  	%r1211, %r1117, 8192;
	setp.eq.s32 	%p17, %r1211, 0;
	@%p17 bra 	$L__BB8_33;
	ld.global.u32 	%r1212, [%rd7+260];
	xor.b32  	%r1930, %r1930, %r1212;
	ld.global.u32 	%r1213, [%rd7+264];
	xor.b32  	%r1929, %r1929, %r1213;
	ld.global.u32 	%r1214, [%rd7+268];
	xor.b32  	%r1928, %r1928, %r1214;
	ld.global.u32 	%r1215, [%rd7+272];
	xor.b32  	%r1927, %r1927, %r1215;
	ld.global.u32 	%r1216, [%rd7+276];
	xor.b32  	%r1926, %r1926, %r1216;
$L__BB8_33:
	and.b32  	%r1218, %r1117, 16384;
	setp.eq.s32 	%p18, %r1218, 0;
	@%p18 bra 	$L__BB8_35;
	ld.global.u32 	%r1219, [%rd7+280];
	xor.b32  	%r1930, %r1930, %r1219;
	ld.global.u32 	%r1220, [%rd7+284];
	xor.b32  	%r1929, %r1929, %r1220;
	ld.global.u32 	%r1221, [%rd7+288];
	xor.b32  	%r1928, %r1928, %r1221;
	ld.global.u32 	%r1222, [%rd7+292];
	xor.b32  	%r1927, %r1927, %r1222;
	ld.global.u32 	%r1223, [%rd7+296];
	xor.b32  	%r1926, %r1926, %r1223;
$L__BB8_35:
	and.b32  	%r1225, %r1117, 32768;
	setp.eq.s32 	%p19, %r1225, 0;
	@%p19 bra 	$L__BB8_37;
	ld.global.u32 	%r1226, [%rd7+300];
	xor.b32  	%r1930, %r1930, %r1226;
	ld.global.u32 	%r1227, [%rd7+304];
	xor.b32  	%r1929, %r1929, %r1227;
	ld.global.u32 	%r1228, [%rd7+308];
	xor.b32  	%r1928, %r1928, %r1228;
	ld.global.u32 	%r1229, [%rd7+312];
	xor.b32  	%r1927, %r1927, %r1229;
	ld.global.u32 	%r1230, [%rd7+316];
	xor.b32  	%r1926, %r1926, %r1230;
$L__BB8_37:
	add.s32 	%r1925, %r1925, 16;
	setp.ne.s32 	%p20, %r1925, 32;
	@%p20 bra 	$L__BB8_5;
	mad.lo.s32 	%r1231, %r1919, -31, %r15;
	add.s32 	%r1919, %r1231, 1;
	setp.ne.s32 	%p21, %r1919, 5;
	@%p21 bra 	$L__BB8_4;
	st.local.u32 	[%rd1+4], %r1930;
	st.local.v2.u32 	[%rd1+8], {%r1929, %r1928};
	st.local.v2.u32 	[%rd1+16], {%r1927, %r1926};
	setp.eq.s64 	%p22, %rd5, 1;
	@%p22 bra 	$L__BB8_114;
	mov.b32 	%r1926, 0;
	mov.u32 	%r1927, %r1926;
	mov.u32 	%r1928, %r1926;
	mov.u32 	%r1929, %r1926;
	mov.u32 	%r1930, %r1926;
	mov.u32 	%r2011, %r1926;
$L__BB8_41:
	mul.wide.u32 	%rd27, %r2011, 4;
	add.s64 	%rd28, %rd1, %rd27;
	ld.local.u32 	%r190, [%rd28+4];
	shl.b32 	%r191, %r2011, 5;
	mov.b32 	%r2017, 0;
$L__BB8_42:
	.pragma "nounroll";
	shr.u32 	%r1234, %r190, %r2017;
	and.b32  	%r1235, %r1234, 1;
	setp.eq.b32 	%p23, %r1235, 1;
	not.pred 	%p24, %p23;
	add.s32 	%r1236, %r191, %r2017;
	mul.lo.s32 	%r1237, %r1236, 5;
	mul.wide.u32 	%rd29, %r1237, 4;
	add.s64 	%rd8, %rd6, %rd29;
	@%p24 bra 	$L__BB8_44;
	ld.global.u32 	%r1238, [%rd8];
	xor.b32  	%r1930, %r1930, %r1238;
	ld.global.u32 	%r1239, [%rd8+4];
	xor.b32  	%r1929, %r1929, %r1239;
	ld.global.u32 	%r1240, [%rd8+8];
	xor.b32  	%r1928, %r1928, %r1240;
	ld.global.u32 	%r1241, [%rd8+12];
	xor.b32  	%r1927, %r1927, %r1241;
	ld.global.u32 	%r1242, [%rd8+16];
	xor.b32  	%r1926, %r1926, %r1242;
$L__BB8_44:
	and.b32  	%r1244, %r1234, 2;
	setp.eq.s32 	%p25, %r1244, 0;
	@%p25 bra 	$L__BB8_46;
	ld.global.u32 	%r1245, [%rd8+20];
	xor.b32  	%r1930, %r1930, %r1245;
	ld.global.u32 	%r1246, [%rd8+24];
	xor.b32  	%r1929, %r1929, %r1246;
	ld.global.u32 	%r1247, [%rd8+28];
	xor.b32  	%r1928, %r1928, %r1247;
	ld.global.u32 	%r1248, [%rd8+32];
	xor.b32  	%r1927, %r1927, %r1248;
	ld.global.u32 	%r1249, [%rd8+36];
	xor.b32  	%r1926, %r1926, %r1249;
$L__BB8_46:
	and.b32  	%r1251, %r1234, 4;
	setp.eq.s32 	%p26, %r1251, 0;
	@%p26 bra 	$L__BB8_48;
	ld.global.u32 	%r1252, [%rd8+40];
	xor.b32  	%r1930, %r1930, %r1252;
	ld.global.u32 	%r1253, [%rd8+44];
	xor.b32  	%r1929, %r1929, %r1253;
	ld.global.u32 	%r1254, [%rd8+48];
	xor.b32  	%r1928, %r1928, %r1254;
	ld.global.u32 	%r1255, [%rd8+52];
	xor.b32  	%r1927, %r1927, %r1255;
	ld.global.u32 	%r1256, [%rd8+56];
	xor.b32  	%r1926, %r1926, %r1256;
$L__BB8_48:
	and.b32  	%r1258, %r1234, 8;
	setp.eq.s32 	%p27, %r1258, 0;
	@%p27 bra 	$L__BB8_50;
	ld.global.u32 	%r1259, [%rd8+60];
	xor.b32  	%r1930, %r1930, %r1259;
	ld.global.u32 	%r1260, [%rd8+64];
	xor.b32  	%r1929, %r1929, %r1260;
	ld.global.u32 	%r1261, [%rd8+68];
	xor.b32  	%r1928, %r1928, %r1261;
	ld.global.u32 	%r1262, [%rd8+72];
	xor.b32  	%r1927, %r1927, %r1262;
	ld.global.u32 	%r1263, [%rd8+76];
	xor.b32  	%r1926, %r1926, %r1263;
$L__BB8_50:
	and.b32  	%r1265, %r1234, 16;
	setp.eq.s32 	%p28, %r1265, 0;
	@%p28 bra 	$L__BB8_52;
	ld.global.u32 	%r1266, [%rd8+80];
	xor.b32  	%r1930, %r1930, %r1266;
	ld.global.u32 	%r1267, [%rd8+84];
	xor.b32  	%r1929, %r1929, %r1267;
	ld.global.u32 	%r1268, [%rd8+88];
	xor.b32  	%r1928, %r1928, %r1268;
	ld.global.u32 	%r1269, [%rd8+92];
	xor.b32  	%r1927, %r1927, %r1269;
	ld.global.u32 	%r1270, [%rd8+96];
	xor.b32  	%r1926, %r1926, %r1270;
$L__BB8_52:
	and.b32  	%r1272, %r1234, 32;
	setp.eq.s32 	%p29, %r1272, 0;
	@%p29 bra 	$L__BB8_54;
	ld.global.u32 	%r1273, [%rd8+100];
	xor.b32  	%r1930, %r1930, %r1273;
	ld.global.u32 	%r1274, [%rd8+104];
	xor.b32  	%r1929, %r1929, %r1274;
	ld.global.u32 	%r1275, [%rd8+108];
	xor.b32  	%r1928, %r1928, %r1275;
	ld.global.u32 	%r1276, [%rd8+112];
	xor.b32  	%r1927, %r1927, %r1276;
	ld.global.u32 	%r1277, [%rd8+116];
	xor.b32  	%r1926, %r1926, %r1277;
$L__BB8_54:
	and.b32  	%r1279, %r1234, 64;
	setp.eq.s32 	%p30, %r1279, 0;
	@%p30 bra 	$L__BB8_56;
	ld.global.u32 	%r1280, [%rd8+120];
	xor.b32  	%r1930, %r1930, %r1280;
	ld.global.u32 	%r1281, [%rd8+124];
	xor.b32  	%r1929, %r1929, %r1281;
	ld.global.u32 	%r1282, [%rd8+128];
	xor.b32  	%r1928, %r1928, %r1282;
	ld.global.u32 	%r1283, [%rd8+132];
	xor.b32  	%r1927, %r1927, %r1283;
	ld.global.u32 	%r1284, [%rd8+136];
	xor.b32  	%r1926, %r1926, %r1284;
$L__BB8_56:
	and.b32  	%r1286, %r1234, 128;
	setp.eq.s32 	%p31, %r1286, 0;
	@%p31 bra 	$L__BB8_58;
	ld.global.u32 	%r1287, [%rd8+140];
	xor.b32  	%r1930, %r1930, %r1287;
	ld.global.u32 	%r1288, [%rd8+144];
	xor.b32  	%r1929, %r1929, %r1288;
	ld.global.u32 	%r1289, [%rd8+148];
	xor.b32  	%r1928, %r1928, %r1289;
	ld.global.u32 	%r1290, [%rd8+152];
	xor.b32  	%r1927, %r1927, %r1290;
	ld.global.u32 	%r1291, [%rd8+156];
	xor.b32  	%r1926, %r1926, %r1291;
$L__BB8_58:
	and.b32  	%r1293, %r1234, 256;
	setp.eq.s32 	%p32, %r1293, 0;
	@%p32 bra 	$L__BB8_60;
	ld.global.u32 	%r1294, [%rd8+160];
	xor.b32  	%r1930, %r1930, %r1294;
	ld.global.u32 	%r1295, [%rd8+164];
	xor.b32  	%r1929, %r1929, %r1295;
	ld.global.u32 	%r1296, [%rd8+168];
	xor.b32  	%r1928, %r1928, %r1296;
	ld.global.u32 	%r1297, [%rd8+172];
	xor.b32  	%r1927, %r1927, %r1297;
	ld.global.u32 	%r1298, [%rd8+176];
	xor.b32  	%r1926, %r1926, %r1298;
$L__BB8_60:
	and.b32  	%r1300, %r1234, 512;
	setp.eq.s32 	%p33, %r1300, 0;
	@%p33 bra 	$L__BB8_62;
	ld.global.u32 	%r1301, [%rd8+180];
	xor.b32  	%r1930, %r1930, %r1301;
	ld.global.u32 	%r1302, [%rd8+184];
	xor.b32  	%r1929, %r1929, %r1302;
	ld.global.u32 	%r1303, [%rd8+188];
	xor.b32  	%r1928, %r1928, %r1303;
	ld.global.u32 	%r1304, [%rd8+192];
	xor.b32  	%r1927, %r1927, %r1304;
	ld.global.u32 	%r1305, [%rd8+196];
	xor.b32  	%r1926, %r1926, %r1305;
$L__BB8_62:
	and.b32  	%r1307, %r1234, 1024;
	setp.eq.s32 	%p34, %r1307, 0;
	@%p34 bra 	$L__BB8_64;
	ld.global.u32 	%r1308, [%rd8+200];
	xor.b32  	%r1930, %r1930, %r1308;
	ld.global.u32 	%r1309, [%rd8+204];
	xor.b32  	%r1929, %r1929, %r1309;
	ld.global.u32 	%r1310, [%rd8+208];
	xor.b32  	%r1928, %r1928, %r1310;
	ld.global.u32 	%r1311, [%rd8+212];
	xor.b32  	%r1927, %r1927, %r1311;
	ld.global.u32 	%r1312, [%rd8+216];
	xor.b32  	%r1926, %r1926, %r1312;
$L__BB8_64:
	and.b32  	%r1314, %r1234, 2048;
	setp.eq.s32 	%p35, %r1314, 0;
	@%p35 bra 	$L__BB8_66;
	ld.global.u32 	%r1315, [%rd8+220];
	xor.b32  	%r1930, %r1930, %r1315;
	ld.global.u32 	%r1316, [%rd8+224];
	xor.b32  	%r1929, %r1929, %r1316;
	ld.global.u32 	%r1317, [%rd8+228];
	xor.b32  	%r1928, %r1928, %r1317;
	ld.global.u32 	%r1318, [%rd8+232];
	xor.b32  	%r1927, %r1927, %r1318;
	ld.global.u32 	%r1319, [%rd8+236];
	xor.b32  	%r1926, %r1926, %r1319;
$L__BB8_66:
	and.b32  	%r1321, %r1234, 4096;
	setp.eq.s32 	%p36, %r1321, 0;
	@%p36 bra 	$L__BB8_68;
	ld.global.u32 	%r1322, [%rd8+240];
	xor.b32  	%r1930, %r1930, %r1322;
	ld.global.u32 	%r1323, [%rd8+244];
	xor.b32  	%r1929, %r1929, %r1323;
	ld.global.u32 	%r1324, [%rd8+248];
	xor.b32  	%r1928, %r1928, %r1324;
	ld.global.u32 	%r1325, [%rd8+252];
	xor.b32  	%r1927, %r1927, %r1325;
	ld.global.u32 	%r1326, [%rd8+256];
	xor.b32  	%r1926, %r1926, %r1326;
$L__BB8_68:
	and.b32  	%r1328, %r1234, 8192;
	setp.eq.s32 	%p37, %r1328, 0;
	@%p37 bra 	$L__BB8_70;
	ld.global.u32 	%r1329, [%rd8+260];
	xor.b32  	%r1930, %r1930, %r1329;
	ld.global.u32 	%r1330, [%rd8+264];
	xor.b32  	%r1929, %r1929, %r1330;
	ld.global.u32 	%r1331, [%rd8+268];
	xor.b32  	%r1928, %r1928, %r1331;
	ld.global.u32 	%r1332, [%rd8+272];
	xor.b32  	%r1927, %r1927, %r1332;
	ld.global.u32 	%r1333, [%rd8+276];
	xor.b32  	%r1926, %r1926, %r1333;
$L__BB8_70:
	and.b32  	%r1335, %r1234, 16384;
	setp.eq.s32 	%p38, %r1335, 0;
	@%p38 bra 	$L__BB8_72;
	ld.global.u32 	%r1336, [%rd8+280];
	xor.b32  	%r1930, %r1930, %r1336;
	ld.global.u32 	%r1337, [%rd8+284];
	xor.b32  	%r1929, %r1929, %r1337;
	ld.global.u32 	%r1338, [%rd8+288];
	xor.b32  	%r1928, %r1928, %r1338;
	ld.global.u32 	%r1339, [%rd8+292];
	xor.b32  	%r1927, %r1927, %r1339;
	ld.global.u32 	%r1340, [%rd8+296];
	xor.b32  	%r1926, %r1926, %r1340;
$L__BB8_72:
	and.b32  	%r1342, %r1234, 32768;
	setp.eq.s32 	%p39, %r1342, 0;
	@%p39 bra 	$L__BB8_74;
	ld.global.u32 	%r1343, [%rd8+300];
	xor.b32  	%r1930, %r1930, %r1343;
	ld.global.u32 	%r1344, [%rd8+304];
	xor.b32  	%r1929, %r1929, %r1344;
	ld.global.u32 	%r1345, [%rd8+308];
	xor.b32  	%r1928, %r1928, %r1345;
	ld.global.u32 	%r1346, [%rd8+312];
	xor.b32  	%r1927, %r1927, %r1346;
	ld.global.u32 	%r1347, [%rd8+316];
	xor.b32  	%r1926, %r1926, %r1347;
$L__BB8_74:
	add.s32 	%r2017, %r2017, 16;
	setp.ne.s32 	%p40, %r2017, 32;
	@%p40 bra 	$L__BB8_42;
	mad.lo.s32 	%r1348, %r2011, -31, %r191;
	add.s32 	%r2011, %r1348, 1;
	setp.ne.s32 	%p41, %r2011, 5;
	@%p41 bra 	$L__BB8_41;
	st.local.u32 	[%rd1+4], %r1930;
	st.local.v2.u32 	[%rd1+8], {%r1929, %r1928};
	st.local.v2.u32 	[%rd1+16], {%r1927, %r1926};
	setp.ne.s64 	%p42, %rd5, 3;
	@%p42 bra 	$L__BB8_114;
	mov.b32 	%r1926, 0;
	mov.u32 	%r1927, %r1926;
	mov.u32 	%r1928, %r1926;
	mov.u32 	%r1929, %r1926;
	mov.u32 	%r1930, %r1926;
	mov.u32 	%r2103, %r1926;
$L__BB8_78:
	mul.wide.u32 	%rd30, %r2103, 4;
	add.s64 	%rd31, %rd1, %rd30;
	ld.local.u32 	%r366, [%rd31+4];
	shl.b32 	%r367, %r2103, 5;
	mov.b32 	%r2109, 0;
$L__BB8_79:
	.pragma "nounroll";
	shr.u32 	%r1351, %r366, %r2109;
	and.b32  	%r1352, %r1351, 1;
	setp.eq.b32 	%p43, %r1352, 1;
	not.pred 	%p44, %p43;
	add.s32 	%r1353, %r367, %r2109;
	mul.lo.s32 	%r1354, %r1353, 5;
	mul.wide.u32 	%rd32, %r1354, 4;
	add.s64 	%rd9, %rd6, %rd32;
	@%p44 bra 	$L__BB8_81;
	ld.global.u32 	%r1355, [%rd9];
	xor.b32  	%r1930, %r1930, %r1355;
	ld.global.u32 	%r1356, [%rd9+4];
	xor.b32  	%r1929, %r1929, %r1356;
	ld.global.u32 	%r1357, [%rd9+8];
	xor.b32  	%r1928, %r1928, %r1357;
	ld.global.u32 	%r1358, [%rd9+12];
	xor.b32  	%r1927, %r1927, %r1358;
	ld.global.u32 	%r1359, [%rd9+16];
	xor.b32  	%r1926, %r1926, %r1359;
$L__BB8_81:
	and.b32  	%r1361, %r1351, 2;
	setp.eq.s32 	%p45, %r1361, 0;
	@%p45 bra 	$L__BB8_83;
	ld.global.u32 	%r1362, [%rd9+20];
	xor.b32  	%r1930, %r1930, %r1362;
	ld.global.u32 	%r1363, [%rd9+24];
	xor.b32  	%r1929, %r1929, %r1363;
	ld.global.u32 	%r1364, [%rd9+28];
	xor.b32  	%r1928, %r1928, %r1364;
	ld.global.u32 	%r1365, [%rd9+32];
	xor.b32  	%r1927, %r1927, %r1365;
	ld.global.u32 	%r1366, [%rd9+36];
	xor.b32  	%r1926, %r1926, %r1366;
$L__BB8_83:
	and.b32  	%r1368, %r1351, 4;
	setp.eq.s32 	%p46, %r1368, 0;
	@%p46 bra 	$L__BB8_85;
	ld.global.u32 	%r1369, [%rd9+40];
	xor.b32  	%r1930, %r1930, %r1369;
	ld.global.u32 	%r1370, [%rd9+44];
	xor.b32  	%r1929, %r1929, %r1370;
	ld.global.u32 	%r1371, [%rd9+48];
	xor.b32  	%r1928, %r1928, %r1371;
	ld.global.u32 	%r1372, [%rd9+52];
	xor.b32  	%r1927, %r1927, %r1372;
	ld.global.u32 	%r1373, [%rd9+56];
	xor.b32  	%r1926, %r1926, %r1373;
$L__BB8_85:
	and.b32  	%r1375, %r1351, 8;
	setp.eq.s32 	%p47, %r1375, 0;
	@%p47 bra 	$L__BB8_87;
	ld.global.u32 	%r1376, [%rd9+60];
	xor.b32  	%r1930, %r1930, %r1376;
	ld.global.u32 	%r1377, [%rd9+64];
	xor.b32  	%r1929, %r1929, %r1377;
	ld.global.u32 	%r1378, [%rd9+68];
	xor.b32  	%r1928, %r1928, %r1378;
	ld.global.u32 	%r1379, [%rd9+72];
	xor.b32  	%r1927, %r1927, %r1379;
	ld.global.u32 	%r1380, [%rd9+76];
	xor.b32  	%r1926, %r1926, %r1380;
$L__BB8_87:
	and.b32  	%r1382, %r1351, 16;
	setp.eq.s32 	%p48, %r1382, 0;
	@%p48 bra 	$L__BB8_89;
	ld.global.u32 	%r1383, [%rd9+80];
	xor.b32  	%r1930, %r1930, %r1383;
	ld.global.u32 	%r1384, [%rd9+84];
	xor.b32  	%r1929, %r1929, %r1384;
	ld.global.u32 	%r1385, [%rd9+88];
	xor.b32  	%r1928, %r1928, %r1385;
	ld.global.u32 	%r1386, [%rd9+92];
	xor.b32  	%r1927, %r1927, %r1386;
	ld.global.u32 	%r1387, [%rd9+96];
	xor.b32  	%r1926, %r1926, %r1387;
$L__BB8_89:
	and.b32  	%r1389, %r1351, 32;
	setp.eq.s32 	%p49, %r1389, 0;
	@%p49 bra 	$L__BB8_91;
	ld.global.u32 	%r1390, [%rd9+100];
	xor.b32  	%r1930, %r1930, %r1390;
	ld.global.u32 	%r1391, [%rd9+104];
	xor.b32  	%r1929, %r1929, %r1391;
	ld.global.u32 	%r1392, [%rd9+108];
	xor.b32  	%r1928, %r1928, %r1392;
	ld.global.u32 	%r1393, [%rd9+112];
	xor.b32  	%r1927, %r1927, %r1393;
	ld.global.u32 	%r1394, [%rd9+116];
	xor.b32  	%r1926, %r1926, %r1394;
$L__BB8_91:
	and.b32  	%r1396, %r1351, 64;
	setp.eq.s32 	%p50, %r1396, 0;
	@%p50 bra 	$L__BB8_93;
	ld.global.u32 	%r1397, [%rd9+120];
	xor.b32  	%r1930, %r1930, %r1397;
	ld.global.u32 	%r1398, [%rd9+124];
	xor.b32  	%r1929, %r1929, %r1398;
	ld.global.u32 	%r1399, [%rd9+128];
	xor.b32  	%r1928, %r1928, %r1399;
	ld.global.u32 	%r1400, [%rd9+132];
	xor.b32  	%r1927, %r1927, %r1400;
	ld.global.u32 	%r1401, [%rd9+136];
	xor.b32  	%r1926, %r1926, %r1401;
$L__BB8_93:
	and.b32  	%r1403, %r1351, 128;
	setp.eq.s32 	%p51, %r1403, 0;
	@%p51 bra 	$L__BB8_95;
	ld.global.u32 	%r1404, [%rd9+140];
	xor.b32  	%r1930, %r1930, %r1404;
	ld.global.u32 	%r1405, [%rd9+144];
	xor.b32  	%r1929, %r1929, %r1405;
	ld.global.u32 	%r1406, [%rd9+148];
	xor.b32  	%r1928, %r1928, %r1406;
	ld.global.u32 	%r1407, [%rd9+152];
	xor.b32  	%r1927, %r1927, %r1407;
	ld.global.u32 	%r1408, [%rd9+156];
	xor.b32  	%r1926, %r1926, %r1408;
$L__BB8_95:
	and.b32  	%r1410, %r1351, 256;
	setp.eq.s32 	%p52, %r1410, 0;
	@%p52 bra 	$L__BB8_97;
	ld.global.u32 	%r1411, [%rd9+160];
	xor.b32  	%r1930, %r1930, %r1411;
	ld.global.u32 	%r1412, [%rd9+164];
	xor.b32  	%r1929, %r1929, %r1412;
	ld.global.u32 	%r1413, [%rd9+168];
	xor.b32  	%r1928, %r1928, %r1413;
	ld.global.u32 	%r1414, [%rd9+172];
	xor.b32  	%r1927, %r1927, %r1414;
	ld.global.u32 	%r1415, [%rd9+176];
	xor.b32  	%r1926, %r1926, %r1415;
$L__BB8_97:
	and.b32  	%r1417, %r1351, 512;
	setp.eq.s32 	%p53, %r1417, 0;
	@%p53 bra 	$L__BB8_99;
	ld.global.u32 	%r1418, [%rd9+180];
	xor.b32  	%r1930, %r1930, %r1418;
	ld.global.u32 	%r1419, [%rd9+184];
	xor.b32  	%r1929, %r1929, %r1419;
	ld.global.u32 	%r1420, [%rd9+188];
	xor.b32  	%r1928, %r1928, %r1420;
	ld.global.u32 	%r1421, [%rd9+192];
	xor.b32  	%r1927, %r1927, %r1421;
	ld.global.u32 	%r1422, [%rd9+196];
	xor.b32  	%r1926, %r1926, %r1422;
$L__BB8_99:
	and.b32  	%r1424, %r1351, 1024;
	setp.eq.s32 	%p54, %r1424, 0;
	@%p54 bra 	$L__BB8_101;
	ld.global.u32 	%r1425, [%rd9+200];
	xor.b32  	%r1930, %r1930, %r1425;
	ld.global.u32 	%r1426, [%rd9+204];
	xor.b32  	%r1929, %r1929, %r1426;
	ld.global.u32 	%r1427, [%rd9+208];
	xor.b32  	%r1928, %r1928, %r1427;
	ld.global.u32 	%r1428, [%rd9+212];
	xor.b32  	%r1927, %r1927, %r1428;
	ld.global.u32 	%r1429, [%rd9+216];
	xor.b32  	%r1926, %r1926, %r1429;
$L__BB8_101:
	and.b32  	%r1431, %r1351, 2048;
	setp.eq.s32 	%p55, %r1431, 0;
	@%p55 bra 	$L__BB8_103;
	ld.global.u32 	%r1432, [%rd9+220];
	xor.b32  	%r1930, %r1930, %r1432;
	ld.global.u32 	%r1433, [%rd9+224];
	xor.b32  	%r1929, %r1929, %r1433;
	ld.global.u32 	%r1434, [%rd9+228];
	xor.b32  	%r1928, %r1928, %r1434;
	ld.global.u32 	%r1435, [%rd9+232];
	xor.b32  	%r1927, %r1927, %r1435;
	ld.global.u32 	%r1436, [%rd9+236];
	xor.b32  	%r1926, %r1926, %r1436;
$L__BB8_103:
	and.b32  	%r1438, %r1351, 4096;
	setp.eq.s32 	%p56, %r1438, 0;
	@%p56 bra 	$L__BB8_105;
	ld.global.u32 	%r1439, [%rd9+240];
	xor.b32  	%r1930, %r1930, %r1439;
	ld.global.u32 	%r1440, [%rd9+244];
	xor.b32  	%r1929, %r1929, %r1440;
	ld.global.u32 	%r1441, [%rd9+248];
	xor.b32  	%r1928, %r1928, %r1441;
	ld.global.u32 	%r1442, [%rd9+252];
	xor.b32  	%r1927, %r1927, %r1442;
	ld.global.u32 	%r1443, [%rd9+256];
	xor.b32  	%r1926, %r1926, %r1443;
$L__BB8_105:
	and.b32  	%r1445, %r1351, 8192;
	setp.eq.s32 	%p57, %r1445, 0;
	@%p57 bra 	$L__BB8_107;
	ld.global.u32 	%r1446, [%rd9+260];
	xor.b32  	%r1930, %r1930, %r1446;
	ld.global.u32 	%r1447, [%rd9+264];
	xor.b32  	%r1929, %r1929, %r1447;
	ld.global.u32 	%r1448, [%rd9+268];
	xor.b32  	%r1928, %r1928, %r1448;
	ld.global.u32 	%r1449, [%rd9+272];
	xor.b32  	%r1927, %r1927, %r1449;
	ld.global.u32 	%r1450, [%rd9+276];
	xor.b32  	%r1926, %r1926, %r1450;
$L__BB8_107:
	and.b32  	%r1452, %r1351, 16384;
	setp.eq.s32 	%p58, %r1452, 0;
	@%p58 bra 	$L__BB8_109;
	ld.global.u32 	%r1453, [%rd9+280];
	xor.b32  	%r1930, %r1930, %r1453;
	ld.global.u32 	%r1454, [%rd9+284];
	xor.b32  	%r1929, %r1929, %r1454;
	ld.global.u32 	%r1455, [%rd9+288];
	xor.b32  	%r1928, %r1928, %r1455;
	ld.global.u32 	%r1456, [%rd9+292];
	xor.b32  	%r1927, %r1927, %r1456;
	ld.global.u32 	%r1457, [%rd9+296];
	xor.b32  	%r1926, %r1926, %r1457;
$L__BB8_109:
	and.b32  	%r1459, %r1351, 32768;
	setp.eq.s32 	%p59, %r1459, 0;
	@%p59 bra 	$L__BB8_111;
	ld.global.u32 	%r1460, [%rd9+300];
	xor.b32  	%r1930, %r1930, %r1460;
	ld.global.u32 	%r1461, [%rd9+304];
	xor.b32  	%r1929, %r1929, %r1461;
	ld.global.u32 	%r1462, [%rd9+308];
	xor.b32  	%r1928, %r1928, %r1462;
	ld.global.u32 	%r1463, [%rd9+312];
	xor.b32  	%r1927, %r1927, %r1463;
	ld.global.u32 	%r1464, [%rd9+316];
	xor.b32  	%r1926, %r1926, %r1464;
$L__BB8_111:
	add.s32 	%r2109, %r2109, 16;
	setp.ne.s32 	%p60, %r2109, 32;
	@%p60 bra 	$L__BB8_79;
	mad.lo.s32 	%r1465, %r2103, -31, %r367;
	add.s32 	%r2103, %r1465, 1;
	setp.ne.s32 	%p61, %r2103, 5;
	@%p61 bra 	$L__BB8_78;
	st.local.u32 	[%rd1+4], %r1930;
	st.local.v2.u32 	[%rd1+8], {%r1929, %r1928};
	st.local.v2.u32 	[%rd1+16], {%r1927, %r1926};
$L__BB8_114:
	shr.u64 	%rd68, %rd4, 2;
	add.s32 	%r1913, %r1913, 1;
	setp.gt.u64 	%p62, %rd4, 3;
	@%p62 bra 	$L__BB8_2;
$L__BB8_115:
	cvt.u32.u64 	%r1469, %rd3;
	setp.eq.s32 	%p63, %r1469, 0;
	mov.b32 	%r1470, 0;
	st.local.v2.u32 	[%rd1+24], {%r1470, %r1470};
	st.local.u32 	[%rd1+32], %r1470;
	mov.b64 	%rd33, 0;
	st.local.u64 	[%rd1+40], %rd33;
	mov.b32 	%r2220, 729778053;
	mov.b32 	%r1471, -31811960;
	st.local.v2.u32 	[%rd2], {%r1471, %r2220};
	mov.b32 	%r1472, -123459836;
	mov.b32 	%r2219, 834269077;
	st.local.v2.u32 	[%rd2+8], {%r2219, %r1472};
	mov.b32 	%r2216, 612104585;
	mov.b32 	%r1473, -589760388;
	st.local.v2.u32 	[%rd2+16], {%r1473, %r2216};
	@%p63 bra 	$L__BB8_230;
	mov.b32 	%r2203, 0;
	mov.b32 	%r2220, 729778053;
	mov.b32 	%r2219, 834269077;
	mov.b32 	%r2216, 612104585;
	mov.u64 	%rd69, %rd3;
$L__BB8_117:
	mov.u64 	%rd11, %rd69;
	and.b64  	%rd12, %rd11, 3;
	setp.eq.s64 	%p64, %rd12, 0;
	@%p64 bra 	$L__BB8_229;
	mul.wide.u32 	%rd34, %r2203, 3200;
	mov.u64 	%rd35, precalc_xorwow_matrix;
	add.s64 	%rd13, %rd35, %rd34;
	mov.b32 	%r2216, 0;
	mov.u32 	%r2217, %r2216;
	mov.u32 	%r2218, %r2216;
	mov.u32 	%r2219, %r2216;
	mov.u32 	%r2220, %r2216;
	mov.u32 	%r2209, %r2216;
$L__BB8_119:
	mul.wide.u32 	%rd36, %r2209, 4;
	add.s64 	%rd37, %rd2, %rd36;
	ld.local.u32 	%r557, [%rd37+4];
	shl.b32 	%r558, %r2209, 5;
	mov.b32 	%r2215, 0;
$L__BB8_120:
	.pragma "nounroll";
	shr.u32 	%r1480, %r557, %r2215;
	and.b32  	%r1481, %r1480, 1;
	setp.eq.b32 	%p65, %r1481, 1;
	not.pred 	%p66, %p65;
	add.s32 	%r1482, %r558, %r2215;
	mul.lo.s32 	%r1483, %r1482, 5;
	mul.wide.u32 	%rd38, %r1483, 4;
	add.s64 	%rd14, %rd13, %rd38;
	@%p66 bra 	$L__BB8_122;
	ld.global.u32 	%r1484, [%rd14];
	xor.b32  	%r2220, %r2220, %r1484;
	ld.global.u32 	%r1485, [%rd14+4];
	xor.b32  	%r2219, %r2219, %r1485;
	ld.global.u32 	%r1486, [%rd14+8];
	xor.b32  	%r2218, %r2218, %r1486;
	ld.global.u32 	%r1487, [%rd14+12];
	xor.b32  	%r2217, %r2217, %r1487;
	ld.global.u32 	%r1488, [%rd14+16];
	xor.b32  	%r2216, %r2216, %r1488;
$L__BB8_122:
	and.b32  	%r1490, %r1480, 2;
	setp.eq.s32 	%p67, %r1490, 0;
	@%p67 bra 	$L__BB8_124;
	ld.global.u32 	%r1491, [%rd14+20];
	xor.b32  	%r2220, %r2220, %r1491;
	ld.global.u32 	%r1492, [%rd14+24];
	xor.b32  	%r2219, %r2219, %r1492;
	ld.global.u32 	%r1493, [%rd14+28];
	xor.b32  	%r2218, %r2218, %r1493;
	ld.global.u32 	%r1494, [%rd14+32];
	xor.b32  	%r2217, %r2217, %r1494;
	ld.global.u32 	%r1495, [%rd14+36];
	xor.b32  	%r2216, %r2216, %r1495;
$L__BB8_124:
	and.b32  	%r1497, %r1480, 4;
	setp.eq.s32 	%p68, %r1497, 0;
	@%p68 bra 	$L__BB8_126;
	ld.global.u32 	%r1498, [%rd14+40];
	xor.b32  	%r2220, %r2220, %r1498;
	ld.global.u32 	%r1499, [%rd14+44];
	xor.b32  	%r2219, %r2219, %r1499;
	ld.global.u32 	%r1500, [%rd14+48];
	xor.b32  	%r2218, %r2218, %r1500;
	ld.global.u32 	%r1501, [%rd14+52];
	xor.b32  	%r2217, %r2217, %r1501;
	ld.global.u32 	%r1502, [%rd14+56];
	xor.b32  	%r2216, %r2216, %r1502;
$L__BB8_126:
	and.b32  	%r1504, %r1480, 8;
	setp.eq.s32 	%p69, %r1504, 0;
	@%p69 bra 	$L__BB8_128;
	ld.global.u32 	%r1505, [%rd14+60];
	xor.b32  	%r2220, %r2220, %r1505;
	ld.global.u32 	%r1506, [%rd14+64];
	xor.b32  	%r2219, %r2219, %r1506;
	ld.global.u32 	%r1507, [%rd14+68];
	xor.b32  	%r2218, %r2218, %r1507;
	ld.global.u32 	%r1508, [%rd14+72];
	xor.b32  	%r2217, %r2217, %r1508;
	ld.global.u32 	%r1509, [%rd14+76];
	xor.b32  	%r2216, %r2216, %r1509;
$L__BB8_128:
	and.b32  	%r1511, %r1480, 16;
	setp.eq.s32 	%p70, %r1511, 0;
	@%p70 bra 	$L__BB8_130;
	ld.global.u32 	%r1512, [%rd14+80];
	xor.b32  	%r2220, %r2220, %r1512;
	ld.global.u32 	%r1513, [%rd14+84];
	xor.b32  	%r2219, %r2219, %r1513;
	ld.global.u32 	%r1514, [%rd14+88];
	xor.b32  	%r2218, %r2218, %r1514;
	ld.global.u32 	%r1515, [%rd14+92];
	xor.b32  	%r2217, %r2217, %r1515;
	ld.global.u32 	%r1516, [%rd14+96];
	xor.b32  	%r2216, %r2216, %r1516;
$L__BB8_130:
	and.b32  	%r1518, %r1480, 32;
	setp.eq.s32 	%p71, %r1518, 0;
	@%p71 bra 	$L__BB8_132;
	ld.global.u32 	%r1519, [%rd14+100];
	xor.b32  	%r2220, %r2220, %r1519;
	ld.global.u32 	%r1520, [%rd14+104];
	xor.b32  	%r2219, %r2219, %r1520;
	ld.global.u32 	%r1521, [%rd14+108];
	xor.b32  	%r2218, %r2218, %r1521;
	ld.global.u32 	%r1522, [%rd14+112];
	xor.b32  	%r2217, %r2217, %r1522;
	ld.global.u32 	%r1523, [%rd14+116];
	xor.b32  	%r2216, %r2216, %r1523;
$L__BB8_132:
	and.b32  	%r1525, %r1480, 64;
	setp.eq.s32 	%p72, %r1525, 0;
	@%p72 bra 	$L__BB8_134;
	ld.global.u32 	%r1526, [%rd14+120];
	xor.b32  	%r2220, %r2220, %r1526;
	ld.global.u32 	%r1527, [%rd14+124];
	xor.b32  	%r2219, %r2219, %r1527;
	ld.global.u32 	%r1528, [%rd14+128];
	xor.b32  	%r2218, %r2218, %r1528;
	ld.global.u32 	%r1529, [%rd14+132];
	xor.b32  	%r2217, %r2217, %r1529;
	ld.global.u32 	%r1530, [%rd14+136];
	xor.b32  	%r2216, %r2216, %r1530;
$L__BB8_134:
	and.b32  	%r1532, %r1480, 128;
	setp.eq.s32 	%p73, %r1532, 0;
	@%p73 bra 	$L__BB8_136;
	ld.global.u32 	%r1533, [%rd14+140];
	xor.b32  	%r2220, %r2220, %r1533;
	ld.global.u32 	%r1534, [%rd14+144];
	xor.b32  	%r2219, %r2219, %r1534;
	ld.global.u32 	%r1535, [%rd14+148];
	xor.b32  	%r2218, %r2218, %r1535;
	ld.global.u32 	%r1536, [%rd14+152];
	xor.b32  	%r2217, %r2217, %r1536;
	ld.global.u32 	%r1537, [%rd14+156];
	xor.b32  	%r2216, %r2216, %r1537;
$L__BB8_136:
	and.b32  	%r1539, %r1480, 256;
	setp.eq.s32 	%p74, %r1539, 0;
	@%p74 bra 	$L__BB8_138;
	ld.global.u32 	%r1540, [%rd14+160];
	xor.b32  	%r2220, %r2220, %r1540;
	ld.global.u32 	%r1541, [%rd14+164];
	xor.b32  	%r2219, %r2219, %r1541;
	ld.global.u32 	%r1542, [%rd14+168];
	xor.b32  	%r2218, %r2218, %r1542;
	ld.global.u32 	%r1543, [%rd14+172];
	xor.b32  	%r2217, %r2217, %r1543;
	ld.global.u32 	%r1544, [%rd14+176];
	xor.b32  	%r2216, %r2216, %r1544;
$L__BB8_138:
	and.b32  	%r1546, %r1480, 512;
	setp.eq.s32 	%p75, %r1546, 0;
	@%p75 bra 	$L__BB8_140;
	ld.global.u32 	%r1547, [%rd14+180];
	xor.b32  	%r2220, %r2220, %r1547;
	ld.global.u32 	%r1548, [%rd14+184];
	xor.b32  	%r2219, %r2219, %r1548;
	ld.global.u32 	%r1549, [%rd14+188];
	xor.b32  	%r2218, %r2218, %r1549;
	ld.global.u32 	%r1550, [%rd14+192];
	xor.b32  	%r2217, %r2217, %r1550;
	ld.global.u32 	%r1551, [%rd14+196];
	xor.b32  	%r2216, %r2216, %r1551;
$L__BB8_140:
	and.b32  	%r1553, %r1480, 1024;
	setp.eq.s32 	%p76, %r1553, 0;
	@%p76 bra 	$L__BB8_142;
	ld.global.u32 	%r1554, [%rd14+200];
	xor.b32  	%r2220, %r2220, %r1554;
	ld.global.u32 	%r1555, [%rd14+204];
	xor.b32  	%r2219, %r2219, %r1555;
	ld.global.u32 	%r1556, [%rd14+208];
	xor.b32  	%r2218, %r2218, %r1556;
	ld.global.u32 	%r1557, [%rd14+212];
	xor.b32  	%r2217, %r2217, %r1557;
	ld.global.u32 	%r1558, [%rd14+216];
	xor.b32  	%r2216, %r2216, %r1558;
$L__BB8_142:
	and.b32  	%r1560, %r1480, 2048;
	setp.eq.s32 	%p77, %r1560, 0;
	@%p77 bra 	$L__BB8_144;
	ld.global.u32 	%r1561, [%rd14+220];
	xor.b32  	%r2220, %r2220, %r1561;
	ld.global.u32 	%r1562, [%rd14+224];
	xor.b32  	%r2219, %r2219, %r1562;
	ld.global.u32 	%r1563, [%rd14+228];
	xor.b32  	%r2218, %r2218, %r1563;
	ld.global.u32 	%r1564, [%rd14+232];
	xor.b32  	%r2217, %r2217, %r1564;
	ld.global.u32 	%r1565, [%rd14+236];
	xor.b32  	%r2216, %r2216, %r1565;
$L__BB8_144:
	and.b32  	%r1567, %r1480, 4096;
	setp.eq.s32 	%p78, %r1567, 0;
	@%p78 bra 	$L__BB8_146;
	ld.global.u32 	%r1568, [%rd14+240];
	xor.b32  	%r2220, %r2220, %r1568;
	ld.global.u32 	%r1569, [%rd14+244];
	xor.b32  	%r2219, %r2219, %r1569;
	ld.global.u32 	%r1570, [%rd14+248];
	xor.b32  	%r2218, %r2218, %r1570;
	ld.global.u32 	%r1571, [%rd14+252];
	xor.b32  	%r2217, %r2217, %r1571;
	ld.global.u32 	%r1572, [%rd14+256];
	xor.b32  	%r2216, %r2216, %r1572;
$L__BB8_146:
	and.b32  	%r1574, %r1480, 8192;
	setp.eq.s32 	%p79, %r1574, 0;
	@%p79 bra 	$L__BB8_148;
	ld.global.u32 	%r1575, [%rd14+260];
	xor.b32  	%r2220, %r2220, %r1575;
	ld.global.u32 	%r1576, [%rd14+264];
	xor.b32  	%r2219, %r2219, %r1576;
	ld.global.u32 	%r1577, [%rd14+268];
	xor.b32  	%r2218, %r2218, %r1577;
	ld.global.u32 	%r1578, [%rd14+272];
	xor.b32  	%r2217, %r2217, %r1578;
	ld.global.u32 	%r1579, [%rd14+276];
	xor.b32  	%r2216, %r2216, %r1579;
$L__BB8_148:
	and.b32  	%r1581, %r1480, 16384;
	setp.eq.s32 	%p80, %r1581, 0;
	@%p80 bra 	$L__BB8_150;
	ld.global.u32 	%r1582, [%rd14+280];
	xor.b32  	%r2220, %r2220, %r1582;
	ld.global.u32 	%r1583, [%rd14+284];
	xor.b32  	%r2219, %r2219, %r1583;
	ld.global.u32 	%r1584, [%rd14+288];
	xor.b32  	%r2218, %r2218, %r1584;
	ld.global.u32 	%r1585, [%rd14+292];
	xor.b32  	%r2217, %r2217, %r1585;
	ld.global.u32 	%r1586, [%rd14+296];
	xor.b32  	%r2216, %r2216, %r1586;
$L__BB8_150:
	and.b32  	%r1588, %r1480, 32768;
	setp.eq.s32 	%p81, %r1588, 0;
	@%p81 bra 	$L__BB8_152;
	ld.global.u32 	%r1589, [%rd14+300];
	xor.b32  	%r2220, %r2220, %r1589;
	ld.global.u32 	%r1590, [%rd14+304];
	xor.b32  	%r2219, %r2219, %r1590;
	ld.global.u32 	%r1591, [%rd14+308];
	xor.b32  	%r2218, %r2218, %r1591;
	ld.global.u32 	%r1592, [%rd14+312];
	xor.b32  	%r2217, %r2217, %r1592;
	ld.global.u32 	%r1593, [%rd14+316];
	xor.b32  	%r2216, %r2216, %r1593;
$L__BB8_152:
	add.s32 	%r2215, %r2215, 16;
	setp.ne.s32 	%p82, %r2215, 32;
	@%p82 bra 	$L__BB8_120;
	mad.lo.s32 	%r1594, %r2209, -31, %r558;
	add.s32 	%r2209, %r1594, 1;
	setp.ne.s32 	%p83, %r2209, 5;
	@%p83 bra 	$L__BB8_119;
	st.local.u32 	[%rd2+4], %r2220;
	st.local.v2.u32 	[%rd2+8], {%r2219, %r2218};
	st.local.v2.u32 	[%rd2+16], {%r2217, %r2216};
	setp.eq.s64 	%p84, %rd12, 1;
	@%p84 bra 	$L__BB8_229;
	mov.b32 	%r2216, 0;
	mov.u32 	%r2309, %r2216;
	mov.u32 	%r2310, %r2216;
	mov.u32 	%r2219, %r2216;
	mov.u32 	%r2220, %r2216;
	mov.u32 	%r2301, %r2216;
$L__BB8_156:
	mul.wide.u32 	%rd39, %r2301, 4;
	add.s64 	%rd40, %rd2, %rd39;
	ld.local.u32 	%r733, [%rd40+4];
	shl.b32 	%r734, %r2301, 5;
	mov.b32 	%r2307, 0;
$L__BB8_157:
	.pragma "nounroll";
	shr.u32 	%r1597, %r733, %r2307;
	and.b32  	%r1598, %r1597, 1;
	setp.eq.b32 	%p85, %r1598, 1;
	not.pred 	%p86, %p85;
	add.s32 	%r1599, %r734, %r2307;
	mul.lo.s32 	%r1600, %r1599, 5;
	mul.wide.u32 	%rd41, %r1600, 4;
	add.s64 	%rd15, %rd13, %rd41;
	@%p86 bra 	$L__BB8_159;
	ld.global.u32 	%r1601, [%rd15];
	xor.b32  	%r2220, %r2220, %r1601;
	ld.global.u32 	%r1602, [%rd15+4];
	xor.b32  	%r2219, %r2219, %r1602;
	ld.global.u32 	%r1603, [%rd15+8];
	xor.b32  	%r2310, %r2310, %r1603;
	ld.global.u32 	%r1604, [%rd15+12];
	xor.b32  	%r2309, %r2309, %r1604;
	ld.global.u32 	%r1605, [%rd15+16];
	xor.b32  	%r2216, %r2216, %r1605;
$L__BB8_159:
	and.b32  	%r1607, %r1597, 2;
	setp.eq.s32 	%p87, %r1607, 0;
	@%p87 bra 	$L__BB8_161;
	ld.global.u32 	%r1608, [%rd15+20];
	xor.b32  	%r2220, %r2220, %r1608;
	ld.global.u32 	%r1609, [%rd15+24];
	xor.b32  	%r2219, %r2219, %r1609;
	ld.global.u32 	%r1610, [%rd15+28];
	xor.b32  	%r2310, %r2310, %r1610;
	ld.global.u32 	%r1611, [%rd15+32];
	xor.b32  	%r2309, %r2309, %r1611;
	ld.global.u32 	%r1612, [%rd15+36];
	xor.b32  	%r2216, %r2216, %r1612;
$L__BB8_161:
	and.b32  	%r1614, %r1597, 4;
	setp.eq.s32 	%p88, %r1614, 0;
	@%p88 bra 	$L__BB8_163;
	ld.global.u32 	%r1615, [%rd15+40];
	xor.b32  	%r2220, %r2220, %r1615;
	ld.global.u32 	%r1616, [%rd15+44];
	xor.b32  	%r2219, %r2219, %r1616;
	ld.global.u32 	%r1617, [%rd15+48];
	xor.b32  	%r2310, %r2310, %r1617;
	ld.global.u32 	%r1618, [%rd15+52];
	xor.b32  	%r2309, %r2309, %r1618;
	ld.global.u32 	%r1619, [%rd15+56];
	xor.b32  	%r2216, %r2216, %r1619;
$L__BB8_163:
	and.b32  	%r1621, %r1597, 8;
	setp.eq.s32 	%p89, %r1621, 0;
	@%p89 bra 	$L__BB8_165;
	ld.global.u32 	%r1622, [%rd15+60];
	xor.b32  	%r2220, %r2220, %r1622;
	ld.global.u32 	%r1623, [%rd15+64];
	xor.b32  	%r2219, %r2219, %r1623;
	ld.global.u32 	%r1624, [%rd15+68];
	xor.b32  	%r2310, %r2310, %r1624;
	ld.global.u32 	%r1625, [%rd15+72];
	xor.b32  	%r2309, %r2309, %r1625;
	ld.global.u32 	%r1626, [%rd15+76];
	xor.b32  	%r2216, %r2216, %r1626;
$L__BB8_165:
	and.b32  	%r1628, %r1597, 16;
	setp.eq.s32 	%p90, %r1628, 0;
	@%p90 bra 	$L__BB8_167;
	ld.global.u32 	%r1629, [%rd15+80];
	xor.b32  	%r2220, %r2220, %r1629;
	ld.global.u32 	%r1630, [%rd15+84];
	xor.b32  	%r2219, %r2219, %r1630;
	ld.global.u32 	%r1631, [%rd15+88];
	xor.b32  	%r2310, %r2310, %r1631;
	ld.global.u32 	%r1632, [%rd15+92];
	xor.b32  	%r2309, %r2309, %r1632;
	ld.global.u32 	%r1633, [%rd15+96];
	xor.b32  	%r2216, %r2216, %r1633;
$L__BB8_167:
	and.b32  	%r1635, %r1597, 32;
	setp.eq.s32 	%p91, %r1635, 0;
	@%p91 bra 	$L__BB8_169;
	ld.global.u32 	%r1636, [%rd15+100];
	xor.b32  	%r2220, %r2220, %r1636;
	ld.global.u32 	%r1637, [%rd15+104];
	xor.b32  	%r2219, %r2219, %r1637;
	ld.global.u32 	%r1638, [%rd15+108];
	xor.b32  	%r2310, %r2310, %r1638;
	ld.global.u32 	%r1639, [%rd15+112];
	xor.b32  	%r2309, %r2309, %r1639;
	ld.global.u32 	%r1640, [%rd15+116];
	xor.b32  	%r2216, %r2216, %r1640;
$L__BB8_169:
	and.b32  	%r1642, %r1597, 64;
	setp.eq.s32 	%p92, %r1642, 0;
	@%p92 bra 	$L__BB8_171;
	ld.global.u32 	%r1643, [%rd15+120];
	xor.b32  	%r2220, %r2220, %r1643;
	ld.global.u32 	%r1644, [%rd15+124];
	xor.b32  	%r2219, %r2219, %r1644;
	ld.global.u32 	%r1645, [%rd15+128];
	xor.b32  	%r2310, %r2310, %r1645;
	ld.global.u32 	%r1646, [%rd15+132];
	xor.b32  	%r2309, %r2309, %r1646;
	ld.global.u32 	%r1647, [%rd15+136];
	xor.b32  	%r2216, %r2216, %r1647;
$L__BB8_171:
	and.b32  	%r1649, %r1597, 128;
	setp.eq.s32 	%p93, %r1649, 0;
	@%p93 bra 	$L__BB8_173;
	ld.global.u32 	%r1650, [%rd15+140];
	xor.b32  	%r2220, %r2220, %r1650;
	ld.global.u32 	%r1651, [%rd15+144];
	xor.b32  	%r2219, %r2219, %r1651;
	ld.global.u32 	%r1652, [%rd15+148];
	xor.b32  	%r2310, %r2310, %r1652;
	ld.global.u32 	%r1653, [%rd15+152];
	xor.b32  	%r2309, %r2309, %r1653;
	ld.global.u32 	%r1654, [%rd15+156];
	xor.b32  	%r2216, %r2216, %r1654;
$L__BB8_173:
	and.b32  	%r1656, %r1597, 256;
	setp.eq.s32 	%p94, %r1656, 0;
	@%p94 bra 	$L__BB8_175;
	ld.global.u32 	%r1657, [%rd15+160];
	xor.b32  	%r2220, %r2220, %r1657;
	ld.global.u32 	%r1658, [%rd15+164];
	xor.b32  	%r2219, %r2219, %r1658;
	ld.global.u32 	%r1659, [%rd15+168];
	xor.b32  	%r2310, %r2310, %r1659;
	ld.global.u32 	%r1660, [%rd15+172];
	xor.b32  	%r2309, %r2309, %r1660;
	ld.global.u32 	%r1661, [%rd15+176];
	xor.b32  	%r2216, %r2216, %r1661;
$L__BB8_175:
	and.b32  	%r1663, %r1597, 512;
	setp.eq.s32 	%p95, %r1663, 0;
	@%p95 bra 	$L__BB8_177;
	ld.global.u32 	%r1664, [%rd15+180];
	xor.b32  	%r2220, %r2220, %r1664;
	ld.global.u32 	%r1665, [%rd15+184];
	xor.b32  	%r2219, %r2219, %r1665;
	ld.global.u32 	%r1666, [%rd15+188];
	xor.b32  	%r2310, %r2310, %r1666;
	ld.global.u32 	%r1667, [%rd15+192];
	xor.b32  	%r2309, %r2309, %r1667;
	ld.global.u32 	%r1668, [%rd15+196];
	xor.b32  	%r2216, %r2216, %r1668;
$L__BB8_177:
	and.b32  	%r1670, %r1597, 1024;
	setp.eq.s32 	%p96, %r1670, 0;
	@%p96 bra 	$L__BB8_179;
	ld.global.u32 	%r1671, [%rd15+200];
	xor.b32  	%r2220, %r2220, %r1671;
	ld.global.u32 	%r1672, [%rd15+204];
	xor.b32  	%r2219, %r2219, %r1672;
	ld.global.u32 	%r1673, [%rd15+208];
	xor.b32  	%r2310, %r2310, %r1673;
	ld.global.u32 	%r1674, [%rd15+212];
	xor.b32  	%r2309, %r2309, %r1674;
	ld.global.u32 	%r1675, [%rd15+216];
	xor.b32  	%r2216, %r2216, %r1675;
$L__BB8_179:
	and.b32  	%r1677, %r1597, 2048;
	setp.eq.s32 	%p97, %r1677, 0;
	@%p97 bra 	$L__BB8_181;
	ld.global.u32 	%r1678, [%rd15+220];
	xor.b32  	%r2220, %r2220, %r1678;
	ld.global.u32 	%r1679, [%rd15+224];
	xor.b32  	%r2219, %r2219, %r1679;
	ld.global.u32 	%r1680, [%rd15+228];
	xor.b32  	%r2310, %r2310, %r1680;
	ld.global.u32 	%r1681, [%rd15+232];
	xor.b32  	%r2309, %r2309, %r1681;
	ld.global.u32 	%r1682, [%rd15+236];
	xor.b32  	%r2216, %r2216, %r1682;
$L__BB8_181:
	and.b32  	%r1684, %r1597, 4096;
	setp.eq.s32 	%p98, %r1684, 0;
	@%p98 bra 	$L__BB8_183;
	ld.global.u32 	%r1685, [%rd15+240];
	xor.b32  	%r2220, %r2220, %r1685;
	ld.global.u32 	%r1686, [%rd15+244];
	xor.b32  	%r2219, %r2219, %r1686;
	ld.global.u32 	%r1687, [%rd15+248];
	xor.b32  	%r2310, %r2310, %r1687;
	ld.global.u32 	%r1688, [%rd15+252];
	xor.b32  	%r2309, %r2309, %r1688;
	ld.global.u32 	%r1689, [%rd15+256];
	xor.b32  	%r2216, %r2216, %r1689;
$L__BB8_183:
	and.b32  	%r1691, %r1597, 8192;
	setp.eq.s32 	%p99, %r1691, 0;
	@%p99 bra 	$L__BB8_185;
	ld.global.u32 	%r1692, [%rd15+260];
	xor.b32  	%r2220, %r2220, %r1692;
	ld.global.u32 	%r1693, [%rd15+264];
	xor.b32  	%r2219, %r2219, %r1693;
	ld.global.u32 	%r1694, [%rd15+268];
	xor.b32  	%r2310, %r2310, %r1694;
	ld.global.u32 	%r1695, [%rd15+272];
	xor.b32  	%r2309, %r2309, %r1695;
	ld.global.u32 	%r1696, [%rd15+276];
	xor.b32  	%r2216, %r2216, %r1696;
$L__BB8_185:
	and.b32  	%r1698, %r1597, 16384;
	setp.eq.s32 	%p100, %r1698, 0;
	@%p100 bra 	$L__BB8_187;
	ld.global.u32 	%r1699, [%rd15+280];
	xor.b32  	%r2220, %r2220, %r1699;
	ld.global.u32 	%r1700, [%rd15+284];
	xor.b32  	%r2219, %r2219, %r1700;
	ld.global.u32 	%r1701, [%rd15+288];
	xor.b32  	%r2310, %r2310, %r1701;
	ld.global.u32 	%r1702, [%rd15+292];
	xor.b32  	%r2309, %r2309, %r1702;
	ld.global.u32 	%r1703, [%rd15+296];
	xor.b32  	%r2216, %r2216, %r1703;
$L__BB8_187:
	and.b32  	%r1705, %r1597, 32768;
	setp.eq.s32 	%p101, %r1705, 0;
	@%p101 bra 	$L__BB8_189;
	ld.global.u32 	%r1706, [%rd15+300];
	xor.b32  	%r2220, %r2220, %r1706;
	ld.global.u32 	%r1707, [%rd15+304];
	xor.b32  	%r2219, %r2219, %r1707;
	ld.global.u32 	%r1708, [%rd15+308];
	xor.b32  	%r2310, %r2310, %r1708;
	ld.global.u32 	%r1709, [%rd15+312];
	xor.b32  	%r2309, %r2309, %r1709;
	ld.global.u32 	%r1710, [%rd15+316];
	xor.b32  	%r2216, %r2216, %r1710;
$L__BB8_189:
	add.s32 	%r2307, %r2307, 16;
	setp.ne.s32 	%p102, %r2307, 32;
	@%p102 bra 	$L__BB8_157;
	mad.lo.s32 	%r1711, %r2301, -31, %r734;
	add.s32 	%r2301, %r1711, 1;
	setp.ne.s32 	%p103, %r2301, 5;
	@%p103 bra 	$L__BB8_156;
	st.local.u32 	[%rd2+4], %r2220;
	st.local.v2.u32 	[%rd2+8], {%r2219, %r2310};
	st.local.v2.u32 	[%rd2+16], {%r2309, %r2216};
	setp.ne.s64 	%p104, %rd12, 3;
	@%p104 bra 	$L__BB8_229;
	mov.b32 	%r2216, 0;
	mov.u32 	%r2401, %r2216;
	mov.u32 	%r2402, %r2216;
	mov.u32 	%r2219, %r2216;
	mov.u32 	%r2220, %r2216;
	mov.u32 	%r2393, %r2216;
$L__BB8_193:
	mul.wide.u32 	%rd42, %r2393, 4;
	add.s64 	%rd43, %rd2, %rd42;
	ld.local.u32 	%r909, [%rd43+4];
	shl.b32 	%r910, %r2393, 5;
	mov.b32 	%r2399, 0;
$L__BB8_194:
	.pragma "nounroll";
	shr.u32 	%r1714, %r909, %r2399;
	and.b32  	%r1715, %r1714, 1;
	setp.eq.b32 	%p105, %r1715, 1;
	not.pred 	%p106, %p105;
	add.s32 	%r1716, %r910, %r2399;
	mul.lo.s32 	%r1717, %r1716, 5;
	mul.wide.u32 	%rd44, %r1717, 4;
	add.s64 	%rd16, %rd13, %rd44;
	@%p106 bra 	$L__BB8_196;
	ld.global.u32 	%r1718, [%rd16];
	xor.b32  	%r2220, %r2220, %r1718;
	ld.global.u32 	%r1719, [%rd16+4];
	xor.b32  	%r2219, %r2219, %r1719;
	ld.global.u32 	%r1720, [%rd16+8];
	xor.b32  	%r2402, %r2402, %r1720;
	ld.global.u32 	%r1721, [%rd16+12];
	xor.b32  	%r2401, %r2401, %r1721;
	ld.global.u32 	%r1722, [%rd16+16];
	xor.b32  	%r2216, %r2216, %r1722;
$L__BB8_196:
	and.b32  	%r1724, %r1714, 2;
	setp.eq.s32 	%p107, %r1724, 0;
	@%p107 bra 	$L__BB8_198;
	ld.global.u32 	%r1725, [%rd16+20];
	xor.b32  	%r2220, %r2220, %r1725;
	ld.global.u32 	%r1726, [%rd16+24];
	xor.b32  	%r2219, %r2219, %r1726;
	ld.global.u32 	%r1727, [%rd16+28];
	xor.b32  	%r2402, %r2402, %r1727;
	ld.global.u32 	%r1728, [%rd16+32];
	xor.b32  	%r2401, %r2401, %r1728;
	ld.global.u32 	%r1729, [%rd16+36];
	xor.b32  	%r2216, %r2216, %r1729;
$L__BB8_198:
	and.b32  	%r1731, %r1714, 4;
	setp.eq.s32 	%p108, %r1731, 0;
	@%p108 bra 	$L__BB8_200;
	ld.global.u32 	%r1732, [%rd16+40];
	xor.b32  	%r2220, %r2220, %r1732;
	ld.global.u32 	%r1733, [%rd16+44];
	xor.b32  	%r2219, %r2219, %r1733;
	ld.global.u32 	%r1734, [%rd16+48];
	xor.b32  	%r2402, %r2402, %r1734;
	ld.global.u32 	%r1735, [%rd16+52];
	xor.b32  	%r2401, %r2401, %r1735;
	ld.global.u32 	%r1736, [%rd16+56];
	xor.b32  	%r2216, %r2216, %r1736;
$L__BB8_200:
	and.b32  	%r1738, %r1714, 8;
	setp.eq.s32 	%p109, %r1738, 0;
	@%p109 bra 	$L__BB8_202;
	ld.global.u32 	%r1739, [%rd16+60];
	xor.b32  	%r2220, %r2220, %r1739;
	ld.global.u32 	%r1740, [%rd16+64];
	xor.b32  	%r2219, %r2219, %r1740;
	ld.global.u32 	%r1741, [%rd16+68];
	xor.b32  	%r2402, %r2402, %r1741;
	ld.global.u32 	%r1742, [%rd16+72];
	xor.b32  	%r2401, %r2401, %r1742;
	ld.global.u32 	%r1743, [%rd16+76];
	xor.b32  	%r2216, %r2216, %r1743;
$L__BB8_202:
	and.b32  	%r1745, %r1714, 16;
	setp.eq.s32 	%p110, %r1745, 0;
	@%p110 bra 	$L__BB8_204;
	ld.global.u32 	%r1746, [%rd16+80];
	xor.b32  	%r2220, %r2220, %r1746;
	ld.global.u32 	%r1747, [%rd16+84];
	xor.b32  	%r2219, %r2219, %r1747;
	ld.global.u32 	%r1748, [%rd16+88];
	xor.b32  	%r2402, %r2402, %r1748;
	ld.global.u32 	%r1749, [%rd16+92];
	xor.b32  	%r2401, %r2401, %r1749;
	ld.global.u32 	%r1750, [%rd16+96];
	xor.b32  	%r2216, %r2216, %r1750;
$L__BB8_204:
	and.b32  	%r1752, %r1714, 32;
	setp.eq.s32 	%p111, %r1752, 0;
	@%p111 bra 	$L__BB8_206;
	ld.global.u32 	%r1753, [%rd16+100];
	xor.b32  	%r2220, %r2220, %r1753;
	ld.global.u32 	%r1754, [%rd16+104];
	xor.b32  	%r2219, %r2219, %r1754;
	ld.global.u32 	%r1755, [%rd16+108];
	xor.b32  	%r2402, %r2402, %r1755;
	ld.global.u32 	%r1756, [%rd16+112];
	xor.b32  	%r2401, %r2401, %r1756;
	ld.global.u32 	%r1757, [%rd16+116];
	xor.b32  	%r2216, %r2216, %r1757;
$L__BB8_206:
	and.b32  	%r1759, %r1714, 64;
	setp.eq.s32 	%p112, %r1759, 0;
	@%p112 bra 	$L__BB8_208;
	ld.global.u32 	%r1760, [%rd16+120];
	xor.b32  	%r2220, %r2220, %r1760;
	ld.global.u32 	%r1761, [%rd16+124];
	xor.b32  	%r2219, %r2219, %r1761;
	ld.global.u32 	%r1762, [%rd16+128];
	xor.b32  	%r2402, %r2402, %r1762;
	ld.global.u32 	%r1763, [%rd16+132];
	xor.b32  	%r2401, %r2401, %r1763;
	ld.global.u32 	%r1764, [%rd16+136];
	xor.b32  	%r2216, %r2216, %r1764;
$L__BB8_208:
	and.b32  	%r1766, %r1714, 128;
	setp.eq.s32 	%p113, %r1766, 0;
	@%p113 bra 	$L__BB8_210;
	ld.global.u32 	%r1767, [%rd16+140];
	xor.b32  	%r2220, %r2220, %r1767;
	ld.global.u32 	%r1768, [%rd16+144];
	xor.b32  	%r2219, %r2219, %r1768;
	ld.global.u32 	%r1769, [%rd16+148];
	xor.b32  	%r2402, %r2402, %r1769;
	ld.global.u32 	%r1770, [%rd16+152];
	xor.b32  	%r2401, %r2401, %r1770;
	ld.global.u32 	%r1771, [%rd16+156];
	xor.b32  	%r2216, %r2216, %r1771;
$L__BB8_210:
	and.b32  	%r1773, %r1714, 256;
	setp.eq.s32 	%p114, %r1773, 0;
	@%p114 bra 	$L__BB8_212;
	ld.global.u32 	%r1774, [%rd16+160];
	xor.b32  	%r2220, %r2220, %r1774;
	ld.global.u32 	%r1775, [%rd16+164];
	xor.b32  	%r2219, %r2219, %r1775;
	ld.global.u32 	%r1776, [%rd16+168];
	xor.b32  	%r2402, %r2402, %r1776;
	ld.global.u32 	%r1777, [%rd16+172];
	xor.b32  	%r2401, %r2401, %r1777;
	ld.global.u32 	%r1778, [%rd16+176];
	xor.b32  	%r2216, %r2216, %r1778;
$L__BB8_212:
	and.b32  	%r1780, %r1714, 512;
	setp.eq.s32 	%p115, %r1780, 0;
	@%p115 bra 	$L__BB8_214;
	ld.global.u32 	%r1781, [%rd16+180];
	xor.b32  	%r2220, %r2220, %r1781;
	ld.global.u32 	%r1782, [%rd16+184];
	xor.b32  	%r2219, %r2219, %r1782;
	ld.global.u32 	%r1783, [%rd16+188];
	xor.b32  	%r2402, %r2402, %r1783;
	ld.global.u32 	%r1784, [%rd16+192];
	xor.b32  	%r2401, %r2401, %r1784;
	ld.global.u32 	%r1785, [%rd16+196];
	xor.b32  	%r2216, %r2216, %r1785;
$L__BB8_214:
	and.b32  	%r1787, %r1714, 1024;
	setp.eq.s32 	%p116, %r1787, 0;
	@%p116 bra 	$L__BB8_216;
	ld.global.u32 	%r1788, [%rd16+200];
	xor.b32  	%r2220, %r2220, %r1788;
	ld.global.u32 	%r1789, [%rd16+204];
	xor.b32  	%r2219, %r2219, %r1789;
	ld.global.u32 	%r1790, [%rd16+208];
	xor.b32  	%r2402, %r2402, %r1790;
	ld.global.u32 	%r1791, [%rd16+212];
	xor.b32  	%r2401, %r2401, %r1791;
	ld.global.u32 	%r1792, [%rd16+216];
	xor.b32  	%r2216, %r2216, %r1792;
$L__BB8_216:
	and.b32  	%r1794, %r1714, 2048;
	setp.eq.s32 	%p117, %r1794, 0;
	@%p117 bra 	$L__BB8_218;
	ld.global.u32 	%r1795, [%rd16+220];
	xor.b32  	%r2220, %r2220, %r1795;
	ld.global.u32 	%r1796, [%rd16+224];
	xor.b32  	%r2219, %r2219, %r1796;
	ld.global.u32 	%r1797, [%rd16+228];
	xor.b32  	%r2402, %r2402, %r1797;
	ld.global.u32 	%r1798, [%rd16+232];
	xor.b32  	%r2401, %r2401, %r1798;
	ld.global.u32 	%r1799, [%rd16+236];
	xor.b32  	%r2216, %r2216, %r1799;
$L__BB8_218:
	and.b32  	%r1801, %r1714, 4096;
	setp.eq.s32 	%p118, %r1801, 0;
	@%p118 bra 	$L__BB8_220;
	ld.global.u32 	%r1802, [%rd16+240];
	xor.b32  	%r2220, %r2220, %r1802;
	ld.global.u32 	%r1803, [%rd16+244];
	xor.b32  	%r2219, %r2219, %r1803;
	ld.global.u32 	%r1804, [%rd16+248];
	xor.b32  	%r2402, %r2402, %r1804;
	ld.global.u32 	%r1805, [%rd16+252];
	xor.b32  	%r2401, %r2401, %r1805;
	ld.global.u32 	%r1806, [%rd16+256];
	xor.b32  	%r2216, %r2216, %r1806;
$L__BB8_220:
	and.b32  	%r1808, %r1714, 8192;
	setp.eq.s32 	%p119, %r1808, 0;
	@%p119 bra 	$L__BB8_222;
	ld.global.u32 	%r1809, [%rd16+260];
	xor.b32  	%r2220, %r2220, %r1809;
	ld.global.u32 	%r1810, [%rd16+264];
	xor.b32  	%r2219, %r2219, %r1810;
	ld.global.u32 	%r1811, [%rd16+268];
	xor.b32  	%r2402, %r2402, %r1811;
	ld.global.u32 	%r1812, [%rd16+272];
	xor.b32  	%r2401, %r2401, %r1812;
	ld.global.u32 	%r1813, [%rd16+276];
	xor.b32  	%r2216, %r2216, %r1813;
$L__BB8_222:
	and.b32  	%r1815, %r1714, 16384;
	setp.eq.s32 	%p120, %r1815, 0;
	@%p120 bra 	$L__BB8_224;
	ld.global.u32 	%r1816, [%rd16+280];
	xor.b32  	%r2220, %r2220, %r1816;
	ld.global.u32 	%r1817, [%rd16+284];
	xor.b32  	%r2219, %r2219, %r1817;
	ld.global.u32 	%r1818, [%rd16+288];
	xor.b32  	%r2402, %r2402, %r1818;
	ld.global.u32 	%r1819, [%rd16+292];
	xor.b32  	%r2401, %r2401, %r1819;
	ld.global.u32 	%r1820, [%rd16+296];
	xor.b32  	%r2216, %r2216, %r1820;
$L__BB8_224:
	and.b32  	%r1822, %r1714, 32768;
	setp.eq.s32 	%p121, %r1822, 0;
	@%p121 bra 	$L__BB8_226;
	ld.global.u32 	%r1823, [%rd16+300];
	xor.b32  	%r2220, %r2220, %r1823;
	ld.global.u32 	%r1824, [%rd16+304];
	xor.b32  	%r2219, %r2219, %r1824;
	ld.global.u32 	%r1825, [%rd16+308];
	xor.b32  	%r2402, %r2402, %r1825;
	ld.global.u32 	%r1826, [%rd16+312];
	xor.b32  	%r2401, %r2401, %r1826;
	ld.global.u32 	%r1827, [%rd16+316];
	xor.b32  	%r2216, %r2216, %r1827;
$L__BB8_226:
	add.s32 	%r2399, %r2399, 16;
	setp.ne.s32 	%p122, %r2399, 32;
	@%p122 bra 	$L__BB8_194;
	mad.lo.s32 	%r1828, %r2393, -31, %r910;
	add.s32 	%r2393, %r1828, 1;
	setp.ne.s32 	%p123, %r2393, 5;
	@%p123 bra 	$L__BB8_193;
	st.local.u32 	[%rd2+4], %r2220;
	st.local.v2.u32 	[%rd2+8], {%r2219, %r2402};
	st.local.v2.u32 	[%rd2+16], {%r2401, %r2216};
$L__BB8_229:
	shr.u64 	%rd69, %rd11, 2;
	add.s32 	%r2203, %r2203, 1;
	setp.gt.u64 	%p124, %rd11, 3;
	@%p124 bra 	$L__BB8_117;
$L__BB8_230:
	ld.param.u64 	%rd66, [_Z13doRandomStuffIfLj64EEvPT_S1_jP17curandStateXORWOWS3__param_0];
	cvta.to.global.u64 	%rd45, %rd66;
	mul.wide.u32 	%rd46, %r1, 4;
	add.s64 	%rd47, %rd45, %rd46;
	ld.global.f32 	%f1, [%rd47];
	cvt.f64.f32 	%fd1, %f1;
	shr.u32 	%r1830, %r1930, 2;
	xor.b32  	%r1831, %r1830, %r1930;
	shl.b32 	%r1832, %r1926, 4;
	shl.b32 	%r1833, %r1831, 1;
	xor.b32  	%r1834, %r1833, %r1832;
	xor.b32  	%r1835, %r1834, %r1831;
	xor.b32  	%r1836, %r1835, %r1926;
	add.s32 	%r1837, %r1836, -2026858677;
	shr.u32 	%r1838, %r1929, 2;
	xor.b32  	%r1839, %r1838, %r1929;
	shl.b32 	%r1840, %r1836, 4;
	shl.b32 	%r1841, %r1839, 1;
	xor.b32  	%r1842, %r1841, %r1840;
	xor.b32  	%r1843, %r1842, %r1839;
	xor.b32  	%r1844, %r1843, %r1836;
	add.s32 	%r1845, %r1844, -2026496240;
	shr.u32 	%r1846, %r1928, 2;
	xor.b32  	%r1847, %r1846, %r1928;
	shl.b32 	%r1848, %r1844, 4;
	shl.b32 	%r1849, %r1847, 1;
	xor.b32  	%r1850, %r1849, %r1848;
	xor.b32  	%r1851, %r1850, %r1847;
	xor.b32  	%r1852, %r1851, %r1844;
	add.s32 	%r1853, %r1852, -2026133803;
	shr.u32 	%r1854, %r1927, 2;
	xor.b32  	%r1855, %r1854, %r1927;
	shl.b32 	%r1856, %r1852, 4;
	shl.b32 	%r1857, %r1855, 1;
	xor.b32  	%r1858, %r1857, %r1856;
	xor.b32  	%r1859, %r1858, %r1855;
	xor.b32  	%r1860, %r1859, %r1852;
	add.s32 	%r1861, %r1860, -2025771366;
	cvt.u64.u32 	%rd48, %r1837;
	mul.wide.u32 	%rd49, %r1845, 2097152;
	xor.b64  	%rd50, %rd49, %rd48;
	cvt.rn.f64.u64 	%fd19, %rd50;
	fma.rn.f64 	%fd118, %fd19, 0d3CA0000000000000, 0d3C90000000000000;
	cvt.u64.u32 	%rd51, %r1853;
	mul.wide.u32 	%rd52, %r1861, 2097152;
	xor.b64  	%rd53, %rd52, %rd51;
	cvt.rn.f64.u64 	%fd20, %rd53;
	fma.rn.f64 	%fd3, %fd20, 0d3CB0000000000000, 0d3CA0000000000000;
	{
	.reg .b32 %temp; 
	mov.b64 	{%temp, %r2486}, %fd118;
	}
	{
	.reg .b32 %temp; 
	mov.b64 	{%r2487, %temp}, %fd118;
	}
	setp.gt.s32 	%p125, %r2486, 1048575;
	mov.b32 	%r2488, -1023;
	@%p125 bra 	$L__BB8_232;
	mul.f64 	%fd118, %fd118, 0d4350000000000000;
	{
	.reg .b32 %temp; 
	mov.b64 	{%temp, %r2486}, %fd118;
	}
	{
	.reg .b32 %temp; 
	mov.b64 	{%r2487, %temp}, %fd118;
	}
	mov.b32 	%r2488, -1077;
$L__BB8_232:
	add.s32 	%r1863, %r2486, -1;
	setp.gt.u32 	%p126, %r1863, 2146435070;
	@%p126 bra 	$L__BB8_236;
	shr.u32 	%r1866, %r2486, 20;
	add.s32 	%r2489, %r2488, %r1866;
	and.b32  	%r1867, %r2486, 1048575;
	or.b32  	%r1868, %r1867, 1072693248;
	mov.b64 	%fd119, {%r2487, %r1868};
	setp.lt.u32 	%p128, %r1868, 1073127583;
	@%p128 bra 	$L__BB8_235;
	{
	.reg .b32 %temp; 
	mov.b64 	{%r1869, %temp}, %fd119;
	}
	{
	.reg .b32 %temp; 
	mov.b64 	{%temp, %r1870}, %fd119;
	}
	add.s32 	%r1871, %r1870, -1048576;
	mov.b64 	%fd119, {%r1869, %r1871};
	add.s32 	%r2489, %r2489, 1;
$L__BB8_235:
	add.f64 	%fd22, %fd119, 0dBFF0000000000000;
	add.f64 	%fd23, %fd119, 0d3FF0000000000000;
	rcp.approx.ftz.f64 	%fd24, %fd23;
	neg.f64 	%fd25, %fd23;
	fma.rn.f64 	%fd26, %fd25, %fd24, 0d3FF0000000000000;
	fma.rn.f64 	%fd27, %fd26, %fd26, %fd26;
	fma.rn.f64 	%fd28, %fd27, %fd24, %fd24;
	mul.f64 	%fd29, %fd22, %fd28;
	fma.rn.f64 	%fd30, %fd22, %fd28, %fd29;
	mul.f64 	%fd31, %fd30, %fd30;
	fma.rn.f64 	%fd32, %fd31, 0d3EB1380B3AE80F1E, 0d3ED0EE258B7A8B04;
	fma.rn.f64 	%fd33, %fd32, %fd31, 0d3EF3B2669F02676F;
	fma.rn.f64 	%fd34, %fd33, %fd31, 0d3F1745CBA9AB0956;
	fma.rn.f64 	%fd35, %fd34, %fd31, 0d3F3C71C72D1B5154;
	fma.rn.f64 	%fd36, %fd35, %fd31, 0d3F624924923BE72D;
	fma.rn.f64 	%fd37, %fd36, %fd31, 0d3F8999999999A3C4;
	fma.rn.f64 	%fd38, %fd37, %fd31, 0d3FB5555555555554;
	sub.f64 	%fd39, %fd22, %fd30;
	add.f64 	%fd40, %fd39, %fd39;
	neg.f64 	%fd41, %fd30;
	fma.rn.f64 	%fd42, %fd41, %fd22, %fd40;
	mul.f64 	%fd43, %fd28, %fd42;
	mul.f64 	%fd44, %fd31, %fd38;
	fma.rn.f64 	%fd45, %fd44, %fd30, %fd43;
	xor.b32  	%r1872, %r2489, -2147483648;
	mov.b32 	%r1873, 1127219200;
	mov.b64 	%fd46, {%r1872, %r1873};
	mov.b32 	%r1874, -2147483648;
	mov.b64 	%fd47, {%r1874, %r1873};
	sub.f64 	%fd48, %fd46, %fd47;
	fma.rn.f64 	%fd49, %fd48, 0d3FE62E42FEFA39EF, %fd30;
	fma.rn.f64 	%fd50, %fd48, 0dBFE62E42FEFA39EF, %fd49;
	sub.f64 	%fd51, %fd50, %fd30;
	sub.f64 	%fd52, %fd45, %fd51;
	fma.rn.f64 	%fd53, %fd48, 0d3C7ABC9E3B39803F, %fd52;
	add.f64 	%fd120, %fd49, %fd53;
	bra.uni 	$L__BB8_237;
$L__BB8_236:
	fma.rn.f64 	%fd21, %fd118, 0d7FF0000000000000, 0d7FF0000000000000;
	{
	.reg .b32 %temp; 
	mov.b64 	{%temp, %r1864}, %fd118;
	}
	and.b32  	%r1865, %r1864, 2147483647;
	setp.eq.s32 	%p127, %r1865, 0;
	selp.f64 	%fd120, 0dFFF0000000000000, %fd21, %p127;
$L__BB8_237:
	mul.f64 	%fd54, %fd120, 0dC000000000000000;
	sqrt.rn.f64 	%fd55, %fd54;
	{
	.reg .b32 %temp; 
	mov.b64 	{%temp, %r1875}, %fd3;
	}
	shl.b32 	%r1876, %r1875, 1;
	setp.gt.u32 	%p129, %r1876, -2038431744;
	mov.f64 	%fd56, 0d0000000000000000;
	mul.rn.f64 	%fd57, %fd3, %fd56;
	selp.f64 	%fd58, %fd57, %fd3, %p129;
	{
	.reg .b32 %temp; 
	mov.b64 	{%r1877, %temp}, %fd58;
	}
	{
	.reg .b32 %temp; 
	mov.b64 	{%temp, %r1878}, %fd58;
	}
	add.s32 	%r1879, %r1878, 1048576;
	mov.b64 	%fd59, {%r1877, %r1879};
	cvt.rni.f64.f64 	%fd60, %fd59;
	cvt.rzi.s64.f64 	%rd54, %fd60;
	cvt.u32.u64 	%r1880, %rd54;
	fma.rn.f64 	%fd61, %fd60, 0dBFE0000000000000, %fd58;
	mul.f64 	%fd62, %fd61, 0d3CA1A62633145C07;
	fma.rn.f64 	%fd63, %fd61, 0d400921FB54442D18, %fd62;
	mul.rn.f64 	%fd64, %fd63, %fd63;
	fma.rn.f64 	%fd65, %fd64, 0dBDA8FF8320FD8164, 0d3E21EEA7C1EF8528;
	fma.rn.f64 	%fd66, %fd65, %fd64, 0dBE927E4F8E06E6D9;
	fma.rn.f64 	%fd67, %fd66, %fd64, 0d3EFA01A019DDBCE9;
	fma.rn.f64 	%fd68, %fd67, %fd64, 0dBF56C16C16C15D47;
	fma.rn.f64 	%fd69, %fd68, %fd64, 0d3FA5555555555551;
	fma.rn.f64 	%fd70, %fd69, %fd64, 0dBFE0000000000000;
	fma.rn.f64 	%fd71, %fd70, %fd64, 0d3FF0000000000000;
	fma.rn.f64 	%fd72, %fd64, 0d3DE5DB65F9785EBA, 0dBE5AE5F12CB0D246;
	fma.rn.f64 	%fd73, %fd72, %fd64, 0d3EC71DE369ACE392;
	fma.rn.f64 	%fd74, %fd73, %fd64, 0dBF2A01A019DB62A1;
	fma.rn.f64 	%fd75, %fd74, %fd64, 0d3F81111111110818;
	fma.rn.f64 	%fd76, %fd75, %fd64, 0dBFC5555555555554;
	fma.rn.f64 	%fd77, %fd76, %fd64, 0d0000000000000000;
	fma.rn.f64 	%fd78, %fd77, %fd63, %fd63;
	and.b64  	%rd55, %rd54, 1;
	setp.eq.b64 	%p130, %rd55, 1;
	selp.f64 	%fd79, %fd71, %fd78, %p130;
	and.b32  	%r1881, %r1880, 2;
	setp.eq.s32 	%p131, %r1881, 0;
	{
	.reg .b32 %temp; 
	mov.b64 	{%temp, %r1882}, %fd79;
	}
	{
	.reg .b32 %temp; 
	mov.b64 	{%r1883, %temp}, %fd79;
	}
	xor.b32  	%r1884, %r1882, -2147483648;
	mov.b64 	%fd80, {%r1883, %r1884};
	selp.f64 	%fd81, %fd79, %fd80, %p131;
	cvt.rzi.f64.f64 	%fd82, %fd58;
	setp.eq.f64 	%p132, %fd58, %fd82;
	mul.rn.f64 	%fd83, %fd58, %fd56;
	selp.f64 	%fd84, %fd83, %fd81, %p132;
	mul.f64 	%fd85, %fd55, %fd84;
	mul.f64 	%fd86, %fd1, 0d3FA6E5B7D16657E1;
	mul.f64 	%fd87, %fd86, %fd85;
	cvt.rn.f32.f64 	%f2, %fd87;
	shl.b32 	%r1885, %r1, 2;
	mov.u32 	%r1886, _ZZ13doRandomStuffIfLj64EEvPT_S1_jP17curandStateXORWOWS3_E5sdata;
	add.s32 	%r1096, %r1886, %r1885;
	st.volatile.shared.f32 	[%r1096], %f2;
	setp.gt.u32 	%p133, %r1, 15;
	@%p133 bra 	$L__BB8_245;
	ld.volatile.shared.f32 	%f3, [%r1096+64];
	ld.volatile.shared.f32 	%f4, [%r1096];
	add.f32 	%f5, %f3, %f4;
	st.volatile.shared.f32 	[%r1096], %f5;
	ld.volatile.shared.f32 	%f6, [%r1096+32];
	ld.volatile.shared.f32 	%f7, [%r1096];
	add.f32 	%f8, %f6, %f7;
	st.volatile.shared.f32 	[%r1096], %f8;
	ld.volatile.shared.f32 	%f9, [%r1096+16];
	ld.volatile.shared.f32 	%f10, [%r1096];
	add.f32 	%f11, %f9, %f10;
	st.volatile.shared.f32 	[%r1096], %f11;
	ld.volatile.shared.f32 	%f12, [%r1096+8];
	ld.volatile.shared.f32 	%f13, [%r1096];
	add.f32 	%f14, %f12, %f13;
	st.volatile.shared.f32 	[%r1096], %f14;
	ld.volatile.shared.f32 	%f15, [%r1096+4];
	ld.volatile.shared.f32 	%f16, [%r1096];
	add.f32 	%f17, %f15, %f16;
	st.volatile.shared.f32 	[%r1096], %f17;
	setp.ne.s32 	%p134, %r1, 0;
	@%p134 bra 	$L__BB8_245;
	ld.volatile.shared.f32 	%f18, [_ZZ13doRandomStuffIfLj64EEvPT_S1_jP17curandStateXORWOWS3_E5sdata];
	cvt.f64.f32 	%fd88, %f18;
	shr.u32 	%r1887, %r2220, 2;
	xor.b32  	%r1888, %r1887, %r2220;
	shl.b32 	%r1889, %r2216, 4;
	shl.b32 	%r1890, %r1888, 1;
	xor.b32  	%r1891, %r1890, %r1889;
	xor.b32  	%r1892, %r1891, %r1888;
	xor.b32  	%r1893, %r1892, %r2216;
	add.s32 	%r1894, %r1893, -31449523;
	shr.u32 	%r1895, %r2219, 2;
	xor.b32  	%r1896, %r1895, %r2219;
	shl.b32 	%r1897, %r1893, 4;
	shl.b32 	%r1898, %r1896, 1;
	xor.b32  	%r1899, %r1898, %r1897;
	xor.b32  	%r1900, %r1899, %r1896;
	xor.b32  	%r1901, %r1900, %r1893;
	add.s32 	%r1902, %r1901, -31087086;
	cvt.u64.u32 	%rd56, %r1894;
	mul.wide.u32 	%rd57, %r1902, 2097152;
	xor.b64  	%rd58, %rd57, %rd56;
	cvt.rn.f64.u64 	%fd89, %rd58;
	fma.rn.f64 	%fd90, %fd89, 0d3CA0000000000000, 0d3C90000000000000;
	fma.rn.f64 	%fd12, %fd90, 0d401921FB54442D18, %fd88;
	abs.f64 	%fd13, %fd12;
	setp.neu.f64 	%p135, %fd13, 0d7FF0000000000000;
	@%p135 bra 	$L__BB8_241;
	mov.f64 	%fd96, 0d0000000000000000;
	mul.rn.f64 	%fd122, %fd12, %fd96;
	mov.b32 	%r2491, 1;
	bra.uni 	$L__BB8_244;
$L__BB8_241:
	mul.f64 	%fd91, %fd12, 0d3FE45F306DC9C883;
	cvt.rni.s32.f64 	%r2490, %fd91;
	cvt.rn.f64.s32 	%fd92, %r2490;
	fma.rn.f64 	%fd93, %fd92, 0dBFF921FB54442D18, %fd12;
	fma.rn.f64 	%fd94, %fd92, 0dBC91A62633145C00, %fd93;
	fma.rn.f64 	%fd122, %fd92, 0dB97B839A252049C0, %fd94;
	setp.ltu.f64 	%p136, %fd13, 0d41E0000000000000;
	@%p136 bra 	$L__BB8_243;
	{ // callseq 7, 0
	.param .b64 param0;
	st.param.f64 	[param0], %fd12;
	.param .align 16 .b8 retval0[16];
	call.uni (retval0), 
	__internal_trig_reduction_slowpathd, 
	(
	param0
	);
	ld.param.f64 	%fd122, [retval0];
	ld.param.b32 	%r2490, [retval0+8];
	} // callseq 7
$L__BB8_243:
	add.s32 	%r2491, %r2490, 1;
$L__BB8_244:
	ld.param.u64 	%rd67, [_Z13doRandomStuffIfLj64EEvPT_S1_jP17curandStateXORWOWS3__param_1];
	shl.b32 	%r1905, %r2491, 6;
	cvt.u64.u32 	%rd59, %r1905;
	and.b64  	%rd60, %rd59, 64;
	mov.u64 	%rd61, __cudart_sin_cos_coeffs;
	add.s64 	%rd62, %rd61, %rd60;
	mul.rn.f64 	%fd97, %fd122, %fd122;
	and.b32  	%r1906, %r2491, 1;
	setp.eq.b32 	%p137, %r1906, 1;
	selp.f64 	%fd98, 0dBDA8FF8320FD8164, 0d3DE5DB65F9785EBA, %p137;
	ld.global.nc.v2.f64 	{%fd99, %fd100}, [%rd62];
	fma.rn.f64 	%fd101, %fd98, %fd97, %fd99;
	fma.rn.f64 	%fd102, %fd101, %fd97, %fd100;
	ld.global.nc.v2.f64 	{%fd103, %fd104}, [%rd62+16];
	fma.rn.f64 	%fd105, %fd102, %fd97, %fd103;
	fma.rn.f64 	%fd106, %fd105, %fd97, %fd104;
	ld.global.nc.v2.f64 	{%fd107, %fd108}, [%rd62+32];
	fma.rn.f64 	%fd109, %fd106, %fd97, %fd107;
	fma.rn.f64 	%fd110, %fd109, %fd97, %fd108;
	fma.rn.f64 	%fd111, %fd110, %fd122, %fd122;
	fma.rn.f64 	%fd112, %fd110, %fd97, 0d3FF0000000000000;
	selp.f64 	%fd113, %fd112, %fd111, %p137;
	and.b32  	%r1907, %r2491, 2;
	setp.eq.s32 	%p138, %r1907, 0;
	mov.f64 	%fd114, 0d0000000000000000;
	sub.f64 	%fd115, %fd114, %fd113;
	selp.f64 	%fd116, %fd113, %fd115, %p138;
	mul.f64 	%fd117, %fd116, 0d3FA6A09E667F3BCD;
	cvt.rn.f32.f64 	%f19, %fd117;
	cvta.to.global.u64 	%rd63, %rd67;
	shl.b64 	%rd64, %rd3, 2;
	add.s64 	%rd65, %rd63, %rd64;
	st.global.f32 	[%rd65], %f19;
$L__BB8_245:
	ret;

}
	// .globl	_Z13doRandomStuffIfLj128EEvPT_S1_jP17curandStateXORWOWS3_
.visible .entry _Z13doRandomStuffIfLj128EEvPT_S1_jP17curandStateXORWOWS3_(
	.param .u64 .ptr .align 1 _Z13doRandomStuffIfLj128EEvPT_S1_jP17curandStateXORWOWS3__param_0,
	.param .u64 .ptr .align 1 _Z13doRandomStuffIfLj128EEvPT_S1_jP17curandStateXORWOWS3__param_1,
	.param .u32 _Z13doRandomStuffIfLj128EEvPT_S1_jP17curandStateXORWOWS3__param_2,
	.param .u64 .ptr .align 1 _Z13doRandomStuffIfLj128EEvPT_S1_jP17curandStateXORWOWS3__param_3,
	.param .u64 .ptr .align 1 _Z13doRandomStuffIfLj128EEvPT_S1_jP17curandStateXORWOWS3__param_4
)
{
	.local .align 8 .b8 	__local_depot9[96];
	.reg .b64 	%SP;
	.reg .b64 	%SPL;
	.reg .pred 	%p<139>;
	.reg .b32 	%r<2492>;
	.reg .b32 	%f<20>;
	.reg .b64 	%rd<70>;
	.reg .b64 	%fd<123>;
	// demoted variable
	.shared .align 4 .b8 _ZZ13doRandomStuffIfLj128EEvPT_S1_jP17curandStateXORWOWS3_E5sdata[128];
	mov.u64 	%SPL, __local_depot9;
	add.u64 	%rd1, %SPL, 0;
	add.u64 	%rd2, %SPL, 48;
	mov.u32 	%r1, %tid.x;
	mov.u32 	%r1107, %ctaid.x;
	cvt.u64.u32 	%rd3, %r1107;
	mov.b32 	%r1930, -1265631101;
	mov.b32 	%r1108, -2027221114;
	st.local.v2.u32 	[%rd1], {%r1108, %r1930};
	mov.b32 	%r1928, -123459836;
	mov.b32 	%r1929, -1196530037;
	st.local.v2.u32 	[%rd1+8], {%r1929, %r1928};
	mov.b32 	%r1926, -1383304569;
	mov.b32 	%r1927, -589760388;
	st.local.v2.u32 	[%rd1+16], {%r1927, %r1926};
	setp.eq.s32 	%p1, %r1107, 0;
	@%p1 bra 	$L__BB9_115;
	mov.b32 	%r1913, 0;
	mov.b32 	%r1930, -1265631101;
	mov.b32 	%r1929, -1196530037;
	mov.b32 	%r1928, -123459836;
	mov.b32 	%r1927, -589760388;
	mov.b32 	%r1926, -1383304569;
	mov.u64 	%rd68, %rd3;
$L__BB9_2:
	mov.u64 	%rd4, %rd68;
	and.b64  	%rd5, %rd4, 3;
	setp.eq.s64 	%p2, %rd5, 0;
	@%p2 bra 	$L__BB9_114;
	mul.wide.u32 	%rd22, %r1913, 3200;
	mov.u64 	%rd23, precalc_xorwow_matrix;
	add.s64 	%rd6, %rd23, %rd22;
	mov.b32 	%r1926, 0;
	mov.u32 	%r1927, %r1926;
	mov.u32 	%r1928, %r1926;
	mov.u32 	%r1929, %r1926;
	mov.u32 	%r1930, %r1926;
	mov.u32 	%r1919, %r1926;
$L__BB9_4:
	mul.wide.u32 	%rd24, %r1919, 4;
	add.s64 	%rd25, %rd1, %rd24;
	ld.local.u32 	%r14, [%rd25+4];
	shl.b32 	%r15, %r1919, 5;
	mov.b32 	%r1925, 0;
$L__BB9_5:
	.pragma "nounroll";
	shr.u32 	%r1117, %r14, %r1925;
	and.b32  	%r1118, %r1117, 1;
	setp.eq.b32 	%p3, %r1118, 1;
	not.pred 	%p4, %p3;
	add.s32 	%r1119, %r15, %r1925;
	mul.lo.s32 	%r1120, %r1119, 5;
	mul.wide.u32 	%rd26, %r1120, 4;
	add.s64 	%rd7, %rd6, %rd26;
	@%p4 bra 	$L__BB9_7;
	ld.global.u32 	%r1121, [%rd7];
	xor.b32  	%r1930, %r1930, %r1121;
	ld.global.u32 	%r1122, [%rd7+4];
	xor.b32  	%r1929, %r1929, %r1122;
	ld.global.u32 	%r1123, [%rd7+8];
	xor.b32  	%r1928, %r1928, %r1123;
	ld.global.u32 	%r1124, [%rd7+12];
	xor.b32  	%r1927, %r1927, %r1124;
	ld.global.u32 	%r1125, [%rd7+16];
	xor.b32  	%r1926, %r1926, %r1125;
$L__BB9_7:
	and.b32  	%r1127, %r1117, 2;
	setp.eq.s32 	%p5, %r1127, 0;
	@%p5 bra 	$L__BB9_9;
	ld.global.u32 	%r1128, [%rd7+20];
	xor.b32  	%r1930, %r1930, %r1128;
	ld.global.u32 	%r1129, [%rd7+24];
	xor.b32  	%r1929, %r1929, %r1129;
	ld.global.u32 	%r1130, [%rd7+28];
	xor.b32  	%r1928, %r1928, %r1130;
	ld.global.u32 	%r1131, [%rd7+32];
	xor.b32  	%r1927, %r1927, %r1131;
	ld.global.u32 	%r1132, [%rd7+36];
	xor.b32  	%r1926, %r1926, %r1132;
$L__BB9_9:
	and.b32  	%r1134, %r1117, 4;
	setp.eq.s32 	%p6, %r1134, 0;
	@%p6 bra 	$L__BB9_11;
	ld.global.u32 	%r1135, [%rd7+40];
	xor.b32  	%r1930, %r1930, %r1135;
	ld.global.u32 	%r1136, [%rd7+44];
	xor.b32  	%r1929, %r1929, %r1136;
	ld.global.u32 	%r1137, [%rd7+48];
	xor.b32  	%r1928, %r1928, %r1137;
	ld.global.u32 	%r1138, [%rd7+52];
	xor.b32  	%r1927, %r1927, %r1138;
	ld.global.u32 	%r1139, [%rd7+56];
	xor.b32  	%r1926, %r1926, %r1139;
$L__BB9_11:
	and.b32  	%r1141, %r1117, 8;
	setp.eq.s32 	%p7, %r1141, 0;
	@%p7 bra 	$L__BB9_13;
	ld.global.u32 	%r1142, [%rd7+60];
	xor.b32  	%r1930, %r1930, %r1142;
	ld.global.u32 	%r1143, [%rd7+64];
	xor.b32  	%r1929, %r1929, %r1143;
	ld.global.u32 	%r1144, [%rd7+68];
	xor.b32  	%r1928, %r1928, %r1144;
	ld.global.u32 	%r1145, [%rd7+72];
	xor.b32  	%r1927, %r1927, %r1145;
	ld.global.u32 	%r1146, [%rd7+76];
	xor.b32  	%r1926, %r1926, %r1146;
$L__BB9_13:
	and.b32  	%r1148, %r1117, 16;
	setp.eq.s32 	%p8, %r1148, 0;
	@%p8 bra 	$L__BB9_15;
	ld.global.u32 	%r1149, [%rd7+80];
	xor.b32  	%r1930, %r1930, %r1149;
	ld.global.u32 	%r1150, [%rd7+84];
	xor.b32  	%r1929, %r1929, %r1150;
	ld.global.u32 	%r1151, [%rd7+88];
	xor.b32  	%r1928, %r1928, %r1151;
	ld.global.u32 	%r1152, [%rd7+92];
	xor.b32  	%r1927, %r1927, %r1152;
	ld.global.u32 	%r1153, [%rd7+96];
	xor.b32  	%r1926, %r1926, %r1153;
$L__BB9_15:
	and.b32  	%r1155, %r1117, 32;
	setp.eq.s32 	%p9, %r1155, 0;
	@%p9 bra 	$L__BB9_17;
	ld.global.u32 	%r1156, [%rd7+100];
	xor.b32  	%r1930, %r1930, %r1156;
	ld.global.u32 	%r1157, [%rd7+104];
	xor.b32  	%r1929, %r1929, %r1157;
	ld.global.u32 	%r1158, [%rd7+108];
	xor.b32  	%r1928, %r1928, %r1158;
	ld.global.u32 	%r1159, [%rd7+112];
	xor.b32  	%r1927, %r1927, %r1159;
	ld.global.u32 	%r1160, [%rd7+116];
	xor.b32  	%r1926, %r1926, %r1160;
$L__BB9_17:
	and.b32  	%r1162, %r1117, 64;
	setp.eq.s32 	%p10, %r1162, 0;
	@%p10 bra 	$L__BB9_19;
	ld.global.u32 	%r1163, [%rd7+120];
	xor.b32  	%r1930, %r1930, %r1163;
	ld.global.u32 	%r1164, [%rd7+124];
	xor.b32  	%r1929, %r1929, %r1164;
	ld.global.u32 	%r1165, [%rd7+128];
	xor.b32  	%r1928, %r1928, %r1165;
	ld.global.u32 	%r1166, [%rd7+132];
	xor.b32  	%r1927, %r1927, %r1166;
	ld.global.u32 	%r1167, [%rd7+136];
	xor.b32  	%r1926, %r1926, %r1167;
$L__BB9_19:
	and.b32  	%r1169, %r1117, 128;
	setp.eq.s32 	%p11, %r1169, 0;
	@%p11 bra 	$L__BB9_21;
	ld.global.u32 	%r1170, [%rd7+140];
	xor.b32  	%r1930, %r1930, %r1170;
	ld.global.u32 	%r1171, [%rd7+144];
	xor.b32  	%r1929, %r1929, %r1171;
	ld.global.u32 	%r1172, [%rd7+148];
	xor.b32  	%r1928, %r1928, %r1172;
	ld.global.u32 	%r1173, [%rd7+152];
	xor.b32  	%r1927, %r1927, %r1173;
	ld.global.u32 	%r1174, [%rd7+156];
	xor.b32  	%r1926, %r1926, %r1174;
$L__BB9_21:
	and.b32  	%r1176, %r1117, 256;
	setp.eq.s32 	%p12, %r1176, 0;
	@%p12 bra 	$L__BB9_23;
	ld.global.u32 	%r1177, [%rd7+160];
	xor.b32  	%r1930, %r1930, %r1177;
	ld.global.u32 	%r1178, [%rd7+164];
	xor.b32  	%r1929, %r1929, %r1178;
	ld.global.u32 	%r1179, [%rd7+168];
	xor.b32  	%r1928, %r1928, %r1179;
	ld.global.u32 	%r1180, [%rd7+172];
	xor.b32  	%r1927, %r1927, %r1180;
	ld.global.u32 	%r1181, [%rd7+176];
	xor.b32  	%r1926, %r1926, %r1181;
$L__BB9_23:
	and.b32  	%r1183, %r1117, 512;
	setp.eq.s32 	%p13, %r1183, 0;
	@%p13 bra 	$L__BB9_25;
	ld.global.u32 	%r1184, [%rd7+180];
	xor.b32  	%r1930, %r1930, %r1184;
	ld.global.u32 	%r1185, [%rd7+184];
	xor.b32  	%r1929, %r1929, %r1185;
	ld.global.u32 	%r1186, [%rd7+188];
	xor.b32  	%r1928, %r1928, %r1186;
	ld.global.u32 	%r1187, [%rd7+192];
	xor.b32  	%r1927, %r1927, %r1187;
	ld.global.u32 	%r1188, [%rd7+196];
	xor.b32  	%r1926, %r1926, %r1188;
$L__BB9_25:
	and.b32  	%r1190, %r1117, 1024;
	setp.eq.s32 	%p14, %r1190, 0;
	@%p14 bra 	$L__BB9_27;
	ld.global.u32 	%r1191, [%rd7+200];
	xor.b32  	%r1930, %r1930, %r1191;
	ld.global.u32 	%r1192, [%rd7+204];
	xor.b32  	%r1929, %r1929, %r1192;
	ld.global.u32 	%r1193, [%rd7+208];
	xor.b32  	%r1928, %r1928, %r1193;
	ld.global.u32 	%r1194, [%rd7+212];
	xor.b32  	%r1927, %r1927, %r1194;
	ld.global.u32 	%r1195, [%rd7+216];
	xor.b32  	%r1926, %r1926, %r1195;
$L__BB9_27:
	and.b32  	%r1197, %r1117, 2048;
	setp.eq.s32 	%p15, %r1197, 0;
	@%p15 bra 	$L__BB9_29;
	ld.global.u32 	%r1198, [%rd7+220];
	xor.b32  	%r1930, %r1930, %r1198;
	ld.global.u32 	%r1199, [%rd7+224];
	xor.b32  	%r1929, %r1929, %r1199;
	ld.global.u32 	%r1200, [%rd7+228];
	xor.b32  	%r1928, %r1928, %r1200;
	ld.global.u32 	%r1201, [%rd7+232];
	xor.b32  	%r1927, %r1927, %r1201;
	ld.global.u32 	%r1202, [%rd7+236];
	xor.b32  	%r1926, %r1926, %r1202;
$L__BB9_29:
	and.b32  	%r1204, %r1117, 4096;
	setp.eq.s32 	%p16, %r1204, 0;
	@%p16 bra 	$L__BB9_31;
	ld.global.u32 	%r1205, [%rd7+240];
	xor.b32  	%r1930, %r1930, %r1205;
	ld.global.u32 	%r1206, [%rd7+244];
	xor.b32  	%r1929, %r1929, %r1206;
	ld.global.u32 	%r1207, [%rd7+248];
	xor.b32  	%r1928, %r1928, %r1207;
	ld.global.u32 	%r1208, [%rd7+252];
	xor.b32  	%r1927, %r1927, %r1208;
	ld.global.u32 	%r1209, [%rd7+256];
	xor.b32  	%r1926, %r1926, %r1209;
$L__BB9_31:
	and.b32  	%r1211, %r1117, 8192;
	setp.eq.s32 	%p17, %r1211, 0;
	@%p17 bra 	$L__BB9_33;
	ld.global.u32 	%r1212, [%rd7+260];
	xor.b32  	%r1930, %r1930, %r1212;
	ld.global.u32 	%r1213, [%rd7+264];
	xor.b32  	%r1929, %r1929, %r1213;
	ld.global.u32 	%r1214, [%rd7+268];
	xor.b32  	%r1928, %r1928, %r1214;
	ld.global.u32 	%r1215, [%rd7+272];
	xor.b32  	%r1927, %r1927, %r1215;
	ld.global.u32 	%r1216, [%rd7+276];
	xor.b32  	%r1926, %r1926, %r1216;
$L__BB9_33:
	and.b32  	%r1218, %r1117, 16384;
	setp.eq.s32 	%p18, %r1218, 0;
	@%p18 bra 	$L__BB9_35;
	ld.global.u32 	%r1219, [%rd7+280];
	xor.b32  	%r1930, %r1930, %r1219;
	ld.global.u32 	%r1220, [%rd7+284];
	xor.b32  	%r1929, %r1929, %r1220;
	ld.global.u32 	%r1221, [%rd7+288];
	xor.b32  	%r1928, %r1928, %r1221;
	ld.global.u32 	%r1222, [%rd7+292];
	xor.b32  	%r1927, %r1927, %r1222;
	ld.global.u32 	%r1223, [%rd7+296];
	xor.b32  	%r1926, %r1926, %r1223;
$L__BB9_35:
	and.b32  	%r1225, %r1117, 32768;
	setp.eq.s32 	%p19, %r1225, 0;
	@%p19 bra 	$L__BB9_37;
	ld.global.u32 	%r1226, [%rd7+300];
	xor.b32  	%r1930, %r1930, %r1226;
	ld.global.u32 	%r1227, [%rd7+304];
	xor.b32  	%r1929, %r1929, %r1227;
	ld.global.u32 	%r1228, [%rd7+308];
	xor.b32  	%r1928, %r1928, %r1228;
	ld.global.u32 	%r1229, [%rd7+312];
	xor.b32  	%r1927, %r1927, %r1229;
	ld.global.u32 	%r1230, [%rd7+316];
	xor.b32  	%r1926, %r1926, %r1230;
$L__BB9_37:
	add.s32 	%r1925, %r1925, 16;
	setp.ne.s32 	%p20, %r1925, 32;
	@%p20 bra 	$L__BB9_5;
	mad.lo.s32 	%r1231, %r1919, -31, %r15;
	add.s32 	%r1919, %r1231, 1;
	setp.ne.s32 	%p21, %r1919, 5;
	@%p21 bra 	$L__BB9_4;
	st.local.u32 	[%rd1+4], %r1930;
	st.local.v2.u32 	[%rd1+8], {%r1929, %r1928};
	st.local.v2.u32 	[%rd1+16], {%r1927, %r1926};
	setp.eq.s64 	%p22, %rd5, 1;
	@%p22 bra 	$L__BB9_114;
	mov.b32 	%r1926, 0;
	mov.u32 	%r1927, %r1926;
	mov.u32 	%r1928, %r1926;
	mov.u32 	%r1929, %r1926;
	mov.u32 	%r1930, %r1926;
	mov.u32 	%r2011, %r1926;
$L__BB9_41:
	mul.wide.u32 	%rd27, %r2011, 4;
	add.s64 	%rd28, %rd1, %rd27;
	ld.local.u32 	%r190, [%rd28+4];
	shl.b32 	%r191, %r2011, 5;
	mov.b32 	%r2017, 0;
$L__BB9_42:
	.pragma "nounroll";
	shr.u32 	%r1234, %r190, %r2017;
	and.b32  	%r1235, %r1234, 1;
	setp.eq.b32 	%p23, %r1235, 1;
	not.pred 	%p24, %p23;
	add.s32 	%r1236, %r191, %r2017;
	mul.lo.s32 	%r1237, %r1236, 5;
	mul.wide.u32 	%rd29, %r1237, 4;
	add.s64 	%rd8, %rd6, %rd29;
	@%p24 bra 	$L__BB9_44;
	ld.global.u32 	%r1238, [%rd8];
	xor.b32  	%r1930, %r1930, %r1238;
	ld.global.u32 	%r1239, [%rd8+4];
	xor.b32  	%r1929, %r1929, %r1239;
	ld.global.u32 	%r1240, [%rd8+8];
	xor.b32  	%r1928, %r1928, %r1240;
	ld.global.u32 	%r1241, [%rd8+12];
	xor.b32  	%r1927, %r1927, %r1241;
	ld.global.u32 	%r1242, [%rd8+16];
	xor.b32  	%r1926, %r1926, %r1242;
$L__BB9_44:
	and.b32  	%r1244, %r1234, 2;
	setp.eq.s32 	%p25, %r1244, 0;
	@%p25 bra 	$L__BB9_46;
	ld.global.u32 	%r1245, [%rd8+20];
	xor.b32  	%r1930, %r1930, %r1245;
	ld.global.u32 	%r1246, [%rd8+24];
	xor.b32  	%r1929, %r1929, %r1246;
	ld.global.u32 	%r1247, [%rd8+28];
	xor.b32  	%r1928, %r1928, %r1247;
	ld.global.u32 	%r1248, [%rd8+32];
	xor.b32  	%r1927, %r1927, %r1248;
	ld.global.u32 	%r1249, [%rd8+36];
	xor.b32  	%r1926, %r1926, %r1249;
$L__BB9_46:
	and.b32  	%r1251, %r1234, 4;
	setp.eq.s32 	%p26, %r1251, 0;
	@%p26 bra 	$L__BB9_48;
	ld.global.u32 	%r1252, [%rd8+40];
	xor.b32  	%r1930, %r1930, %r1252;
	ld.global.u32 	%r1253, [%rd8+44];
	xor.b32  	%r1929, %r1929, %r1253;
	ld.global.u32 	%r1254, [%rd8+48];
	xor.b32  	%r1928, %r1928, %r1254;
	ld.global.u32 	%r1255, [%rd8+52];
	xor.b32  	%r1927, %r1927, %r1255;
	ld.global.u32 	%r1256, [%rd8+56];
	xor.b32  	%r1926, %r1926, %r1256;
$L__BB9_48:
	and.b32  	%r1258, %r1234, 8;
	setp.eq.s32 	%p27, %r1258, 0;
	@%p27 bra 	$L__BB9_50;
	ld.global.u32 	%r1259, [%rd8+60];
	xor.b32  	%r1930, %r1930, %r1259;
	ld.global.u32 	%r1260, [%rd8+64];
	xor.b32  	%r1929, %r1929, %r1260;
	ld.global.u32 	%r1261, [%rd8+68];
	xor.b32  	%r1928, %r1928, %r1261;
	ld.global.u32 	%r1262, [%rd8+72];
	xor.b32  	%r1927, %r1927, %r1262;
	ld.global.u32 	%r1263, [%rd8+76];
	xor.b32  	%r1926, %r1926, %r1263;
$L__BB9_50:
	and.b32  	%r1265, %r1234, 16;
	setp.eq.s32 	%p28, %r1265, 0;
	@%p28 bra 	$L__BB9_52;
	ld.global.u32 	%r1266, [%rd8+80];
	xor.b32  	%r1930, %r1930, %r1266;
	ld.global.u32 	%r1267, [%rd8+84];
	xor.b32  	%r1929, %r1929, %r1267;
	ld.global.u32 	%r1268, [%rd8+88];
	xor.b32  	%r1928, %r1928, %r1268;
	ld.global.u32 	%r1269, [%rd8+92];
	xor.b32  	%r1927, %r1927, %r1269;
	ld.global.u32 	%r1270, [%rd8+96];
	xor.b32  	%r1926, %r1926, %r1270;
$L__BB9_52:
	and.b32  	%r1272, %r1234, 32;
	setp.eq.s32 	%p29, %r1272, 0;
	@%p29 bra 	$L__BB9_54;
	ld.global.u32 	%r1273, [%rd8+100];
	xor.b32  	%r1930, %r1930, %r1273;
	ld.global.u32 	%r1274, [%rd8+104];
	xor.b32  	%r1929, %r1929, %r1274;
	ld.global.u32 	%r1275, [%rd8+108];
	xor.b32  	%r1928, %r1928, %r1275;
	ld.global.u32 	%r1276, [%rd8+112];
	xor.b32  	%r1927, %r1927, %r1276;
	ld.global.u32 	%r1277, [%rd8+116];
	xor.b32  	%r1926, %r1926, %r1277;
$L__BB9_54:
	and.b32  	%r1279, %r1234, 64;
	setp.eq.s32 	%p30, %r1279, 0;
	@%p30 bra 	$L__BB9_56;
	ld.global.u32 	%r1280, [%rd8+120];
	xor.b32  	%r1930, %r1930, %r1280;
	ld.global.u32 	%r1281, [%rd8+124];
	xor.b32  	%r1929, %r1929, %r1281;
	ld.global.u32 	%r1282, [%rd8+128];
	xor.b32  	%r1928, %r1928, %r1282;
	ld.global.u32 	%r1283, [%rd8+132];
	xor.b32  	%r1927, %r1927, %r1283;
	ld.global.u32 	%r1284, [%rd8+136];
	xor.b32  	%r1926, %r1926, %r1284;
$L__BB9_56:
	and.b32  	%r1286, %r1234, 128;
	setp.eq.s32 	%p31, %r1286, 0;
	@%p31 bra 	$L__BB9_58;
	ld.global.u32 	%r1287, [%rd8+140];
	xor.b32  	%r1930, %r1930, %r1287;
	ld.global.u32 	%r1288, [%rd8+144];
	xor.b32  	%r1929, %r1929, %r1288;
	ld.global.u32 	%r1289, [%rd8+148];
	xor.b32  	%r1928, %r1928, %r1289;
	ld.global.u32 	%r1290, [%rd8+152];
	xor.b32  	%r1927, %r1927, %r1290;
	ld.global.u32 	%r1291, [%rd8+156];
	xor.b32  	%r1926, %r1926, %r1291;
$L__BB9_58:
	and.b32  	%r1293, %r1234, 256;
	setp.eq.s32 	%p32, %r1293, 0;
	@%p32 bra 	$L__BB9_60;
	ld.global.u32 	%r1294, [%rd8+160];
	xor.b32  	%r1930, %r1930, %r1294;
	ld.global.u32 	%r1295, [%rd8+164];
	xor.b32  	%r1929, %r1929, %r1295;
	ld.global.u32 	%r1296, [%rd8+168];
	xor.b32  	%r1928, %r1928, %r1296;
	ld.global.u32 	%r1297, [%rd8+172];
	xor.b32  	%r1927, %r1927, %r1297;
	ld.global.u32 	%r1298, [%rd8+176];
	xor.b32  	%r1926, %r1926, %r1298;
$L__BB9_60:
	and.b32  	%r1300, %r1234, 512;
	setp.eq.s32 	%p33, %r1300, 0;
	@%p33 bra 	$L__BB9_62;
	ld.global.u32 	%r1301, [%rd8+180];
	xor.b32  	%r1930, %r1930, %r1301;
	ld.global.u32 	%r1302, [%rd8+184];
	xor.b32  	%r1929, %r1929, %r1302;
	ld.global.u32 	%r1303, [%rd8+188];
	xor.b32  	%r1928, %r1928, %r1303;
	ld.global.u32 	%r1304, [%rd8+192];
	xor.b32  	%r1927, %r1927, %r1304;
	ld.global.u32 	%r1305, [%rd8+196];
	xor.b32  	%r1926, %r1926, %r1305;
$L__BB9_62:
	and.b32  	%r1307, %r1234, 1024;
	setp.eq.s32 	%p34, %r1307, 0;
	@%p34 bra 	$L__BB9_64;
	ld.global.u32 	%r1308, [%rd8+200];
	xor.b32  	%r1930, %r1930, %r1308;
	ld.global.u32 	%r1309, [%rd8+204];
	xor.b32  	%r1929, %r1929, %r1309;
	ld.global.u32 	%r1310, [%rd8+208];
	xor.b32  	%r1928, %r1928, %r1310;
	ld.global.u32 	%r1311, [%rd8+212];
	xor.b32  	%r1927, %r1927, %r1311;
	ld.global.u32 	%r1312, [%rd8+216];
	xor.b32  	%r1926, %r1926, %r1312;
$L__BB9_64:
	and.b32  	%r1314, %r1234, 2048;
	setp.eq.s32 	%p35, %r1314, 0;
	@%p35 bra 	$L__BB9_66;
	ld.global.u32 	%r1315, [%rd8+220];
	xor.b32  	%r1930, %r1930, %r1315;
	ld.global.u32 	%r1316, [%rd8+224];
	xor.b32  	%r1929, %r1929, %r1316;
	ld.global.u32 	%r1317, [%rd8+228];
	xor.b32  	%r1928, %r1928, %r1317;
	ld.global.u32 	%r1318, [%rd8+232];
	xor.b32  	%r1927, %r1927, %r1318;
	ld.global.u32 	%r1319, [%rd8+236];
	xor.b32  	%r1926, %r1926, %r1319;
$L__BB9_66:
	and.b32  	%r1321, %r1234, 4096;
	setp.eq.s32 	%p36, %r1321, 0;
	@%p36 bra 	$L__BB9_68;
	ld.global.u32 	%r1322, [%rd8+240];
	xor.b32  	%r1930, %r1930, %r1322;
	ld.global.u32 	%r1323, [%rd8+244];
	xor.b32  	%r1929, %r1929, %r1323;
	ld.global.u32 	%r1324, [%rd8+248];
	xor.b32  	%r1928, %r1928, %r1324;
	ld.global.u32 	%r1325, [%rd8+252];
	xor.b32  	%r1927, %r1927, %r1325;
	ld.global.u32 	%r1326, [%rd8+256];
	xor.b32  	%r1926, %r1926, %r1326;
$L__BB9_68:
	and.b32  	%r1328, %r1234, 8192;
	setp.eq.s32 	%p37, %r1328, 0;
	@%p37 bra 	$L__BB9_70;
	ld.global.u32 	%r1329, [%rd8+260];
	xor.b32  	%r1930, %r1930, %r1329;
	ld.global.u32 	%r1330, [%rd8+264];
	xor.b32  	%r1929, %r1929, %r1330;
	ld.global.u32 	%r1331, [%rd8+268];
	xor.b32  	%r1928, %r1928, %r1331;
	ld.global.u32 	%r1332, [%rd8+272];
	xor.b32  	%r1927, %r1927, %r1332;
	ld.global.u32 	%r1333, [%rd8+276];
	xor.b32  	%r1926, %r1926, %r1333;
$L__BB9_70:
	and.b32  	%r1335, %r1234, 16384;
	setp.eq.s32 	%p38, %r1335, 0;
	@%p38 bra 	$L__BB9_72;
	ld.global.u32 	%r1336, [%rd8+280];
	xor.b32  	%r1930, %r1930, %r1336;
	ld.global.u32 	%r1337, [%rd8+284];
	xor.b32  	%r1929, %r1929, %r1337;
	ld.global.u32 	%r1338, [%rd8+288];
	xor.b32  	%r1928, %r1928, %r1338;
	ld.global.u32 	%r1339, [%rd8+292];
	xor.b32  	%r1927, %r1927, %r1339;
	ld.global.u32 	%r1340, [%rd8+296];
	xor.b32  	%r1926, %r1926, %r1340;
$L__BB9_72:
	and.b32  	%r1342, %r1234, 32768;
	setp.eq.s32 	%p39, %r1342, 0;
	@%p39 bra 	$L__BB9_74;
	ld.global.u32 	%r1343, [%rd8+300];
	xor.b32  	%r1930, %r1930, %r1343;
	ld.global.u32 	%r1344, [%rd8+304];
	xor.b32  	%r1929, %r1929, %r1344;
	ld.global.u32 	%r1345, [%rd8+308];
	xor.b32  	%r1928, %r1928, %r1345;
	ld.global.u32 	%r1346, [%rd8+312];
	xor.b32  	%r1927, %r1927, %r1346;
	ld.global.u32 	%r1347, [%rd8+316];
	xor.b32  	%r1926, %r1926, %r1347;
$L__BB9_74:
	add.s32 	%r2017, %r2017, 16;
	setp.ne.s32 	%p40, %r2017, 32;
	@%p40 bra 	$L__BB9_42;
	mad.lo.s32 	%r1348, %r2011, -31, %r191;
	add.s32 	%r2011, %r1348, 1;
	setp.ne.s32 	%p41, %r2011, 5;
	@%p41 bra 	$L__BB9_41;
	st.local.u32 	[%rd1+4], %r1930;
	st.local.v2.u32 	[%rd1+8], {%r1929, %r1928};
	st.local.v2.u32 	[%rd1+16], {%r1927, %r1926};
	setp.ne.s64 	%p42, %rd5, 3;
	@%p42 bra 	$L__BB9_114;
	mov.b32 	%r1926, 0;
	mov.u32 	%r1927, %r1926;
	mov.u32 	%r1928, %r1926;
	mov.u32 	%r1929, %r1926;
	mov.u32 	%r1930, %r1926;
	mov.u32 	%r2103, %r1926;
$L__BB9_78:
	mul.wide.u32 	%rd30, %r2103, 4;
	add.s64 	%rd31, %rd1, %rd30;
	ld.local.u32 	%r366, [%rd31+4];
	shl.b32 	%r367, %r2103, 5;
	mov.b32 	%r2109, 0;
$L__BB9_79:
	.pragma "nounroll";
	shr.u32 	%r1351, %r366, %r2109;
	and.b32  	%r1352, %r1351, 1;
	setp.eq.b32 	%p43, %r1352, 1;
	not.pred 	%p44, %p43;
	add.s32 	%r1353, %r367, %r2109;
	mul.lo.s32 	%r1354, %r1353, 5;
	mul.wide.u32 	%rd32, %r1354, 4;
	add.s64 	%rd9, %rd6, %rd32;
	@%p44 bra 	$L__BB9_81;
	ld.global.u32 	%r1355, [%rd9];
	xor.b32  	%r1930, %r1930, %r1355;
	ld.global.u32 	%r1356, [%rd9+4];
	xor.b32  	%r1929, %r1929, %r1356;
	ld.global.u32 	%r1357, [%rd9+8];
	xor.b32  	%r1928, %r1928, %r1357;
	ld.global.u32 	%r1358, [%rd9+12];
	xor.b32  	%r1927, %r1927, %r1358;
	ld.global.u32 	%r1359, [%rd9+16];
	xor.b32  	%r1926, %r1926, %r1359;
$L__BB9_81:
	and.b32  	%r1361, %r1351, 2;
	setp.eq.s32 	%p45, %r1361, 0;
	@%p45 bra 	$L__BB9_83;
	ld.global.u32 	%r1362, [%rd9+20];
	xor.b32  	%r1930, %r1930, %r1362;
	ld.global.u32 	%r1363, [%rd9+24];
	xor.b32  	%r1929, %r1929, %r1363;
	ld.global.u32 	%r1364, [%rd9+28];
	xor.b32  	%r1928, %r1928, %r1364;
	ld.global.u32 	%r1365, [%rd9+32];
	xor.b32  	%r1927, %r1927, %r1365;
	ld.global.u32 	%r1366, [%rd9+36];
	xor.b32  	%r1926, %r1926, %r1366;
$L__BB9_83:
	and.b32  	%r1368, %r1351, 4;
	setp.eq.s32 	%p46, %r1368, 0;
	@%p46 bra 	$L__BB9_85;
	ld.global.u32 	%r1369, [%rd9+40];
	xor.b32  	%r1930, %r1930, %r1369;
	ld.global.u32 	%r1370, [%rd9+44];
	xor.b32  	%r1929, %r1929, %r1370;
	ld.global.u32 	%r1371, [%rd9+48];
	xor.b32  	%r1928, %r1928, %r1371;
	ld.global.u32 	%r1372, [%rd9+52];
	xor.b32  	%r1927, %r1927, %r1372;
	ld.global.u32 	%r1373, [%rd9+56];
	xor.b32  	%r1926, %r1926, %r1373;
$L__BB9_85:
	and.b32  	%r1375, %r1351, 8;
	setp.eq.s32 	%p47, %r1375, 0;
	@%p47 bra 	$L__BB9_87;
	ld.global.u32 	%r1376, [%rd9+60];
	xor.b32  	%r1930, %r1930, %r1376;
	ld.global.u32 	%r1377, [%rd9+64];
	xor.b32  	%r1929, %r1929, %r1377;
	ld.global.u32 	%r1378, [%rd9+68];
	xor.b32  	%r1928, %r1928, %r1378;
	ld.global.u32 	%r1379, [%rd9+72];
	xor.b32  	%r1927, %r1927, %r1379;
	ld.global.u32 	%r1380, [%rd9+76];
	xor.b32  	%r1926, %r1926, %r1380;
$L__BB9_87:
	and.b32  	%r1382, %r1351, 16;
	setp.eq.s32 	%p48, %r1382, 0;
	@%p48 bra 	$L__BB9_89;
	ld.global.u32 	%r1383, [%rd9+80];
	xor.b32  	%r1930, %r1930, %r1383;
	ld.global.u32 	%r1384, [%rd9+84];
	xor.b32  	%r1929, %r1929, %r1384;
	ld.global.u32 	%r1385, [%rd9+88];
	xor.b32  	%r1928, %r1928, %r1385;
	ld.global.u32 	%r1386, [%rd9+92];
	xor.b32  	%r1927, %r1927, %r1386;
	ld.global.u32 	%r1387, [%rd9+96];
	xor.b32  	%r1926, %r1926, %r1387;
$L__BB9_89:
	and.b32  	%r1389, %r1351, 32;
	setp.eq.s32 	%p49, %r1389, 0;
	@%p49 bra 	$L__BB9_91;
	ld.global.u32 	%r1390, [%rd9+100];
	xor.b32  	%r1930, %r1930, %r1390;
	ld.global.u32 	%r1391, [%rd9+104];
	xor.b32  	%r1929, %r1929, %r1391;
	ld.global.u32 	%r1392, [%rd9+108];
	xor.b32  	%r1928, %r1928, %r1392;
	ld.global.u32 	%r1393, [%rd9+112];
	xor.b32  	%r1927, %r1927, %r1393;
	ld.global.u32 	%r1394, [%rd9+116];
	xor.b32  	%r1926, %r1926, %r1394;
$L__BB9_91:
	and.b32  	%r1396, %r1351, 64;
	setp.eq.s32 	%p50, %r1396, 0;
	@%p50 bra 	$L__BB9_93;
	ld.global.u32 	%r1397, [%rd9+120];
	xor.b32  	%r1930, %r1930, %r1397;
	ld.global.u32 	%r1398, [%rd9+124];
	xor.b32  	%r1929, %r1929, %r1398;
	ld.global.u32 	%r1399, [%rd9+128];
	xor.b32  	%r1928, %r1928, %r1399;
	ld.global.u32 	%r1400, [%rd9+132];
	xor.b32  	%r1927, %r1927, %r1400;
	ld.global.u32 	%r1401, [%rd9+136];
	xor.b32  	%r1926, %r1926, %r1401;
$L__BB9_93:
	and.b32  	%r1403, %r1351, 128;
	setp.eq.s32 	%p51, %r1403, 0;
	@%p51 bra 	$L__BB9_95;
	ld.global.u32 	%r1404, [%rd9+140];
	xor.b32  	%r1930, %r1930, %r1404;
	ld.global.u32 	%r1405, [%rd9+144];
	xor.b32  	%r1929, %r1929, %r1405;
	ld.global.u32 	%r1406, [%rd9+148];
	xor.b32  	%r1928, %r1928, %r1406;
	ld.global.u32 	%r1407, [%rd9+152];
	xor.b32  	%r1927, %r1927, %r1407;
	ld.global.u32 	%r1408, [%rd9+156];
	xor.b32  	%r1926, %r1926, %r1408;
$L__BB9_95:
	and.b32  	%r1410, %r1351, 256;
	setp.eq.s32 	%p52, %r1410, 0;
	@%p52 bra 	$L__BB9_97;
	ld.global.u32 	%r1411, [%rd9+160];
	xor.b32  	%r1930, %r1930, %r1411;
	ld.global.u32 	%r1412, [%rd9+164];
	xor.b32  	%r1929, %r1929, %r1412;
	ld.global.u32 	%r1413, [%rd9+168];
	xor.b32  	%r1928, %r1928, %r1413;
	ld.global.u32 	%r1414, [%rd9+172];
	xor.b32  	%r1927, %r1927, %r1414;
	ld.global.u32 	%r1415, [%rd9+176];
	xor.b32  	%r1926, %r1926, %r1415;
$L__BB9_97:
	and.b32  	%r1417, %r1351, 512;
	setp.eq.s32 	%p53, %r1417, 0;
	@%p53 bra 	$L__BB9_99;
	ld.global.u32 	%r1418, [%rd9+180];
	xor.b32  	%r1930, %r1930, %r1418;
	ld.global.u32 	%r1419, [%rd9+184];
	xor.b32  	%r1929, %r1929, %r1419;
	ld.global.u32 	%r1420, [%rd9+188];
	xor.b32  	%r1928, %r1928, %r1420;
	ld.global.u32 	%r1421, [%rd9+192];
	xor.b32  	%r1927, %r1927, %r1421;
	ld.global.u32 	%r1422, [%rd9+196];
	xor.b32  	%r1926, %r1926, %r1422;
$L__BB9_99:
	and.b32  	%r1424, %r1351, 1024;
	setp.eq.s32 	%p54, %r1424, 0;
	@%p54 bra 	$L__BB9_101;
	ld.global.u32 	%r1425, [%rd9+200];
	xor.b32  	%r1930, %r1930, %r1425;
	ld.global.u32 	%r1426, [%rd9+204];
	xor.b32  	%r1929, %r1929, %r1426;
	ld.global.u32 	%r1427, [%rd9+208];
	xor.b32  	%r1928, %r1928, %r1427;
	ld.global.u32 	%r1428, [%rd9+212];
	xor.b32  	%r1927, %r1927, %r1428;
	ld.global.u32 	%r1429, [%rd9+216];
	xor.b32  	%r1926, %r1926, %r1429;
$L__BB9_101:
	and.b32  	%r1431, %r1351, 2048;
	setp.eq.s32 	%p55, %r1431, 0;
	@%p55 bra 	$L__BB9_103;
	ld.global.u32 	%r1432, [%rd9+220];
	xor.b32  	%r1930, %r1930, %r1432;
	ld.global.u32 	%r1433, [%rd9+224];
	xor.b32  	%r1929, %r1929, %r1433;
	ld.global.u32 	%r1434, [%rd9+228];
	xor.b32  	%r1928, %r1928, %r1434;
	ld.global.u32 	%r1435, [%rd9+232];
	xor.b32  	%r1927, %r1927, %r1435;
	ld.global.u32 	%r1436, [%rd9+236];
	xor.b32  	%r1926, %r1926, %r1436;
$L__BB9_103:
	and.b32  	%r1438, %r1351, 4096;
	setp.eq.s32 	%p56, %r1438, 0;
	@%p56 bra 	$L__BB9_105;
	ld.global.u32 	%r1439, [%rd9+240];
	xor.b32  	%r1930, %r1930, %r1439;
	ld.global.u32 	%r1440, [%rd9+244];
	xor.b32  	%r1929, %r1929, %r1440;
	ld.global.u32 	%r1441, [%rd9+248];
	xor.b32  	%r1928, %r1928, %r1441;
	ld.global.u32 	%r1442, [%rd9+252];
	xor.b32  	%r1927, %r1927, %r1442;
	ld.global.u32 	%r1443, [%rd9+256];
	xor.b32  	%r1926, %r1926, %r1443;
$L__BB9_105:
	and.b32  	%r1445, %r1351, 8192;
	setp.eq.s32 	%p57, %r1445, 0;
	@%p57 bra 	$L__BB9_107;
	ld.global.u32 	%r1446, [%rd9+260];
	xor.b32  	%r1930, %r1930, %r1446;
	ld.global.u32 	%r1447, [%rd9+264];
	xor.b32  	%r1929, %r1929, %r1447;
	ld.global.u32 	%r1448, [%rd9+268];
	xor.b32  	%r1928, %r1928, %r1448;
	ld.global.u32 	%r1449, [%rd9+272];
	xor.b32  	%r1927, %r1927, %r1449;
	ld.global.u32 	%r1450, [%rd9+276];
	xor.b32  	%r1926, %r1926, %r1450;
$L__BB9_107:
	and.b32  	%r1452, %r1351, 16384;
	setp.eq.s32 	%p58, %r1452, 0;
	@%p58 bra 	$L__BB9_109;
	ld.global.u32 	%r1453, [%rd9+280];
	xor.b32  	%r1930, %r1930, %r1453;
	ld.global.u32 	%r1454, [%rd9+284];
	xor.b32  	%r1929, %r1929, %r1454;
	ld.global.u32 	%r1455, [%rd9+288];
	xor.b32  	%r1928, %r1928, %r1455;
	ld.global.u32 	%r1456, [%rd9+292];
	xor.b32  	%r1927, %r1927, %r1456;
	ld.global.u32 	%r1457, [%rd9+296];
	xor.b32  	%r1926, %r1926, %r1457;
$L__BB9_109:
	and.b32  	%r1459, %r1351, 32768;
	setp.eq.s32 	%p59, %r1459, 0;
	@%p59 bra 	$L__BB9_111;
	ld.global.u32 	%r1460, [%rd9+300];
	xor.b32  	%r1930, %r1930, %r1460;
	ld.global.u32 	%r1461, [%rd9+304];
	xor.b32  	%r1929, %r1929, %r1461;
	ld.global.u32 	%r1462, [%rd9+308];
	xor.b32  	%r1928, %r1928, %r1462;
	ld.global.u32 	%r1463, [%rd9+312];
	xor.b32  	%r1927, %r1927, %r1463;
	ld.global.u32 	%r1464, [%rd9+316];
	xor.b32  	%r1926, %r1926, %r1464;
$L__BB9_111:
	add.s32 	%r2109, %r2109, 16;
	setp.ne.s32 	%p60, %r2109, 32;
	@%p60 bra 	$L__BB9_79;
	mad.lo.s32 	%r1465, %r2103, -31, %r367;
	add.s32 	%r2103, %r1465, 1;
	setp.ne.s32 	%p61, %r2103, 5;
	@%p61 bra 	$L__BB9_78;
	st.local.u32 	[%rd1+4], %r1930;
	st.local.v2.u32 	[%rd1+8], {%r1929, %r1928};
	st.local.v2.u32 	[%rd1+16], {%r1927, %r1926};
$L__BB9_114:
	shr.u64 	%rd68, %rd4, 2;
	add.s32 	%r1913, %r1913, 1;
	setp.gt.u64 	%p62, %rd4, 3;
	@%p62 bra 	$L__BB9_2;
$L__BB9_115:
	cvt.u32.u64 	%r1469, %rd3;
	setp.eq.s32 	%p63, %r1469, 0;
	mov.b32 	%r1470, 0;
	st.local.v2.u32 	[%rd1+24], {%r1470, %r1470};
	st.local.u32 	[%rd1+32], %r1470;
	mov.b64 	%rd33, 0;
	st.local.u64 	[%rd1+40], %rd33;
	mov.b32 	%r2220, 729778053;
	mov.b32 	%r1471, -31811960;
	st.local.v2.u32 	[%rd2], {%r1471, %r2220};
	mov.b32 	%r1472, -123459836;
	mov.b32 	%r2219, 834269077;
	st.local.v2.u32 	[%rd2+8], {%r2219, %r1472};
	mov.b32 	%r2216, 612104585;
	mov.b32 	%r1473, -589760388;
	st.local.v2.u32 	[%rd2+16], {%r1473, %r2216};
	@%p63 bra 	$L__BB9_230;
	mov.b32 	%r2203, 0;
	mov.b32 	%r2220, 729778053;
	mov.b32 	%r2219, 834269077;
	mov.b32 	%r2216, 612104585;
	mov.u64 	%rd69, %rd3;
$L__BB9_117:
	mov.u64 	%rd11, %rd69;
	and.b64  	%rd12, %rd11, 3;
	setp.eq.s64 	%p64, %rd12, 0;
	@%p64 bra 	$L__BB9_229;
	mul.wide.u32 	%rd34, %r2203, 3200;
	mov.u64 	%rd35, precalc_xorwow_matrix;
	add.s64 	%rd13, %rd35, %rd34;
	mov.b32 	%r2216, 0;
	mov.u32 	%r2217, %r2216;
	mov.u32 	%r2218, %r2216;
	mov.u32 	%r2219, %r2216;
	mov.u32 	%r2220, %r2216;
	mov.u32 	%r2209, %r2216;
$L__BB9_119:
	mul.wide.u32 	%rd36, %r2209, 4;
	add.s64 	%rd37, %rd2, %rd36;
	ld.local.u32 	%r557, [%rd37+4];
	shl.b32 	%r558, %r2209, 5;
	mov.b32 	%r2215, 0;
$L__BB9_120:
	.pragma "nounroll";
	shr.u32 	%r1480, %r557, %r2215;
	and.b32  	%r1481, %r1480, 1;
	setp.eq.b32 	%p65, %r1481, 1;
	not.pred 	%p66, %p65;
	add.s32 	%r1482, %r558, %r2215;
	mul.lo.s32 	%r1483, %r1482, 5;
	mul.wide.u32 	%rd38, %r1483, 4;
	add.s64 	%rd14, %rd13, %rd38;
	@%p66 bra 	$L__BB9_122;
	ld.global.u32 	%r1484, [%rd14];
	xor.b32  	%r2220, %r2220, %r1484;
	ld.global.u32 	%r1485, [%rd14+4];
	xor.b32  	%r2219, %r2219, %r1485;
	ld.global.u32 	%r1486, [%rd14+8];
	xor.b32  	%r2218, %r2218, %r1486;
	ld.global.u32 	%r1487, [%rd14+12];
	xor.b32  	%r2217, %r2217, %r1487;
	ld.global.u32 	%r1488, [%rd14+16];
	xor.b32  	%r2216, %r2216, %r1488;
$L__BB9_122:
	and.b32  	%r1490, %r1480, 2;
	setp.eq.s32 	%p67, %r1490, 0;
	@%p67 bra 	$L__BB9_124;
	ld.global.u32 	%r1491, [%rd14+20];
	xor.b32  	%r2220, %r2220, %r1491;
	ld.global.u32 	%r1492, [%rd14+24];
	xor.b32  	%r2219, %r2219, %r1492;
	ld.global.u32 	%r1493, [%rd14+28];
	xor.b32  	%r2218, %r2218, %r1493;
	ld.global.u32 	%r1494, [%rd14+32];
	xor.b32  	%r2217, %r2217, %r1494;
	ld.global.u32 	%r1495, [%rd14+36];
	xor.b32  	%r2216, %r2216, %r1495;
$L__BB9_124:
	and.b32  	%r1497, %r1480, 4;
	setp.eq.s32 	%p68, %r1497, 0;
	@%p68 bra 	$L__BB9_126;
	ld.global.u32 	%r1498, [%rd14+40];
	xor.b32  	%r2220, %r2220, %r1498;
	ld.global.u32 	%r1499, [%rd14+44];
	xor.b32  	%r2219, %r2219, %r1499;
	ld.global.u32 	%r1500, [%rd14+48];
	xor.b32  	%r2218, %r2218, %r1500;
	ld.global.u32 	%r1501, [%rd14+52];
	xor.b32  	%r2217, %r2217, %r1501;
	ld.global.u32 	%r1502, [%rd14+56];
	xor.b32  	%r2216, %r2216, %r1502;
$L__BB9_126:
	and.b32  	%r1504, %r1480, 8;
	setp.eq.s32 	%p69, %r1504, 0;
	@%p69 bra 	$L__BB9_128;
	ld.global.u32 	%r1505, [%rd14+60];
	xor.b32  	%r2220, %r2220, %r1505;
	ld.global.u32 	%r1506, [%rd14+64];
	xor.b32  	%r2219, %r2219, %r1506;
	ld.global.u32 	%r1507, [%rd14+68];
	xor.b32  	%r2218, %r2218, %r1507;
	ld.global.u32 	%r1508, [%rd14+72];
	xor.b32  	%r2217, %r2217, %r1508;
	ld.global.u32 	%r1509, [%rd14+76];
	xor.b32  	%r2216, %r2216, %r1509;
$L__BB9_128:
	and.b32  	%r1511, %r1480, 16;
	setp.eq.s32 	%p70, %r1511, 0;
	@%p70 bra 	$L__BB9_130;
	ld.global.u32 	%r1512, [%rd14+80];
	xor.b32  	%r2220, %r2220, %r1512;
	ld.global.u32 	%r1513, [%rd14+84];
	xor.b32  	%r2219, %r2219, %r1513;
	ld.global.u32 	%r1514, [%rd14+88];
	xor.b32  	%r2218, %r2218, %r1514;
	ld.global.u32 	%r1515, [%rd14+92];
	xor.b32  	%r2217, %r2217, %r1515;
	ld.global.u32 	%r1516, [%rd14+96];
	xor.b32  	%r2216, %r2216, %r1516;
$L__BB9_130:
	and.b32  	%r1518, %r1480, 32;
	setp.eq.s32 	%p71, %r1518, 0;
	@%p71 bra 	$L__BB9_132;
	ld.global.u32 	%r1519, [%rd14+100];
	xor.b32  	%r2220, %r2220, %r1519;
	ld.global.u32 	%r1520, [%rd14+104];
	xor.b32  	%r2219, %r2219, %r1520;
	ld.global.u32 	%r1521, [%rd14+108];
	xor.b32  	%r2218, %r2218, %r1521;
	ld.global.u32 	%r1522, [%rd14+112];
	xor.b32  	%r2217, %r2217, %r1522;
	ld.global.u32 	%r1523, [%rd14+116];
	xor.b32  	%r2216, %r2216, %r1523;
$L__BB9_132:
	and.b32  	%r1525, %r1480, 64;
	setp.eq.s32 	%p72, %r1525, 0;
	@%p72 bra 	$L__BB9_134;
	ld.global.u32 	%r1526, [%rd14+120];
	xor.b32  	%r2220, %r2220, %r1526;
	ld.global.u32 	%r1527, [%rd14+124];
	xor.b32  	%r2219, %r2219, %r1527;
	ld.global.u32 	%r1528, [%rd14+128];
	xor.b32  	%r2218, %r2218, %r1528;
	ld.global.u32 	%r1529, [%rd14+132];
	xor.b32  	%r2217, %r2217, %r1529;
	ld.global.u32 	%r1530, [%rd14+136];
	xor.b32  	%r2216, %r2216, %r1530;
$L__BB9_134:
	and.b32  	%r1532, %r1480, 128;
	setp.eq.s32 	%p73, %r1532, 0;
	@%p73 bra 	$L__BB9_136;
	ld.global.u32 	%r1533, [%rd14+140];
	xor.b32  	%r2220, %r2220, %r1533;
	ld.global.u32 	%r1534, [%rd14+144];
	xor.b32  	%r2219, %r2219, %r1534;
	ld.global.u32 	%r1535, [%rd14+148];
	xor.b32  	%r2218, %r2218, %r1535;
	ld.global.u32 	%r1536, [%rd14+152];
	xor.b32  	%r2217, %r2217, %r1536;
	ld.global.u32 	%r1537, [%rd14+156];
	xor.b32  	%r2216, %r2216, %r1537;
$L__BB9_136:
	and.b32  	%r1539, %r1480, 256;
	setp.eq.s32 	%p74, %r1539, 0;
	@%p74 bra 	$L__BB9_138;
	ld.global.u32 	%r1540, [%rd14+160];
	xor.b32  	%r2220, %r2220, %r1540;
	ld.global.u32 	%r1541, [%rd14+164];
	xor.b32  	%r2219, %r2219, %r1541;
	ld.global.u32 	%r1542, [%rd14+168];
	xor.b32  	%r2218, %r2218, %r1542;
	ld.global.u32 	%r1543, [%rd14+172];
	xor.b32  	%r2217, %r2217, %r1543;
	ld.global.u32 	%r1544, [%rd14+176];
	xor.b32  	%r2216, %r2216, %r1544;
$L__BB9_138:
	and.b32  	%r1546, %r1480, 512;
	setp.eq.s32 	%p75, %r1546, 0;
	@%p75 bra 	$L__BB9_140;
	ld.global.u32 	%r1547, [%rd14+180];
	xor.b32  	%r2220, %r2220, %r1547;
	ld.global.u32 	%r1548, [%rd14+184];
	xor.b32  	%r2219, %r2219, %r1548;
	ld.global.u32 	%r1549, [%rd14+188];
	xor.b32  	%r2218, %r2218, %r1549;
	ld.global.u32 	%r1550, [%rd14+192];
	xor.b32  	%r2217, %r2217, %r1550;
	ld.global.u32 	%r1551, [%rd14+196];
	xor.b32  	%r2216, %r2216, %r1551;
$L__BB9_140:
	and.b32  	%r1553, %r1480, 1024;
	setp.eq.s32 	%p76, %r1553, 0;
	@%p76 bra 	$L__BB9_142;
	ld.global.u32 	%r1554, [%rd14+200];
	xor.b32  	%r2220, %r2220, %r1554;
	ld.global.u32 	%r1555, [%rd14+204];
	xor.b32  	%r2219, %r2219, %r1555;
	ld.global.u32 	%r1556, [%rd14+208];
	xor.b32  	%r2218, %r2218, %r1556;
	ld.global.u32 	%r1557, [%rd14+212];
	xor.b32  	%r2217, %r2217, %r1557;
	ld.global.u32 	%r1558, [%rd14+216];
	xor.b32  	%r2216, %r2216, %r1558;
$L__BB9_142:
	and.b32  	%r1560, %r1480, 2048;
	setp.eq.s32 	%p77, %r1560, 0;
	@%p77 bra 	$L__BB9_144;
	ld.global.u32 	%r1561, [%rd14+220];
	xor.b32  	%r2220, %r2220, %r1561;
	ld.global.u32 	%r1562, [%rd14+224];
	xor.b32  	%r2219, %r2219, %r1562;
	ld.global.u32 	%r1563, [%rd14+228];
	xor.b32  	%r2218, %r2218, %r1563;
	ld.global.u32 	%r1564, [%rd14+232];
	xor.b32  	%r2217, %r2217, %r1564;
	ld.global.u32 	%r1565, [%rd14+236];
	xor.b32  	%r2216, %r2216, %r1565;
$L__BB9_144:
	and.b32  	%r1567, %r1480, 4096;
	setp.eq.s32 	%p78, %r1567, 0;
	@%p78 bra 	$L__BB9_146;
	ld.global.u32 	%r1568, [%rd14+240];
	xor.b32  	%r2220, %r2220, %r1568;
	ld.global.u32 	%r1569, [%rd14+244];
	xor.b32  	%r2219, %r2219, %r1569;
	ld.global.u32 	%r1570, [%rd14+248];
	xor.b32  	%r2218, %r2218, %r1570;
	ld.global.u32 	%r1571, [%rd14+252];
	xor.b32  	%r2217, %r2217, %r1571;
	ld.global.u32 	%r1572, [%rd14+256];
	xor.b32  	%r2216, %r2216, %r1572;
$L__BB9_146:
	and.b32  	%r1574, %r1480, 8192;
	setp.eq.s32 	%p79, %r1574, 0;
	@%p79 bra 	$L__BB9_148;
	ld.global.u32 	%r1575, [%rd14+260];
	xor.b32  	%r2220, %r2220, %r1575;
	ld.global.u32 	%r1576, [%rd14+264];
	xor.b32  	%r2219, %r2219, %r1576;
	ld.global.u32 	%r1577, [%rd14+268];
	xor.b32  	%r2218, %r2218, %r1577;
	ld.global.u32 	%r1578, [%rd14+272];
	xor.b32  	%r2217, %r2217, %r1578;
	ld.global.u32 	%r1579, [%rd14+276];
	xor.b32  	%r2216, %r2216, %r1579;
$L__BB9_148:
	and.b32  	%r1581, %r1480, 16384;
	setp.eq.s32 	%p80, %r1581, 0;
	@%p80 bra 	$L__BB9_150;
	ld.global.u32 	%r1582, [%rd14+280];
	xor.b32  	%r2220, %r2220, %r1582;
	ld.global.u32 	%r1583, [%rd14+284];
	xor.b32  	%r2219, %r2219, %r1583;
	ld.global.u32 	%r1584, [%rd14+288];
	xor.b32  	%r2218, %r2218, %r1584;
	ld.global.u32 	%r1585, [%rd14+292];
	xor.b32  	%r2217, %r2217, %r1585;
	ld.global.u32 	%r1586, [%rd14+296];
	xor.b32  	%r2216, %r2216, %r1586;
$L__BB9_150:
	and.b32  	%r1588, %r1480, 32768;
	setp.eq.s32 	%p81, %r1588, 0;
	@%p81 bra 	$L__BB9_152;
	ld.global.u32 	%r1589, [%rd14+300];
	xor.b32  	%r2220, %r2220, %r1589;
	ld.global.u32 	%r1590, [%rd14+304];
	xor.b32  	%r2219, %r2219, %r1590;
	ld.global.u32 	%r1591, [%rd14+308];
	xor.b32  	%r2218, %r2218, %r1591;
	ld.global.u32 	%r1592, [%rd14+312];
	xor.b32  	%r2217, %r2217, %r1592;
	ld.global.u32 	%r1593, [%rd14+316];
	xor.b32  	%r2216, %r2216, %r1593;
$L__BB9_152:
	add.s32 	%r2215, %r2215, 16;
	setp.ne.s32 	%p82, %r2215, 32;
	@%p82 bra 	$L__BB9_120;
	mad.lo.s32 	%r1594, %r2209, -31, %r558;
	add.s32 	%r2209, %r1594, 1;
	setp.ne.s32 	%p83, %r2209, 5;
	@%p83 bra 	$L__BB9_119;
	st.local.u32 	[%rd2+4], %r2220;
	st.local.v2.u32 	[%rd2+8], {%r2219, %r2218};
	st.local.v2.u32 	[%rd2+16], {%r2217, %r2216};
	setp.eq.s64 	%p84, %rd12, 1;
	@%p84 bra 	$L__BB9_229;
	mov.b32 	%r2216, 0;
	mov.u32 	%r2309, %r2216;
	mov.u32 	%r2310, %r2216;
	mov.u32 	%r2219, %r2216;
	mov.u32 	%r2220, %r2216;
	mov.u32 	%r2301, %r2216;
$L__BB9_156:
	mul.wide.u32 	%rd39, %r2301, 4;
	add.s64 	%rd40, %rd2, %rd39;
	ld.local.u32 	%r733, [%rd40+4];
	shl.b32 	%r734, %r2301, 5;
	mov.b32 	%r2307, 0;
$L__BB9_157:
	.pragma "nounroll";
	shr.u32 	%r1597, %r733, %r2307;
	and.b32  	%r1598, %r1597, 1;
	setp.eq.b32 	%p85, %r1598, 1;
	not.pred 	%p86, %p85;
	add.s32 	%r1599, %r734, %r2307;
	mul.lo.s32 	%r1600, %r1599, 5;
	mul.wide.u32 	%rd41, %r1600, 4;
	add.s64 	%rd15, %rd13, %rd41;
	@%p86 bra 	$L__BB9_159;
	ld.global.u32 	%r1601, [%rd15];
	xor.b32  	%r2220, %r2220, %r1601;
	ld.global.u32 	%r1602, [%rd15+4];
	xor.b32  	%r2219, %r2219, %r1602;
	ld.global.u32 	%r1603, [%rd15+8];
	xor.b32  	%r2310, %r2310, %r1603;
	ld.global.u32 	%r1604, [%rd15+12];
	xor.b32  	%r2309, %r2309, %r1604;
	ld.global.u32 	%r1605, [%rd15+16];
	xor.b32  	%r2216, %r2216, %r1605;
$L__BB9_159:
	and.b32  	%r1607, %r1597, 2;
	setp.eq.s32 	%p87, %r1607, 0;
	@%p87 bra 	$L__BB9_161;
	ld.global.u32 	%r1608, [%rd15+20];
	xor.b32  	%r2220, %r2220, %r1608;
	ld.global.u32 	%r1609, [%rd15+24];
	xor.b32  	%r2219, %r2219, %r1609;
	ld.global.u32 	%r1610, [%rd15+28];
	xor.b32  	%r2310, %r2310, %r1610;
	ld.global.u32 	%r1611, [%rd15+32];
	xor.b32  	%r2309, %r2309, %r1611;
	ld.global.u32 	%r1612, [%rd15+36];
	xor.b32  	%r2216, %r2216, %r1612;
$L__BB9_161:
	and.b32  	%r1614, %r1597, 4;
	setp.eq.s32 	%p88, %r1614, 0;
	@%p88 bra 	$L__BB9_163;
	ld.global.u32 	%r1615, [%rd15+40];
	xor.b32  	%r2220, %r2220, %r1615;
	ld.global.u32 	%r1616, [%rd15+44];
	xor.b32  	%r2219, %r2219, %r1616;
	ld.global.u32 	%r1617, [%rd15+48];
	xor.b32  	%r2310, %r2310, %r1617;
	ld.global.u32 	%r1618, [%rd15+52];
	xor.b32  	%r2309, %r2309, %r1618;
	ld.global.u32 	%r1619, [%rd15+56];
	xor.b32  	%r2216, %r2216, %r1619;
$L__BB9_163:
	and.b32  	%r1621, %r1597, 8;
	setp.eq.s32 	%p89, %r1621, 0;
	@%p89 bra 	$L__BB9_165;
	ld.global.u32 	%r1622, [%rd15+60];
	xor.b32  	%r2220, %r2220, %r1622;
	ld.global.u32 	%r1623, [%rd15+64];
	xor.b32  	%r2219, %r2219, %r1623;
	ld.global.u32 	%r1624, [%rd15+68];
	xor.b32  	%r2310, %r2310, %r1624;
	ld.global.u32 	%r1625, [%rd15+72];
	xor.b32  	%r2309, %r2309, %r1625;
	ld.global.u32 	%r1626, [%rd15+76];
	xor.b32  	%r2216, %r2216, %r1626;
$L__BB9_165:
	and.b32  	%r1628, %r1597, 16;
	setp.eq.s32 	%p90, %r1628, 0;
	@%p90 bra 	$L__BB9_167;
	ld.global.u32 	%r1629, [%rd15+80];
	xor.b32  	%r2220, %r2220, %r1629;
	ld.global.u32 	%r1630, [%rd15+84];
	xor.b32  	%r2219, %r2219, %r1630;
	ld.global.u32 	%r1631, [%rd15+88];
	xor.b32  	%r2310, %r2310, %r1631;
	ld.global.u32 	%r1632, [%rd15+92];
	xor.b32  	%r2309, %r2309, %r1632;
	ld.global.u32 	%r1633, [%rd15+96];
	xor.b32  	%r2216, %r2216, %r1633;
$L__BB9_167:
	and.b32  	%r1635, %r1597, 32;
	setp.eq.s32 	%p91, %r1635, 0;
	@%p91 bra 	$L__BB9_169;
	ld.global.u32 	%r1636, [%rd15+100];
	xor.b32  	%r2220, %r2220, %r1636;
	ld.global.u32 	%r1637, [%rd15+104];
	xor.b32  	%r2219, %r2219, %r1637;
	ld.global.u32 	%r1638, [%rd15+108];
	xor.b32  	%r2310, %r2310, %r1638;
	ld.global.u32 	%r1639, [%rd15+112];
	xor.b32  	%r2309, %r2309, %r1639;
	ld.global.u32 	%r1640, [%rd15+116];
	xor.b32  	%r2216, %r2216, %r1640;
$L__BB9_169:
	and.b32  	%r1642, %r1597, 64;
	setp.eq.s32 	%p92, %r1642, 0;
	@%p92 bra 	$L__BB9_171;
	ld.global.u32 	%r1643, [%rd15+120];
	xor.b32  	%r2220, %r2220, %r1643;
	ld.global.u32 	%r1644, [%rd15+124];
	xor.b32  	%r2219, %r2219, %r1644;
	ld.global.u32 	%r1645, [%rd15+128];
	xor.b32  	%r2310, %r2310, %r1645;
	ld.global.u32 	%r1646, [%rd15+132];
	xor.b32  	%r2309, %r2309, %r1646;
	ld.global.u32 	%r1647, [%rd15+136];
	xor.b32  	%r2216, %r2216, %r1647;
$L__BB9_171:
	and.b32  	%r1649, %r1597, 128;
	setp.eq.s32 	%p93, %r1649, 0;
	@%p93 bra 	$L__BB9_173;
	ld.global.u32 	%r1650, [%rd15+140];
	xor.b32  	%r2220, %r2220, %r1650;
	ld.global.u32 	%r1651, [%rd15+144];
	xor.b32  	%r2219, %r2219, %r1651;
	ld.global.u32 	%r1652, [%rd15+148];
	xor.b32  	%r2310, %r2310, %r1652;
	ld.global.u32 	%r1653, [%rd15+152];
	xor.b32  	%r2309, %r2309, %r1653;
	ld.global.u32 	%r1654, [%rd15+156];
	xor.b32  	%r2216, %r2216, %r1654;
$L__BB9_173:
	and.b32  	%r1656, %r1597, 256;
	setp.eq.s32 	%p94, %r1656, 0;
	@%p94 bra 	$L__BB9_175;
	ld.global.u32 	%r1657, [%rd15+160];
	xor.b32  	%r2220, %r2220, %r1657;
	ld.global.u32 	%r1658, [%rd15+164];
	xor.b32  	%r2219, %r2219, %r1658;
	ld.global.u32 	%r1659, [%rd15+168];
	xor.b32  	%r2310, %r2310, %r1659;
	ld.global.u32 	%r1660, [%rd15+172];
	xor.b32  	%r2309, %r2309, %r1660;
	ld.global.u32 	%r1661, [%rd15+176];
	xor.b32  	%r2216, %r2216, %r1661;
$L__BB9_175:
	and.b32  	%r1663, %r1597, 512;
	setp.eq.s32 	%p95, %r1663, 0;
	@%p95 bra 	$L__BB9_177;
	ld.global.u32 	%r1664, [%rd15+180];
	xor.b32  	%r2220, %r2220, %r1664;
	ld.global.u32 	%r1665, [%rd15+184];
	xor.b32  	%r2219, %r2219, %r1665;
	ld.global.u32 	%r1666, [%rd15+188];
	xor.b32  	%r2310, %r2310, %r1666;
	ld.global.u32 	%r1667, [%rd15+192];
	xor.b32  	%r2309, %r2309, %r1667;
	ld.global.u32 	%r1668, [%rd15+196];
	xor.b32  	%r2216, %r2216, %r1668;
$L__BB9_177:
	and.b32  	%r1670, %r1597, 1024;
	setp.eq.s32 	%p96, %r1670, 0;
	@%p96 bra 	$L__BB9_179;
	ld.global.u32 	%r1671, [%rd15+200];
	xor.b32  	%r2220, %r2220, %r1671;
	ld.global.u32 	%r1672, [%rd15+204];
	xor.b32  	%r2219, %r2219, %r1672;
	ld.global.u32 	%r1673, [%rd15+208];
	xor.b32  	%r2310, %r2310, %r1673;
	ld.global.u32 	%r1674, [%rd15+212];
	xor.b32  	%r2309, %r2309, %r1674;
	ld.global.u32 	%r1675, [%rd15+216];
	xor.b32  	%r2216, %r2216, %r1675;
$L__BB9_179:
	and.b32  	%r1677, %r1597, 2048;
	setp.eq.s32 	%p97, %r1677, 0;
	@%p97 bra 	$L__BB9_181;
	ld.global.u32 	%r1678, [%rd15+220];
	xor.b32  	%r2220, %r2220, %r1678;
	ld.global.u32 	%r1679, [%rd15+224];
	xor.b32  	%r2219, %r2219, %r1679;
	ld.global.u32 	%r1680, [%rd15+228];
	xor.b32  	%r2310, %r2310, %r1680;
	ld.global.u32 	%r1681, [%rd15+232];
	xor.b32  	%r2309, %r2309, %r1681;
	ld.global.u32 	%r1682, [%rd15+236];
	xor.b32  	%r2216, %r2216, %r1682;
$L__BB9_181:
	and.b32  	%r1684, %r1597, 4096;
	setp.eq.s32 	%p98, %r1684, 0;
	@%p98 bra 	$L__BB9_183;
	ld.global.u32 	%r1685, [%rd15+240];
	xor.b32  	%r2220, %r2220, %r1685;
	ld.global.u32 	%r1686, [%rd15+244];
	xor.b32  	%r2219, %r2219, %r1686;
	ld.global.u32 	%r1687, [%rd15+248];
	xor.b32  	%r2310, %r2310, %r1687;
	ld.global.u32 	%r1688, [%rd15+252];
	xor.b32  	%r2309, %r2309, %r1688;
	ld.global.u32 	%r1689, [%rd15+256];
	xor.b32  	%r2216, %r2216, %r1689;
$L__BB9_183:
	and.b32  	%r1691, %r1597, 8192;
	setp.eq.s32 	%p99, %r1691, 0;
	@%p99 bra 	$L__BB9_185;
	ld.global.u32 	%r1692, [%rd15+260];
	xor.b32  	%r2220, %r2220, %r1692;
	ld.global.u32 	%r1693, [%rd15+264];
	xor.b32  	%r2219, %r2219, %r1693;
	ld.global.u32 	%r1694, [%rd15+268];
	xor.b32  	%r2310, %r2310, %r1694;
	ld.global.u32 	%r1695, [%rd15+272];
	xor.b32  	%r2309, %r2309, %r1695;
	ld.global.u32 	%r1696, [%rd15+276];
	xor.b32  	%r2216, %r2216, %r1696;
$L__BB9_185:
	and.b32  	%r1698, %r1597, 16384;
	setp.eq.s32 	%p100, %r1698, 0;
	@%p100 bra 	$L__BB9_187;
	ld.global.u32 	%r1699, [%rd15+280];
	xor.b32  	%r2220, %r2220, %r1699;
	ld.global.u32 	%r1700, [%rd15+284];
	xor.b32  	%r2219, %r2219, %r1700;
	ld.global.u32 	%r1701, [%rd15+288];
	xor.b32  	%r2310, %r2310, %r1701;
	ld.global.u32 	%r1702, [%rd15+292];
	xor.b32  	%r2309, %r2309, %r1702;
	ld.global.u32 	%r1703, [%rd15+296];
	xor.b32  	%r2216, %r2216, %r1703;
$L__BB9_187:
	and.b32  	%r1705, %r1597, 32768;
	setp.eq.s32 	%p101, %r1705, 0;
	@%p101 bra 	$L__BB9_189;
	ld.global.u32 	%r1706, [%rd15+300];
	xor.b32  	%r2220, %r2220, %r1706;
	ld.global.u32 	%r1707, [%rd15+304];
	xor.b32  	%r2219, %r2219, %r1707;
	ld.global.u32 	%r1708, [%rd15+308];
	xor.b32  	%r2310, %r2310, %r1708;
	ld.global.u32 	%r1709, [%rd15+312];
	xor.b32  	%r2309, %r2309, %r1709;
	ld.global.u32 	%r1710, [%rd15+316];
	xor.b32  	%r2216, %r2216, %r1710;
$L__BB9_189:
	add.s32 	%r2307, %r2307, 16;
	setp.ne.s32 	%p102, %r2307, 32;
	@%p102 bra 	$L__BB9_157;
	mad.lo.s32 	%r1711, %r2301, -31, %r734;
	add.s32 	%r2301, %r1711, 1;
	setp.ne.s32 	%p103, %r2301, 5;
	@%p103 bra 	$L__BB9_156;
	st.local.u32 	[%rd2+4], %r2220;
	st.local.v2.u32 	[%rd2+8], {%r2219, %r2310};
	st.local.v2.u32 	[%rd2+16], {%r2309, %r2216};
	setp.ne.s64 	%p104, %rd12, 3;
	@%p104 bra 	$L__BB9_229;
	mov.b32 	%r2216, 0;
	mov.u32 	%r2401, %r2216;
	mov.u32 	%r2402, %r2216;
	mov.u32 	%r2219, %r2216;
	mov.u32 	%r2220, %r2216;
	mov.u32 	%r2393, %r2216;
$L__BB9_193:
	mul.wide.u32 	%rd42, %r2393, 4;
	add.s64 	%rd43, %rd2, %rd42;
	ld.local.u32 	%r909, [%rd43+4];
	shl.b32 	%r910, %r2393, 5;
	mov.b32 	%r2399, 0;
$L__BB9_194:
	.pragma "nounroll";
	shr.u32 	%r1714, %r909, %r2399;
	and.b32  	%r1715, %r1714, 1;
	setp.eq.b32 	%p105, %r1715, 1;
	not.pred 	%p106, %p105;
	add.s32 	%r1716, %r910, %r2399;
	mul.lo.s32 	%r1717, %r1716, 5;
	mul.wide.u32 	%rd44, %r1717, 4;
	add.s64 	%rd16, %rd13, %rd44;
	@%p106 bra 	$L__BB9_196;
	ld.global.u32 	%r1718, [%rd16];
	xor.b32  	%r2220, %r2220, %r1718;
	ld.global.u32 	%r1719, [%rd16+4];
	xor.b32  	%r2219, %r2219, %r1719;
	ld.global.u32 	%r1720, [%rd16+8];
	xor.b32  	%r2402, %r2402, %r1720;
	ld.global.u32 	%r1721, [%rd16+12];
	xor.b32  	%r2401, %r2401, %r1721;
	ld.global.u32 	%r1722, [%rd16+16];
	xor.b32  	%r2216, %r2216, %r1722;
$L__BB9_196:
	and.b32  	%r1724, %r1714, 2;
	setp.eq.s32 	%p107, %r1724, 0;
	@%p107 bra 	$L__BB9_198;
	ld.global.u32 	%r1725, [%rd16+20];
	xor.b32  	%r2220, %r2220, %r1725;
	ld.global.u32 	%r1726, [%rd16+24];
	xor.b32  	%r2219, %r2219, %r1726;
	ld.global.u32 	%r1727, [%rd16+28];
	xor.b32  	%r2402, %r2402, %r1727;
	ld.global.u32 	%r1728, [%rd16+32];
	xor.b32  	%r2401, %r2401, %r1728;
	ld.global.u32 	%r1729, [%rd16+36];
	xor.b32  	%r2216, %r2216, %r1729;
$L__BB9_198:
	and.b32  	%r1731, %r1714, 4;
	setp.eq.s32 	%p108, %r1731, 0;
	@%p108 bra 	$L__BB9_200;
	ld.global.u32 	%r1732, [%rd16+40];
	xor.b32  	%r2220, %r2220, %r1732;
	ld.global.u32 	%r1733, [%rd16+44];
	xor.b32  	%r2219, %r2219, %r1733;
	ld.global.u32 	%r1734, [%rd16+48];
	xor.b32  	%r2402, %r2402, %r1734;
	ld.global.u32 	%r1735, [%rd16+52];
	xor.b32  	%r2401, %r2401, %r1735;
	ld.global.u32 	%r1736, [%rd16+56];
	xor.b32  	%r2216, %r2216, %r1736;
$L__BB9_200:
	and.b32  	%r1738, %r1714, 8;
	setp.eq.s32 	%p109, %r1738, 0;
	@%p109 bra 	$L__BB9_202;
	ld.global.u32 	%r1739, [%rd16+60];
	xor.b32  	%r2220, %r2220, %r1739;
	ld.global.u32 	%r1740, [%rd16+64];
	xor.b32  	%r2219, %r2219, %r1740;
	ld.global.u32 	%r1741, [%rd16+68];
	xor.b32  	%r2402, %r2402, %r1741;
	ld.global.u32 	%r1742, [%rd16+72];
	xor.b32  	%r2401, %r2401, %r1742;
	ld.global.u32 	%r1743, [%rd16+76];
	xor.b32  	%r2216, %r2216, %r1743;
$L__BB9_202:
	and.b32  	%r1745, %r1714, 16;
	setp.eq.s32 	%p110, %r1745, 0;
	@%p110 bra 	$L__BB9_204;
	ld.global.u32 	%r1746, [%rd16+80];
	xor.b32  	%r2220, %r2220, %r1746;
	ld.global.u32 	%r1747, [%rd16+84];
	xor.b32  	%r2219, %r2219, %r1747;
	ld.global.u32 	%r1748, [%rd16+88];
	xor.b32  	%r2402, %r2402, %r1748;
	ld.global.u32 	%r1749, [%rd16+92];
	xor.b32  	%r2401, %r2401, %r1749;
	ld.global.u32 	%r1750, [%rd16+96];
	xor.b32  	%r2216, %r2216, %r1750;
$L__BB9_204:
	and.b32  	%r1752, %r1714, 32;
	setp.eq.s32 	%p111, %r1752, 0;
	@%p111 bra 	$L__BB9_206;
	ld.global.u32 	%r1753, [%rd16+100];
	xor.b32  	%r2220, %r2220, %r1753;
	ld.global.u32 	%r1754, [%rd16+104];
	xor.b32  	%r2219, %r2219, %r1754;
	ld.global.u32 	%r1755, [%rd16+108];
	xor.b32  	%r2402, %r2402, %r1755;
	ld.global.u32 	%r1756, [%rd16+112];
	xor.b32  	%r2401, %r2401, %r1756;
	ld.global.u32 	%r1757, [%rd16+116];
	xor.b32  	%r2216, %r2216, %r1757;
$L__BB9_206:
	and.b32  	%r1759, %r1714, 64;
	setp.eq.s32 	%p112, %r1759, 0;
	@%p112 bra 	$L__BB9_208;
	ld.global.u32 	%r1760, [%rd16+120];
	xor.b32  	%r2220, %r2220, %r1760;
	ld.global.u32 	%r1761, [%rd16+124];
	xor.b32  	%r2219, %r2219, %r1761;
	ld.global.u32 	%r1762, [%rd16+128];
	xor.b32  	%r2402, %r2402, %r1762;
	ld.global.u32 	%r1763, [%rd16+132];
	xor.b32  	%r2401, %r2401, %r1763;
	ld.global.u32 	%r1764, [%rd16+136];
	xor.b32  	%r2216, %r2216, %r1764;
$L__BB9_208:
	and.b32  	%r1766, %r1714, 128;
	setp.eq.s32 	%p113, %r1766, 0;
	@%p113 bra 	$L__BB9_210;
	ld.global.u32 	%r1767, [%rd16+140];
	xor.b32  	%r2220, %r2220, %r1767;
	ld.global.u32 	%r1768, [%rd16+144];
	xor.b32  	%r2219, %r2219, %r1768;
	ld.global.u32 	%r1769, [%rd16+148];
	xor.b32  	%r2402, %r2402, %r1769;
	ld.global.u32 	%r1770, [%rd16+152];
	xor.b32  	%r2401, %r2401, %r1770;
	ld.global.u32 	%r1771, [%rd16+156];
	xor.b32  	%r2216, %r2216, %r1771;
$L__BB9_210:
	and.b32  	%r1773, %r1714, 256;
	setp.eq.s32 	%p114, %r1773, 0;
	@%p114 bra 	$L__BB9_212;
	ld.global.u32 	%r1774, [%rd16+160];
	xor.b32  	%r2220, %r2220, %r1774;
	ld.global.u32 	%r1775, [%rd16+164];
	xor.b32  	%r2219, %r2219, %r1775;
	ld.global.u32 	%r1776, [%rd16+168];
	xor.b32  	%r2402, %r2402, %r1776;
	ld.global.u32 	%r1777, [%rd16+172];
	xor.b32  	%r2401, %r2401, %r1777;
	ld.global.u32 	%r1778, [%rd16+176];
	xor.b32  	%r2216, %r2216, %r1778;
$L__BB9_212:
	and.b32  	%r1780, %r1714, 512;
	setp.eq.s32 	%p115, %r1780, 0;
	@%p115 bra 	$L__BB9_214;
	ld.global.u32 	%r1781, [%rd16+180];
	xor.b32  	%r2220, %r2220, %r1781;
	ld.global.u32 	%r1782, [%rd16+184];
	xor.b32  	%r2219, %r2219, %r1782;
	ld.global.u32 	%r1783, [%rd16+188];
	xor.b32  	%r2402, %r2402, %r1783;
	ld.global.u32 	%r1784, [%rd16+192];
	xor.b32  	%r2401, %r2401, %r1784;
	ld.global.u32 	%r1785, [%rd16+196];
	xor.b32  	%r2216, %r2216, %r1785;
$L__BB9_214:
	and.b32  	%r1787, %r1714, 1024;
	setp.eq.s32 	%p116, %r1787, 0;
	@%p116 bra 	$L__BB9_216;
	ld.global.u32 	%r1788, [%rd16+200];
	xor.b32  	%r2220, %r2220, %r1788;
	ld.global.u32 	%r1789, [%rd16+204];
	xor.b32  	%r2219, %r2219, %r1789;
	ld.global.u32 	%r1790, [%rd16+208];
	xor.b32  	%r2402, %r2402, %r1790;
	ld.global.u32 	%r1791, [%rd16+212];
	xor.b32  	%r2401, %r2401, %r1791;
	ld.global.u32 	%r1792, [%rd16+216];
	xor.b32  	%r2216, %r2216, %r1792;
$L__BB9_216:
	and.b32  	%r1794, %r1714, 2048;
	setp.eq.s32 	%p117, %r1794, 0;
	@%p117 bra 	$L__BB9_218;
	ld.global.u32 	%r1795, [%rd16+220];
	xor.b32  	%r2220, %r2220, %r1795;
	ld.global.u32 	%r1796, [%rd16+224];
	xor.b32  	%r2219, %r2219, %r1796;
	ld.global.u32 	%r1797, [%rd16+228];
	xor.b32  	%r2402, %r2402, %r1797;
	ld.global.u32 	%r1798, [%rd16+232];
	xor.b32  	%r2401, %r2401, %r1798;
	ld.global.u32 	%r1799, [%rd16+236];
	xor.b32  	%r2216, %r2216, %r1799;
$L__BB9_218:
	and.b32  	%r1801, %r1714, 4096;
	setp.eq.s32 	%p118, %r1801, 0;
	@%p118 bra 	$L__BB9_220;
	ld.global.u32 	%r1802, [%rd16+240];
	xor.b32  	%r2220, %r2220, %r1802;
	ld.global.u32 	%r1803, [%rd16+244];
	xor.b32  	%r2219, %r2219, %r1803;
	ld.global.u32 	%r1804, [%rd16+248];
	xor.b32  	%r2402, %r2402, %r1804;
	ld.global.u32 	%r1805, [%rd16+252];
	xor.b32  	%r2401, %r2401, %r1805;
	ld.global.u32 	%r1806, [%rd16+256];
	xor.b32  	%r2216, %r2216, %r1806;
$L__BB9_220:
	and.b32  	%r1808, %r1714, 8192;
	setp.eq.s32 	%p119, %r1808, 0;
	@%p119 bra 	$L__BB9_222;
	ld.global.u32 	%r1809, [%rd16+260];
	xor.b32  	%r2220, %r2220, %r1809;
	ld.global.u32 	%r1810, [%rd16+264];
	xor.b32  	%r2219, %r2219, %r1810;
	ld.global.u32 	%r1811, [%rd16+268];
	xor.b32  	%r2402, %r2402, %r1811;
	ld.global.u32 	%r1812, [%rd16+272];
	xor.b32  	%r2401, %r2401, %r1812;
	ld.global.u32 	%r1813, [%rd16+276];
	xor.b32  	%r2216, %r2216, %r1813;
$L__BB9_222:
	and.b32  	%r1815, %r1714, 16384;
	setp.eq.s32 	%p120, %r1815, 0;
	@%p120 bra 	$L__BB9_224;
	ld.global.u32 	%r1816, [%rd16+280];
	xor.b32  	%r2220, %r2220, %r1816;
	ld.global.u32 	%r1817, [%rd16+284];
	xor.b32  	%r2219, %r2219, %r1817;
	ld.global.u32 	%r1818, [%rd16+288];
	xor.b32  	%r2402, %r2402, %r1818;
	ld.global.u32 	%r1819, [%rd16+292];
	xor.b32  	%r2401, %r2401, %r1819;
	ld.global.u32 	%r1820, [%rd16+296];
	xor.b32  	%r2216, %r2216, %r1820;
$L__BB9_224:
	and.b32  	%r1822, %r1714, 32768;
	setp.eq.s32 	%p121, %r1822, 0;
	@%p121 bra 	$L__BB9_226;
	ld.global.u32 	%r1823, [%rd16+300];
	xor.b32  	%r2220, %r2220, %r1823;
	ld.global.u32 	%r1824, [%rd16+304];
	xor.b32  	%r2219, %r2219, %r1824;
	ld.global.u32 	%r1825, [%rd16+308];
	xor.b32  	%r2402, %r2402, %r1825;
	ld.global.u32 	%r1826, [%rd16+312];
	xor.b32  	%r2401, %r2401, %r1826;
	ld.global.u32 	%r1827, [%rd16+316];
	xor.b32  	%r2216, %r2216, %r1827;
$L__BB9_226:
	add.s32 	%r2399, %r2399, 16;
	setp.ne.s32 	%p122, %r2399, 32;
	@%p122 bra 	$L__BB9_194;
	mad.lo.s32 	%r1828, %r2393, -31, %r910;
	add.s32 	%r2393, %r1828, 1;
	setp.ne.s32 	%p123, %r2393, 5;
	@%p123 bra 	$L__BB9_193;
	st.local.u32 	[%rd2+4], %r2220;
	st.local.v2.u32 	[%rd2+8], {%r2219, %r2402};
	st.local.v2.u32 	[%rd2+16], {%r2401, %r2216};
$L__BB9_229:
	shr.u64 	%rd69, %rd11, 2;
	add.s32 	%r2203, %r2203, 1;
	setp.gt.u64 	%p124, %rd11, 3;
	@%p124 bra 	$L__BB9_117;
$L__BB9_230:
	ld.param.u64 	%rd66, [_Z13doRandomStuffIfLj128EEvPT_S1_jP17curandStateXORWOWS3__param_0];
	cvta.to.global.u64 	%rd45, %rd66;
	mul.wide.u32 	%rd46, %r1, 4;
	add.s64 	%rd47, %rd45, %rd46;
	ld.global.f32 	%f1, [%rd47];
	cvt.f64.f32 	%fd1, %f1;
	shr.u32 	%r1830, %r1930, 2;
	xor.b32  	%r1831, %r1830, %r1930;
	shl.b32 	%r1832, %r1926, 4;
	shl.b32 	%r1833, %r1831, 1;
	xor.b32  	%r1834, %r1833, %r1832;
	xor.b32  	%r1835, %r1834, %r1831;
	xor.b32  	%r1836, %r1835, %r1926;
	add.s32 	%r1837, %r1836, -2026858677;
	shr.u32 	%r1838, %r1929, 2;
	xor.b32  	%r1839, %r1838, %r1929;
	shl.b32 	%r1840, %r1836, 4;
	shl.b32 	%r1841, %r1839, 1;
	xor.b32  	%r1842, %r1841, %r1840;
	xor.b32  	%r1843, %r1842, %r1839;
	xor.b32  	%r1844, %r1843, %r1836;
	add.s32 	%r1845, %r1844, -2026496240;
	shr.u32 	%r1846, %r1928, 2;
	xor.b32  	%r1847, %r1846, %r1928;
	shl.b32 	%r1848, %r1844, 4;
	shl.b32 	%r1849, %r1847, 1;
	xor.b32  	%r1850, %r1849, %r1848;
	xor.b32  	%r1851, %r1850, %r1847;
	xor.b32  	%r1852, %r1851, %r1844;
	add.s32 	%r1853, %r1852, -2026133803;
	shr.u32 	%r1854, %r1927, 2;
	xor.b32  	%r1855, %r1854, %r1927;
	shl.b32 	%r1856, %r1852, 4;
	shl.b32 	%r1857, %r1855, 1;
	xor.b32  	%r1858, %r1857, %r1856;
	xor.b32  	%r1859, %r1858, %r1855;
	xor.b32  	%r1860, %r1859, %r1852;
	add.s32 	%r1861, %r1860, -2025771366;
	cvt.u64.u32 	%rd48, %r1837;
	mul.wide.u32 	%rd49, %r1845, 2097152;
	xor.b64  	%rd50, %rd49, %rd48;
	cvt.rn.f64.u64 	%fd19, %rd50;
	fma.rn.f64 	%fd118, %fd19, 0d3CA0000000000000, 0d3C90000000000000;
	cvt.u64.u32 	%rd51, %r1853;
	mul.wide.u32 	%rd52, %r1861, 2097152;
	xor.b64  	%rd53, %rd52, %rd51;
	cvt.rn.f64.u64 	%fd20, %rd53;
	fma.rn.f64 	%fd3, %fd20, 0d3CB0000000000000, 0d3CA0000000000000;
	{
	.reg .b32 %temp; 
	mov.b64 	{%temp, %r2486}, %fd118;
	}
	{
	.reg .b32 %temp; 
	mov.b64 	{%r2487, %temp}, %fd118;
	}
	setp.gt.s32 	%p125, %r2486, 1048575;
	mov.b32 	%r2488, -1023;
	@%p125 bra 	$L__BB9_232;
	mul.f64 	%fd118, %fd118, 0d4350000000000000;
	{
	.reg .b32 %temp; 
	mov.b64 	{%temp, %r2486}, %fd118;
	}
	{
	.reg .b32 %temp; 
	mov.b64 	{%r2487, %temp}, %fd118;
	}
	mov.b32 	%r2488, -1077;
$L__BB9_232:
	add.s32 	%r1863, %r2486, -1;
	setp.gt.u32 	%p126, %r1863, 2146435070;
	@%p126 bra 	$L__BB9_236;
	shr.u32 	%r1866, %r2486, 20;
	add.s32 	%r2489, %r2488, %r1866;
	and.b32  	%r1867, %r2486, 1048575;
	or.b32  	%r1868, %r1867, 1072693248;
	mov.b64 	%fd119, {%r2487, %r1868};
	setp.lt.u32 	%p128, %r1868, 1073127583;
	@%p128 bra 	$L__BB9_235;
	{
	.reg .b32 %temp; 
	mov.b64 	{%r1869, %temp}, %fd119;
	}
	{
	.reg .b32 %temp; 
	mov.b64 	{%temp, %r1870}, %fd119;
	}
	add.s32 	%r1871, %r1870, -1048576;
	mov.b64 	%fd119, {%r1869, %r1871};
	add.s32 	%r2489, %r2489, 1;
$L__BB9_235:
	add.f64 	%fd22, %fd119, 0dBFF0000000000000;
	add.f64 	%fd23, %fd119, 0d3FF0000000000000;
	rcp.approx.ftz.f64 	%fd24, %fd23;
	neg.f64 	%fd25, %fd23;
	fma.rn.f64 	%fd26, %fd25, %fd24, 0d3FF0000000000000;
	fma.rn.f64 	%fd27, %fd26, %fd26, %fd26;
	fma.rn.f64 	%fd28, %fd27, %fd24, %fd24;
	mul.f64 	%fd29, %fd22, %fd28;
	fma.rn.f64 	%fd30, %fd22, %fd28, %fd29;
	mul.f64 	%fd31, %fd30, %fd30;
	fma.rn.f64 	%fd32, %fd31, 0d3EB1380B3AE80F1E, 0d3ED0EE258B7A8B04;
	fma.rn.f64 	%fd33, %fd32, %fd31, 0d3EF3B2669F02676F;
	fma.rn.f64 	%fd34, %fd33, %fd31, 0d3F1745CBA9AB0956;
	fma.rn.f64 	%fd35, %fd34, %fd31, 0d3F3C71C72D1B5154;
	fma.rn.f64 	%fd36, %fd35, %fd31, 0d3F624924923BE72D;
	fma.rn.f64 	%fd37, %fd36, %fd31, 0d3F8999999999A3C4;
	fma.rn.f64 	%fd38, %fd37, %fd31, 0d3FB5555555555554;
	sub.f64 	%fd39, %fd22, %fd30;
	add.f64 	%fd40, %fd39, %fd39;
	neg.f64 	%fd41, %fd30;
	fma.rn.f64 	%fd42, %fd41, %fd22, %fd40;
	mul.f64 	%fd43, %fd28, %fd42;
	mul.f64 	%fd44, %fd31, %fd38;
	fma.rn.f64 	%fd45, %fd44, %fd30, %fd43;
	xor.b32  	%r1872, %r2489, -2147483648;
	mov.b32 	%r1873, 1127219200;
	mov.b64 	%fd46, {%r1872, %r1873};
	mov.b32 	%r1874, -2147483648;
	mov.b64 	%fd47, {%r1874, %r1873};
	sub.f64 	%fd48, %fd46, %fd47;
	fma.rn.f64 	%fd49, %fd48, 0d3FE62E42FEFA39EF, %fd30;
	fma.rn.f64 	%fd50, %fd48, 0dBFE62E42FEFA39EF, %fd49;
	sub.f64 	%fd51, %fd50, %fd30;
	sub.f64 	%fd52, %fd45, %fd51;
	fma.rn.f64 	%fd53, %fd48, 0d3C7ABC9E3B39803F, %fd52;
	add.f64 	%fd120, %fd49, %fd53;
	bra.uni 	$L__BB9_237;
$L__BB9_236:
	fma.rn.f64 	%fd21, %fd118, 0d7FF0000000000000, 0d7FF0000000000000;
	{
	.reg .b32 %temp; 
	mov.b64 	{%temp, %r1864}, %fd118;
	}
	and.b32  	%r1865, %r1864, 2147483647;
	setp.eq.s32 	%p127, %r1865, 0;
	selp.f64 	%fd120, 0dFFF0000000000000, %fd21, %p127;
$L__BB9_237:
	mul.f64 	%fd54, %fd120, 0dC000000000000000;
	sqrt.rn.f64 	%fd55, %fd54;
	{
	.reg .b32 %temp; 
	mov.b64 	{%temp, %r1875}, %fd3;
	}
	shl.b32 	%r1876, %r1875, 1;
	setp.gt.u32 	%p129, %r1876, -2038431744;
	mov.f64 	%fd56, 0d0000000000000000;
	mul.rn.f64 	%fd57, %fd3, %fd56;
	selp.f64 	%fd58, %fd57, %fd3, %p129;
	{
	.reg .b32 %temp; 
	mov.b64 	{%r1877, %temp}, %fd58;
	}
	{
	.reg .b32 %temp; 
	mov.b64 	{%temp, %r1878}, %fd58;
	}
	add.s32 	%r1879, %r1878, 1048576;
	mov.b64 	%fd59, {%r1877, %r1879};
	cvt.rni.f64.f64 	%fd60, %fd59;
	cvt.rzi.s64.f64 	%rd54, %fd60;
	cvt.u32.u64 	%r1880, %rd54;
	fma.rn.f64 	%fd61, %fd60, 0dBFE0000000000000, %fd58;
	mul.f64 	%fd62, %fd61, 0d3CA1A62633145C07;
	fma.rn.f64 	%fd63, %fd61, 0d400921FB54442D18, %fd62;
	mul.rn.f64 	%fd64, %fd63, %fd63;
	fma.rn.f64 	%fd65, %fd64, 0dBDA8FF8320FD8164, 0d3E21EEA7C1EF8528;
	fma.rn.f64 	%fd66, %fd65, %fd64, 0dBE927E4F8E06E6D9;
	fma.rn.f64 	%fd67, %fd66, %fd64, 0d3EFA01A019DDBCE9;
	fma.rn.f64 	%fd68, %fd67, %fd64, 0dBF56C16C16C15D47;
	fma.rn.f64 	%fd69, %fd68, %fd64, 0d3FA5555555555551;
	fma.rn.f64 	%fd70, %fd69, %fd64, 0dBFE0000000000000;
	fma.rn.f64 	%fd71, %fd70, %fd64, 0d3FF0000000000000;
	fma.rn.f64 	%fd72, %fd64, 0d3DE5DB65F9785EBA, 0dBE5AE5F12CB0D246;
	fma.rn.f64 	%fd73, %fd72, %fd64, 0d3EC71DE369ACE392;
	fma.rn.f64 	%fd74, %fd73, %fd64, 0dBF2A01A019DB62A1;
	fma.rn.f64 	%fd75, %fd74, %fd64, 0d3F81111111110818;
	fma.rn.f64 	%fd76, %fd75, %fd64, 0dBFC5555555555554;
	fma.rn.f64 	%fd77, %fd76, %fd64, 0d0000000000000000;
	fma.rn.f64 	%fd78, %fd77, %fd63, %fd63;
	and.b64  	%rd55, %rd54, 1;
	setp.eq.b64 	%p130, %rd55, 1;
	selp.f64 	%fd79, %fd71, %fd78, %p130;
	and.b32  	%r1881, %r1880, 2;
	setp.eq.s32 	%p131, %r1881, 0;
	{
	.reg .b32 %temp; 
	mov.b64 	{%temp, %r1882}, %fd79;
	}
	{
	.reg .b32 %temp; 
	mov.b64 	{%r1883, %temp}, %fd79;
	}
	xor.b32  	%r1884, %r1882, -2147483648;
	mov.b64 	%fd80, {%r1883, %r1884};
	selp.f64 	%fd81, %fd79, %fd80, %p131;
	cvt.rzi.f64.f64 	%fd82, %fd58;
	setp.eq.f64 	%p132, %fd58, %fd82;
	mul.rn.f64 	%fd83, %fd58, %fd56;
	selp.f64 	%fd84, %fd83, %fd81, %p132;
	mul.f64 	%fd85, %fd55, %fd84;
	mul.f64 	%fd86, %fd1, 0d3FA6E5B7D16657E1;
	mul.f64 	%fd87, %fd86, %fd85;
	cvt.rn.f32.f64 	%f2, %fd87;
	shl.b32 	%r1885, %r1, 2;
	mov.u32 	%r1886, _ZZ13doRandomStuffIfLj128EEvPT_S1_jP17curandStateXORWOWS3_E5sdata;
	add.s32 	%r1096, %r1886, %r1885;
	st.volatile.shared.f32 	[%r1096], %f2;
	setp.gt.u32 	%p133, %r1, 15;
	@%p133 bra 	$L__BB9_245;
	ld.volatile.shared.f32 	%f3, [%r1096+64];
	ld.volatile.shared.f32 	%f4, [%r1096];
	add.f32 	%f5, %f3, %f4;
	st.volatile.shared.f32 	[%r1096], %f5;
	ld.volatile.shared.f32 	%f6, [%r1096+32];
	ld.volatile.shared.f32 	%f7, [%r1096];
	add.f32 	%f8, %f6, %f7;
	st.volatile.shared.f32 	[%r1096], %f8;
	ld.volatile.shared.f32 	%f9, [%r1096+16];
	ld.volatile.shared.f32 	%f10, [%r1096];
	add.f32 	%f11, %f9, %f10;
	st.volatile.shared.f32 	[%r1096], %f11;
	ld.volatile.shared.f32 	%f12, [%r1096+8];
	ld.volatile.shared.f32 	%f13, [%r1096];
	add.f32 	%f14, %f12, %f13;
	st.volatile.shared.f32 	[%r1096], %f14;
	ld.volatile.shared.f32 	%f15, [%r1096+4];
	ld.volatile.shared.f32 	%f16, [%r1096];
	add.f32 	%f17, %f15, %f16;
	st.volatile.shared.f32 	[%r1096], %f17;
	setp.ne.s32 	%p134, %r1, 0;
	@%p134 bra 	$L__BB9_245;
	ld.volatile.shared.f32 	%f18, [_ZZ13doRandomStuffIfLj128EEvPT_S1_jP17curandStateXORWOWS3_E5sdata];
	cvt.f64.f32 	%fd88, %f18;
	shr.u32 	%r1887, %r2220, 2;
	xor.b32  	%r1888, %r1887, %r2220;
	shl.b32 	%r1889, %r2216, 4;
	shl.b32 	%r1890, %r1888, 1;
	xor.b32  	%r1891, %r1890, %r1889;
	xor.b32  	%r1892, %r1891, %r1888;
	xor.b32  	%r1893, %r1892, %r2216;
	add.s32 	%r1894, %r1893, -31449523;
	shr.u32 	%r1895, %r2219, 2;
	xor.b32  	%r1896, %r1895, %r2219;
	shl.b32 	%r1897, %r1893, 4;
	shl.b32 	%r1898, %r1896, 1;
	xor.b32  	%r1899, %r1898, %r1897;
	xor.b32  	%r1900, %r1899, %r1896;
	xor.b32  	%r1901, %r1900, %r1893;
	add.s32 	%r1902, %r1901, -31087086;
	cvt.u64.u32 	%rd56, %r1894;
	mul.wide.u32 	%rd57, %r1902, 2097152;
	xor.b64  	%rd58, %rd57, %rd56;
	cvt.rn.f64.u64 	%fd89, %rd58;
	fma.rn.f64 	%fd90, %fd89, 0d3CA0000000000000, 0d3C90000000000000;
	fma.rn.f64 	%fd12, %fd90, 0d401921FB54442D18, %fd88;
	abs.f64 	%fd13, %fd12;
	setp.neu.f64 	%p135, %fd13, 0d7FF0000000000000;
	@%p135 bra 	$L__BB9_241;
	mov.f64 	%fd96, 0d0000000000000000;
	mul.rn.f64 	%fd122, %fd12, %fd96;
	mov.b32 	%r2491, 1;
	bra.uni 	$L__BB9_244;
$L__BB9_241:
	mul.f64 	%fd91, %fd12, 0d3FE45F306DC9C883;
	cvt.rni.s32.f64 	%r2490, %fd91;
	cvt.rn.f64.s32 	%fd92, %r2490;
	fma.rn.f64 	%fd93, %fd92, 0dBFF921FB54442D18, %fd12;
	fma.rn.f64 	%fd94, %fd92, 0dBC91A62633145C00, %fd93;
	fma.rn.f64 	%fd122, %fd92, 0dB97B839A252049C0, %fd94;
	setp.ltu.f64 	%p136, %fd13, 0d41E0000000000000;
	@%p136 bra 	$L__BB9_243;
	{ // callseq 8, 0
	.param .b64 param0;
	st.param.f64 	[param0], %fd12;
	.param .align 16 .b8 retval0[16];
	call.uni (retval0), 
	__internal_trig_reduction_slowpathd, 
	(
	param0
	);
	ld.param.f64 	%fd122, [retval0];
	ld.param.b32 	%r2490, [retval0+8];
	} // callseq 8
$L__BB9_243:
	add.s32 	%r2491, %r2490, 1;
$L__BB9_244:
	ld.param.u64 	%rd67, [_Z13doRandomStuffIfLj128EEvPT_S1_jP17curandStateXORWOWS3__param_1];
	shl.b32 	%r1905, %r2491, 6;
	cvt.u64.u32 	%rd59, %r1905;
	and.b64  	%rd60, %rd59, 64;
	mov.u64 	%rd61, __cudart_sin_cos_coeffs;
	add.s64 	%rd62, %rd61, %rd60;
	mul.rn.f64 	%fd97, %fd122, %fd122;
	and.b32  	%r1906, %r2491, 1;
	setp.eq.b32 	%p137, %r1906, 1;
	selp.f64 	%fd98, 0dBDA8FF8320FD8164, 0d3DE5DB65F9785EBA, %p137;
	ld.global.nc.v2.f64 	{%fd99, %fd100}, [%rd62];
	fma.rn.f64 	%fd101, %fd98, %fd97, %fd99;
	fma.rn.f64 	%fd102, %fd101, %fd97, %fd100;
	ld.global.nc.v2.f64 	{%fd103, %fd104}, [%rd62+16];
	fma.rn.f64 	%fd105, %fd102, %fd97, %fd103;
	fma.rn.f64 	%fd106, %fd105, %fd97, %fd104;
	ld.global.nc.v2.f64 	{%fd107, %fd108}, [%rd62+32];
	fma.rn.f64 	%fd109, %fd106, %fd97, %fd107;
	fma.rn.f64 	%fd110, %fd109, %fd97, %fd108;
	fma.rn.f64 	%fd111, %fd110, %fd122, %fd122;
	fma.rn.f64 	%fd112, %fd110, %fd97, 0d3FF0000000000000;
	selp.f64 	%fd113, %fd112, %fd111, %p137;
	and.b32  	%r1907, %r2491, 2;
	setp.eq.s32 	%p138, %r1907, 0;
	mov.f64 	%fd114, 0d0000000000000000;
	sub.f64 	%fd115, %fd114, %fd113;
	selp.f64 	%fd116, %fd113, %fd115, %p138;
	mul.f64 	%fd117, %fd116, 0d3FA6A09E667F3BCD;
	cvt.rn.f32.f64 	%f19, %fd117;
	cvta.to.global.u64 	%rd63, %rd67;
	shl.b64 	%rd64, %rd3, 2;
	add.s64 	%rd65, %rd63, %rd64;
	st.global.f32 	[%rd65], %f19;
$L__BB9_245:
	ret;

}
	// .globl	_Z13doRandomStuffIfLj256EEvPT_S1_jP17curandStateXORWOWS3_
.visible .entry _Z13doRandomStuffIfLj256EEvPT_S1_jP17curandStateXORWOWS3_(
	.param .u64 .ptr .align 1 _Z13doRandomStuffIfLj256EEvPT_S1_jP17curandStateXORWOWS3__param_0,
	.param .u64 .ptr .align 1 _Z13doRandomStuffIfLj256EEvPT_S1_jP17curandStateXORWOWS3__param_1,
	.param .u32 _Z13doRandomStuffIfLj256EEvPT_S1_jP17curandStateXORWOWS3__param_2,
	.param .u64 .ptr .align 1 _Z13doRandomStuffIfLj256EEvPT_S1_jP17curandStateXORWOWS3__param_3,
	.param .u64 .ptr .align 1 _Z13doRandomStuffIfLj256EEvPT_S1_jP17curandStateXORWOWS3__param_4
)
{
	.local .align 8 .b8 	__local_depot10[96];
	.reg .b64 	%SP;
	.reg .b64 	%SPL;
	.reg .pred 	%p<139>;
	.reg .b32 	%r<2492>;
	.reg .b32 	%f<20>;
	.reg .b64 	%rd<70>;
	.reg .b64 	%fd<123>;
	// demoted variable
	.shared .align 4 .b8 _ZZ13doRandomStuffIfLj256EEvPT_S1_jP17curandStateXORWOWS3_E5sdata[128];
	mov.u64 	%SPL, __local_depot10;
	add.u64 	%rd1, %SPL, 0;
	add.u64 	%rd2, %SPL, 48;
	mov.u32 	%r1, %tid.x;
	mov.u32 	%r1107, %ctaid.x;
	cvt.u64.u32 	%rd3, %r1107;
	mov.b32 	%r1930, -1265631101;
	mov.b32 	%r1108, -2027221114;
	st.local.v2.u32 	[%rd1], {%r1108, %r1930};
	mov.b32 	%r1928, -123459836;
	mov.b32 	%r1929, -1196530037;
	st.local.v2.u32 	[%rd1+8], {%r1929, %r1928};
	mov.b32 	%r1926, -1383304569;
	mov.b32 	%r1927, -589760388;
	st.local.v2.u32 	[%rd1+16], {%r1927, %r1926};
	setp.eq.s32 	%p1, %r1107, 0;
	@%p1 bra 	$L__BB10_115;
	mov.b32 	%r1913, 0;
	mov.b32 	%r1930, -1265631101;
	mov.b32 	%r1929, -1196530037;
	mov.b32 	%r1928, -123459836;
	mov.b32 	%r1927, -589760388;
	mov.b32 	%r1926, -1383304569;
	mov.u64 	%rd68, %rd3;
$L__BB10_2:
	mov.u64 	%rd4, %rd68;
	and.b64  	%rd5, %rd4, 3;
	setp.eq.s64 	%p2, %rd5, 0;
	@%p2 bra 	$L__BB10_114;
	mul.wide.u32 	%rd22, %r1913, 3200;
	mov.u64 	%rd23, precalc_xorwow_matrix;
	add.s64 	%rd6, %rd23, %rd22;
	mov.b32 	%r1926, 0;
	mov.u32 	%r1927, %r1926;
	mov.u32 	%r1928, %r1926;
	mov.u32 	%r1929, %r1926;
	mov.u32 	%r1930, %r1926;
	mov.u32 	%r1919, %r1926;
$L__BB10_4:
	mul.wide.u32 	%rd24, %r1919, 4;
	add.s64 	%rd25, %rd1, %rd24;
	ld.local.u32 	%r14, [%rd25+4];
	shl.b32 	%r15, %r1919, 5;
	mov.b32 	%r1925, 0;
$L__BB10_5:
	.pragma "nounroll";
	shr.u32 	%r1117, %r14, %r1925;
	and.b32  	%r1118, %r1117, 1;
	setp.eq.b32 	%p3, %r1118, 1;
	not.pred 	%p4, %p3;
	add.s32 	%r1119, %r15, %r1925;
	mul.lo.s32 	%r1120, %r1119, 5;
	mul.wide.u32 	%rd26, %r1120, 4;
	add.s64 	%rd7, %rd6, %rd26;
	@%p4 bra 	$L__BB10_7;
	ld.global.u32 	%r1121, [%rd7];
	xor.b32  	%r1930, %r1930, %r1121;
	ld.global.u32 	%r1122, [%rd7+4];
	xor.b32  	%r1929, %r1929, %r1122;
	ld.global.u32 	%r1123, [%rd7+8];
	xor.b32  	%r1928, %r1928, %r1123;
	ld.global.u32 	%r1124, [%rd7+12];
	xor.b32  	%r1927, %r1927, %r1124;
	ld.global.u32 	%r1125, [%rd7+16];
	xor.b32  	%r1926, %r1926, %r1125;
$L__BB10_7:
	and.b32  	%r1127, %r1117, 2;
	setp.eq.s32 	%p5, %r1127, 0;
	@%p5 bra 	$L__BB10_9;
	ld.global.u32 	%r1128, [%rd7+20];
	xor.b32  	%r1930, %r1930, %r1128;
	ld.global.u32 	%r1129, [%rd7+24];
	xor.b32  	%r1929, %r1929, %r1129;
	ld.global.u32 	%r1130, [%rd7+28];
	xor.b32  	%r1928, %r1928, %r1130;
	ld.global.u32 	%r1131, [%rd7+32];
	xor.b32  	%r1927, %r1927, %r1131;
	ld.global.u32 	%r1132, [%rd7+36];
	xor.b32  	%r1926, %r1926, %r1132;
$L__BB10_9:
	and.b32  	%r1134, %r1117, 4;
	setp.eq.s32 	%p6, %r1134, 0;
	@%p6 bra 	$L__BB10_11;
	ld.global.u32 	%r1135, [%rd7+40];
	xor.b32  	%r1930, %r1930, %r1135;
	ld.global.u32 	%r1136, [%rd7+44];
	xor.b32  	%r1929, %r1929, %r1136;
	ld.global.u32 	%r1137, [%rd7+48];
	xor.b32  	%r1928, %r1928, %r1137;
	ld.global.u32 	%r1138, [%rd7+52];
	xor.b32  	%r1927, %r1927, %r1138;
	ld.global.u32 	%r1139, [%rd7+56];
	xor.b32  	%r1926, %r1926, %r1139;
$L__BB10_11:
	and.b32  	%r1141, %r1117, 8;
	setp.eq.s32 	%p7, %r1141, 0;
	@%p7 bra 	$L__BB10_13;
	ld.global.u32 	%r1142, [%rd7+60];
	xor.b32  	%r1930, %r1930, %r1142;
	ld.global.u32 	%r1143, [%rd7+64];
	xor.b32  	%r1929, %r1929, %r1143;
	ld.global.u32 	%r1144, [%rd7+68];
	xor.b32  	%r1928, %r1928, %r1144;
	ld.global.u32 	%r1145, [%rd7+72];
	xor.b32  	%r1927, %r1927, %r1145;
	ld.global.u32 	%r1146, [%rd7+76];
	xor.b32  	%r1926, %r1926, %r1146;
$L__BB10_13:
	and.b32  	%r1148, %r1117, 16;
	setp.eq.s32 	%p8, %r1148, 0;
	@%p8 bra 	$L__BB10_15;
	ld.global.u32 	%r1149, [%rd7+80];
	xor.b32  	%r1930, %r1930, %r1149;
	ld.global.u32 	%r1150, [%rd7+84];
	xor.b32  	%r1929, %r1929, %r1150;
	ld.global.u32 	%r1151, [%rd7+88];
	xor.b32  	%r1928, %r1928, %r1151;
	ld.global.u32 	%r1152, [%rd7+92];
	xor.b32  	%r1927, %r1927, %r1152;
	ld.global.u32 	%r1153, [%rd7+96];
	xor.b32  	%r1926, %r1926, %r1153;
$L__BB10_15:
	and.b32  	%r1155, %r1117, 32;
	setp.eq.s32 	%p9, %r1155, 0;
	@%p9 bra 	$L__BB10_17;
	ld.global.u32 	%r1156, [%rd7+100];
	xor.b32  	%r1930, %r1930, %r1156;
	ld.global.u32 	%r1157, [%rd7+104];
	xor.b32  	%r1929, %r1929, %r1157;
	ld.global.u32 	%r1158, [%rd7+108];
	xor.b32  	%r1928, %r1928, %r1158;
	ld.global.u32 	%r1159, [%rd7+112];
	xor.b32  	%r1927, %r1927, %r1159;
	ld.global.u32 	%r1160, [%rd7+116];
	xor.b32  	%r1926, %r1926, %r1160;
$L__BB10_17:
	and.b32  	%r1162, %r1117, 64;
	setp.eq.s32 	%p10, %r1162, 0;
	@%p10 bra 	$L__BB10_19;
	ld.global.u32 	%r1163, [%rd7+120];
	xor.b32  	%r1930, %r1930, %r1163;
	ld.global.u32 	%r1164, [%rd7+124];
	xor.b32  	%r1929, %r1929, %r1164;
	ld.global.u32 	%r1165, [%rd7+128];
	xor.b32  	%r1928, %r1928, %r1165;
	ld.global.u32 	%r1166, [%rd7+132];
	xor.b32  	%r1927, %r1927, %r1166;
	ld.global.u32 	%r1167, [%rd7+136];
	xor.b32  	%r1926, %r1926, %r1167;
$L__BB10_19:
	and.b32  	%r1169, %r1117, 128;
	setp.eq.s32 	%p11, %r1169, 0;
	@%p11 bra 	$L__BB10_21;
	ld.global.u32 	%r1170, [%rd7+140];
	xor.b32  	%r1930, %r1930, %r1170;
	ld.global.u32 	%r1171, [%rd7+144];
	xor.b32  	%r1929, %r1929, %r1171;
	ld.global.u32 	%r1172, [%rd7+148];
	xor.b32  	%r1928, %r1928, %r1172;
	ld.global.u32 	%r1173, [%rd7+152];
	xor.b32  	%r1927, %r1927, %r1173;
	ld.global.u32 	%r1174, [%rd7+156];
	xor.b32  	%r1926, %r1926, %r1174;
$L__BB10_21:
	and.b32  	%r1176, %r1117, 256;
	setp.eq.s32 	%p12, %r1176, 0;
	@%p12 bra 	$L__BB10_23;
	ld.global.u32 	%r1177, [%rd7+160];
	xor.b32  	%r1930, %r1930, %r1177;
	ld.global.u32 	%r1178, [%rd7+164];
	xor.b32  	%r1929, %r1929, %r1178;
	ld.global.u32 	%r1179, [%rd7+168];
	xor.b32  	%r1928, %r1928, %r1179;
	ld.global.u32 	%r1180, [%rd7+172];
	xor.b32  	%r1927, %r1927, %r1180;
	ld.global.u32 	%r1181, [%rd7+176];
	xor.b32  	%r1926, %r1926, %r1181;
$L__BB10_23:
	and.b32  	%r1183, %r1117, 512;
	setp.eq.s32 	%p13, %r1183, 0;
	@%p13 bra 	$L__BB10_25;
	ld.global.u32 	%r1184, [%rd7+180];
	xor.b32  	%r1930, %r1930, %r1184;
	ld.global.u32 	%r1185, [%rd7+184];
	xor.b32  	%r1929, %r1929, %r1185;
	ld.global.u32 	%r1186, [%rd7+188];
	xor.b32  	%r1928, %r1928, %r1186;
	ld.global.u32 	%r1187, [%rd7+192];
	xor.b32  	%r1927, %r1927, %r1187;
	ld.global.u32 	%r1188, [%rd7+196];
	xor.b32  	%r1926, %r1926, %r1188;
$L__BB10_25:
	and.b32  	%r1190, %r1117, 1024;
	setp.eq.s32 	%p14, %r1190, 0;
	@%p14 bra 	$L__BB10_27;
	ld.global.u32 	%r1191, [%rd7+200];
	xor.b32  	%r1930, %r1930, %r1191;
	ld.global.u32 	%r1192, [%rd7+204];
	xor.b32  	%r1929, %r1929, %r1192;
	ld.global.u32 	%r1193, [%rd7+208];
	xor.b32  	%r1928, %r1928, %r1193;
	ld.global.u32 	%r1194, [%rd7+212];
	xor.b32  	%r1927, %r1927, %r1194;
	ld.global.u32 	%r1195, [%rd7+216];
	xor.b32  	%r1926, %r1926, %r1195;
$L__BB10_27:
	and.b32  	%r1197, %r1117, 2048;
	setp.eq.s32 	%p15, %r1197, 0;
	@%p15 bra 	$L__BB10_29;
	ld.global.u32 	%r1198, [%rd7+220];
	xor.b32  	%r1930, %r1930, %r1198;
	ld.global.u32 	%r1199, [%rd7+224];
	xor.b32  	%r1929, %r1929, %r1199;
	ld.global.u32 	%r1200, [%rd7+228];
	xor.b32  	%r1928, %r1928, %r1200;
	ld.global.u32 	%r1201, [%rd7+232];
	xor.b32  	%r1927, %r1927, %r1201;
	ld.global.u32 	%r1202, [%rd7+236];
	xor.b32  	%r1926, %r1926, %r1202;
$L__BB10_29:
	and.b32  	%r1204, %r1117, 4096;
	setp.eq.s32 	%p16, %r1204, 0;
	@%p16 bra 	$L__BB10_31;
	ld.global.u32 	%r1205, [%rd7+240];
	xor.b32  	%r1930, %r1930, %r1205;
	ld.global.u32 	%r1206, [%rd7+244];
	xor.b32  	%r1929, %r1929, %r1206;
	ld.global.u32 	%r1207, [%rd7+248];
	xor.b32  	%r1928, %r1928, %r1207;
	ld.global.u32 	%r1208, [%rd7+252];
	xor.b32  	%r1927, %r1927, %r1208;
	ld.global.u32 	%r1209, [%rd7+256];
	xor.b32  	%r1926, %r1926, %r1209;
$L__BB10_31:
	and.b32  	%r1211, %r1117, 8192;
	setp.eq.s32 	%p17, %r1211, 0;
	@%p17 bra 	$L__BB10_33;
	ld.global.u32 	%r1212, [%rd7+260];
	xor.b32  	%r1930, %r1930, %r1212;
	ld.global.u32 	%r1213, [%rd7+264];
	xor.b32  	%r1929, %r1929, %r1213;
	ld.global.u32 	%r1214, [%rd7+268];
	xor.b32  	%r1928, %r1928, %r1214;
	ld.global.u32 	%r1215, [%rd7+272];
	xor.b32  	%r1927, %r1927, %r1215;
	ld.global.u32 	%r1216, [%rd7+276];
	xor.b32  	%r1926, %r1926, %r1216;
$L__BB10_33:
	and.b32  	%r1218, %r1117, 16384;
	setp.eq.s32 	%p18, %r1218, 0;
	@%p18 bra 	$L__BB10_35;
	ld.global.u32 	%r1219, [%rd7+280];
	xor.b32  	%r1930, %r1930, %r1219;
	ld.global.u32 	%r1220, [%rd7+284];
	xor.b32  	%r1929, %r1929, %r1220;
	ld.global.u32 	%r1221, [%rd7+288];
	xor.b32  	%r1928, %r1928, %r1221;
	ld.global.u32 	%r1222, [%rd7+292];
	xor.b32  	%r1927, %r1927, %r1222;
	ld.global.u32 	%r1223, [%rd7+296];
	xor.b32  	%r1926, %r1926, %r1223;
$L__BB10_35:
	and.b32  	%r1225, %r1117, 32768;
	setp.eq.s32 	%p19, %r1225, 0;
	@%p19 bra 	$L__BB10_37;
	ld.global.u32 	%r1226, [%rd7+300];
	xor.b32  	%r1930, %r1930, %r1226;
	ld.global.u32 	%r1227, [%rd7+304];
	xor.b32  	%r1929, %r1929, %r1227;
	ld.global.u32 	%r1228, [%rd7+308];
	xor.b32  	%r1928, %r1928, %r1228;
	ld.global.u32 	%r1229, [%rd7+312];
	xor.b32  	%r1927, %r1927, %r1229;
	ld.global.u32 	%r1230, [%rd7+316];
	xor.b32  	%r1926, %r1926, %r1230;
$L__BB10_37:
	add.s32 	%r1925, %r1925, 16;
	setp.ne.s32 	%p20, %r1925, 32;
	@%p20 bra 	$L__BB10_5;
	mad.lo.s32 	%r1231, %r1919, -31, %r15;
	add.s32 	%r1919, %r1231, 1;
	setp.ne.s32 	%p21, %r1919, 5;
	@%p21 bra 	$L__BB10_4;
	st.local.u32 	[%rd1+4], %r1930;
	st.local.v2.u32 	[%rd1+8], {%r1929, %r1928};
	st.local.v2.u32 	[%rd1+16], {%r1927, %r1926};
	setp.eq.s64 	%p22, %rd5, 1;
	@%p22 bra 	$L__BB10_114;
	mov.b32 	%r1926, 0;
	mov.u32 	%r1927, %r1926;
	mov.u32 	%r1928, %r1926;
	mov.u32 	%r1929, %r1926;
	mov.u32 	%r1930, %r1926;
	mov.u32 	%r2011, %r1926;
$L__BB10_41:
	mul.wide.u32 	%rd27, %r2011, 4;
	add.s64 	%rd28, %rd1, %rd27;
	ld.local.u32 	%r190, [%rd28+4];
	shl.b32 	%r191, %r2011, 5;
	mov.b32 	%r2017, 0;
$L__BB10_42:
	.pragma "nounroll";
	shr.u32 	%r1234, %r190, %r2017;
	and.b32  	%r1235, %r1234, 1;
	setp.eq.b32 	%p23, %r1235, 1;
	not.pred 	%p24, %p23;
	add.s32 	%r1236, %r191, %r2017;
	mul.lo.s32 	%r1237, %r1236, 5;
	mul.wide.u32 	%rd29, %r1237, 4;
	add.s64 	%rd8, %rd6, %rd29;
	@%p24 bra 	$L__BB10_44;
	ld.global.u32 	%r1238, [%rd8];
	xor.b32  	%r1930, %r1930, %r1238;
	ld.global.u32 	%r1239, [%rd8+4];
	xor.b32  	%r1929, %r1929, %r1239;
	ld.global.u32 	%r1240, [%rd8+8];
	xor.b32  	%r1928, %r1928, %r1240;
	ld.global.u32 	%r1241, [%rd8+12];
	xor.b32  	%r1927, %r1927, %r1241;
	ld.global.u32 	%r1242, [%rd8+16];
	xor.b32  	%r1926, %r1926, %r1242;
$L__BB10_44:
	and.b32  	%r1244, %r1234, 2;
	setp.eq.s32 	%p25, %r1244, 0;
	@%p25 bra 	$L__BB10_46;
	ld.global.u32 	%r1245, [%rd8+20];
	xor.b32  	%r1930, %r1930, %r1245;
	ld.global.u32 	%r1246, [%rd8+24];
	xor.b32  	%r1929, %r1929, %r1246;
	ld.global.u32 	%r1247, [%rd8+28];
	xor.b32  	%r1928, %r1928, %r1247;
	ld.global.u32 	%r1248, [%rd8+32];
	xor.b32  	%r1927, %r1927, %r1248;
	ld.global.u32 	%r1249, [%rd8+36];
	xor.b32  	%r1926, %r1926, %r1249;
$L__BB10_46:
	and.b32  	%r1251, %r1234, 4;
	setp.eq.s32 	%p26, %r1251, 0;
	@%p26 bra 	$L__BB10_48;
	ld.global.u32 	%r1252, [%rd8+40];
	xor.b32  	%r1930, %r1930, %r1252;
	ld.global.u32 	%r1253, [%rd8+44];
	xor.b32  	%r1929, %r1929, %r1253;
	ld.global.u32 	%r1254, [%rd8+48];
	xor.b32  	%r1928, %r1928, %r1254;
	ld.global.u32 	%r1255, [%rd8+52];
	xor.b32  	%r1927, %r1927, %r1255;
	ld.global.u32 	%r1256, [%rd8+56];
	xor.b32  	%r1926, %r1926, %r1256;
$L__BB10_48:
	and.b32  	%r1258, %r1234, 8;
	setp.eq.s32 	%p27, %r1258, 0;
	@%p27 bra 	$L__BB10_50;
	ld.global.u32 	%r1259, [%rd8+60];
	xor.b32  	%r1930, %r1930, %r1259;
	ld.global.u32 	%r1260, [%rd8+64];
	xor.b32  	%r1929, %r1929, %r1260;
	ld.global.u32 	%r1261, [%rd8+68];
	xor.b32  	%r1928, %r1928, %r1261;
	ld.global.u32 	%r1262, [%rd8+72];
	xor.b32  	%r1927, %r1927, %r1262;
	ld.global.u32 	%r1263, [%rd8+76];
	xor.b32  	%r1926, %r1926, %r1263;
$L__BB10_50:
	and.b32  	%r1265, %r1234, 16;
	setp.eq.s32 	%p28, %r1265, 0;
	@%p28 bra 	$L__BB10_52;
	ld.global.u32 	%r1266, [%rd8+80];
	xor.b32  	%r1930, %r1930, %r1266;
	ld.global.u32 	%r1267, [%rd8+84];
	xor.b32  	%r1929, %r1929, %r1267;
	ld.global.u32 	%r1268, [%rd8+88];
	xor.b32  	%r1928, %r1928, %r1268;
	ld.global.u32 	%r1269, [%rd8+92];
	xor.b32  	%r1927, %r1927, %r1269;
	ld.global.u32 	%r1270, [%rd8+96];
	xor.b32  	%r1926, %r1926, %r1270;
$L__BB10_52:
	and.b32  	%r1272, %r1234, 32;
	setp.eq.s32 	%p29, %r1272, 0;
	@%p29 bra 	$L__BB10_54;
	ld.global.u32 	%r1273, [%rd8+100];
	xor.b32  	%r1930, %r1930, %r1273;
	ld.global.u32 	%r1274, [%rd8+104];
	xor.b32  	%r1929, %r1929, %r1274;
	ld.global.u32 	%r1275, [%rd8+108];
	xor.b32  	%r1928, %r1928, %r1275;
	ld.global.u32 	%r1276, [%rd8+112];
	xor.b32  	%r1927, %r1927, %r1276;
	ld.global.u32 	%r1277, [%rd8+116];
	xor.b32  	%r1926, %r1926, %r1277;
$L__BB10_54:
	and.b32  	%r1279, %r1234, 64;
	setp.eq.s32 	%p30, %r1279, 0;
	@%p30 bra 	$L__BB10_56;
	ld.global.u32 	%r1280, [%rd8+120];
	xor.b32  	%r1930, %r1930, %r1280;
	ld.global.u32 	%r1281, [%rd8+124];
	xor.b32  	%r1929, %r1929, %r1281;
	ld.global.u32 	%r1282, [%rd8+128];
	xor.b32  	%r1928, %r1928, %r1282;
	ld.global.u32 	%r1283, [%rd8+132];
	xor.b32  	%r1927, %r1927, %r1283;
	ld.global.u32 	%r1284, [%rd8+136];
	xor.b32  	%r1926, %r1926, %r1284;
$L__BB10_56:
	and.b32  	%r1286, %r1234, 128;
	setp.eq.s32 	%p31, %r1286, 0;
	@%p31 bra 	$L__BB10_58;
	ld.global.u32 	%r1287, [%rd8+140];
	xor.b32  	%r1930, %r1930, %r1287;
	ld.global.u32 	%r1288, [%rd8+144];
	xor.b32  	%r1929, %r1929, %r1288;
	ld.global.u32 	%r1289, [%rd8+148];
	xor.b32  	%r1928, %r1928, %r1289;
	ld.global.u32 	%r1290, [%rd8+152];
	xor.b32  	%r1927, %r1927, %r1290;
	ld.global.u32 	%r1291, [%rd8+156];
	xor.b32  	%r1926, %r1926, %r1291;
$L__BB10_58:
	and.b32  	%r1293, %r1234, 256;
	setp.eq.s32 	%p32, %r1293, 0;
	@%p32 bra 	$L__BB10_60;
	ld.global.u32 	%r1294, [%rd8+160];
	xor.b32  	%r1930, %r1930, %r1294;
	ld.global.u32 	%r1295, [%rd8+164];
	xor.b32  	%r1929, %r1929, %r1295;
	ld.global.u32 	%r1296, [%rd8+168];
	xor.b32  	%r1928, %r1928, %r1296;
	ld.global.u32 	%r1297, [%rd8+172];
	xor.b32  	%r1927, %r1927, %r1297;
	ld.global.u32 	%r1298, [%rd8+176];
	xor.b32  	%r1926, %r1926, %r1298;
$L__BB10_60:
	and.b32  	%r1300, %r1234, 512;
	setp.eq.s32 	%p33, %r1300, 0;
	@%p33 bra 	$L__BB10_62;
	ld.global.u32 	%r1301, [%rd8+180];
	xor.b32  	%r1930, %r1930, %r1301;
	ld.global.u32 	%r1302, [%rd8+184];
	xor.b32  	%r1929, %r1929, %r1302;
	ld.global.u32 	%r1303, [%rd8+188];
	xor.b32  	%r1928, %r1928, %r1303;
	ld.global.u32 	%r1304, [%rd8+192];
	xor.b32  	%r1927, %r1927, %r1304;
	ld.global.u32 	%r1305, [%rd8+196];
	xor.b32  	%r1926, %r1926, %r1305;
$L__BB10_62:
	and.b32  	%r1307, %r1234, 1024;
	setp.eq.s32 	%p34, %r1307, 0;
	@%p34 bra 	$L__BB10_64;
	ld.global.u32 	%r1308, [%rd8+200];
	xor.b32  	%r1930, %r1930, %r1308;
	ld.global.u32 	%r1309, [%rd8+204];
	xor.b32  	%r1929, %r1929, %r1309;
	ld.global.u32 	%r1310, [%rd8+208];
	xor.b32  	%r1928, %r1928, %r1310;
	ld.global.u32 	%r1311, [%rd8+212];
	xor.b32  	%r1927, %r1927, %r1311;
	ld.global.u32 	%r1312, [%rd8+216];
	xor.b32  	%r1926, %r1926, %r1312;
$L__BB10_64:
	and.b32  	%r1314, %r1234, 2048;
	setp.eq.s32 	%p35, %r1314, 0;
	@%p35 bra 	$L__BB10_66;
	ld.global.u32 	%r1315, [%rd8+220];
	xor.b32  	%r1930, %r1930, %r1315;
	ld.global.u32 	%r1316, [%rd8+224];
	xor.b32  	%r1929, %r1929, %r1316;
	ld.global.u32 	%r1317, [%rd8+228];
	xor.b32  	%r1928, %r1928, %r1317;
	ld.global.u32 	%r1318, [%rd8+232];
	xor.b32  	%r1927, %r1927, %r1318;
	ld.global.u32 	%r1319, [%rd8+236];
	xor.b32  	%r1926, %r1926, %r1319;
$L__BB10_66:
	and.b32  	%r1321, %r1234, 4096;
	setp.eq.s32 	%p36, %r1321, 0;
	@%p36 bra 	$L__BB10_68;
	ld.global.u32 	%r1322, [%rd8+240];
	xor.b32  	%r1930, %r1930, %r1322;
	ld.global.u32 	%r1323, [%rd8+244];
	xor.b32  	%r1929, %r1929, %r1323;
	ld.global.u32 	%r1324, [%rd8+248];
	xor.b32  	%r1928, %r1928, %r1324;
	ld.global.u32 	%r1325, [%rd8+252];
	xor.b32  	%r1927, %r1927, %r1325;
	ld.global.u32 	%r1326, [%rd8+256];
	xor.b32  	%r1926, %r1926, %r1326;
$L__BB10_68:
	and.b32  	%r1328, %r1234, 8192;
	setp.eq.s32 	%p37, %r1328, 0;
	@%p37 bra 	$L__BB10_70;
	ld.global.u32 	%r1329, [%rd8+260];
	xor.b32  	%r1930, %r1930, %r1329;
	ld.global.u32 	%r1330, [%rd8+264];
	xor.b32  	%r1929, %r1929, %r1330;
	ld.global.u32 	%r1331, [%rd8+268];
	xor.b32  	%r1928, %r1928, %r1331;
	ld.global.u32 	%r1332, [%rd8+272];
	xor.b32  	%r1927, %r1927, %r1332;
	ld.global.u32 	%r1333, [%rd8+276];
	xor.b32  	%r1926, %r1926, %r1333;
$L__BB10_70:
	and.b32  	%r1335, %r1234, 16384;
	setp.eq.s32 	%p38, %r1335, 0;
	@%p38 bra 	$L__BB10_72;
	ld.global.u32 	%r1336, [%rd8+280];
	xor.b32  	%r1930, %r1930, %r1336;
	ld.global.u32 	%r1337, [%rd8+284];
	xor.b32  	%r1929, %r1929, %r1337;
	ld.global.u32 	%r1338, [%rd8+288];
	xor.b32  	%r1928, %r1928, %r1338;
	ld.global.u32 	%r1339, [%rd8+292];
	xor.b32  	%r1927, %r1927, %r1339;
	ld.global.u32 	%r1340, [%rd8+296];
	xor.b32  	%r1926, %r1926, %r1340;
$L__BB10_72:
	and.b32  	%r1342, %r1234, 32768;
	setp.eq.s32 	%p39, %r1342, 0;
	@%p39 bra 	$L__BB10_74;
	ld.global.u32 	%r1343, [%rd8+300];
	xor.b32  	%r1930, %r1930, %r1343;
	ld.global.u32 	%r1344, [%rd8+304];
	xor.b32  	%r1929, %r1929, %r1344;
	ld.global.u32 	%r1345, [%rd8+308];
	xor.b32  	%r1928, %r1928, %r1345;
	ld.global.u32 	%r1346, [%rd8+312];
	xor.b32  	%r1927, %r1927, %r1346;
	ld.global.u32 	%r1347, [%rd8+316];
	xor.b32  	%r1926, %r1926, %r1347;
$L__BB10_74:
	add.s32 	%r2017, %r2017, 16;
	setp.ne.s32 	%p40, %r2017, 32;
	@%p40 bra 	$L__BB10_42;
	mad.lo.s32 	%r1348, %r2011, -31, %r191;
	add.s32 	%r2011, %r1348, 1;
	setp.ne.s32 	%p41, %r2011, 5;
	@%p41 bra 	$L__BB10_41;
	st.local.u32 	[%rd1+4], %r1930;
	st.local.v2.u32 	[%rd1+8], {%r1929, %r1928};
	st.local.v2.u32 	[%rd1+16], {%r1927, %r1926};
	setp.ne.s64 	%p42, %rd5, 3;
	@%p42 bra 	$L__BB10_114;
	mov.b32 	%r1926, 0;
	mov.u32 	%r1927, %r1926;
	mov.u32 	%r1928, %r1926;
	mov.u32 	%r1929, %r1926;
	mov.u32 	%r1930, %r1926;
	mov.u32 	%r2103, %r1926;
$L__BB10_78:
	mul.wide.u32 	%rd30, %r2103, 4;
	add.s64 	%rd31, %rd1, %rd30;
	ld.local.u32 	%r366, [%rd31+4];
	shl.b32 	%r367, %r2103, 5;
	mov.b32 	%r2109, 0;
$L__BB10_79:
	.pragma "nounroll";
	shr.u32 	%r1351, %r366, %r2109;
	and.b32  	%r1352, %r1351, 1;
	setp.eq.b32 	%p43, %r1352, 1;
	not.pred 	%p44, %p43;
	add.s32 	%r1353, %r367, %r2109;
	mul.lo.s32 	%r1354, %r1353, 5;
	mul.wide.u32 	%rd32, %r1354, 4;
	add.s64 	%rd9, %rd6, %rd32;
	@%p44 bra 	$L__BB10_81;
	ld.global.u32 	%r1355, [%rd9];
	xor.b32  	%r1930, %r1930, %r1355;
	ld.global.u32 	%r1356, [%rd9+4];
	xor.b32  	%r1929, %r1929, %r1356;
	ld.global.u32 	%r1357, [%rd9+8];
	xor.b32  	%r1928, %r1928, %r1357;
	ld.global.u32 	%r1358, [%rd9+12];
	xor.b32  	%r1927, %r1927, %r1358;
	ld.global.u32 	%r1359, [%rd9+16];
	xor.b32  	%r1926, %r1926, %r1359;
$L__BB10_81:
	and.b32  	%r1361, %r1351, 2;
	setp.eq.s32 	%p45, %r1361, 0;
	@%p45 bra 	$L__BB10_83;
	ld.global.u32 	%r1362, [%rd9+20];
	xor.b32  	%r1930, %r1930, %r1362;
	ld.global.u32 	%r1363, [%rd9+24];
	xor.b32  	%r1929, %r1929, %r1363;
	ld.global.u32 	%r1364, [%rd9+28];
	xor.b32  	%r1928, %r1928, %r1364;
	ld.global.u32 	%r1365, [%rd9+32];
	xor.b32  	%r1927, %r1927, %r1365;
	ld.global.u32 	%r1366, [%rd9+36];
	xor.b32  	%r1926, %r1926, %r1366;
$L__BB10_83:
	and.b32  	%r1368, %r1351, 4;
	setp.eq.s32 	%p46, %r1368, 0;
	@%p46 bra 	$L__BB10_85;
	ld.global.u32 	%r1369, [%rd9+40];
	xor.b32  	%r1930, %r1930, %r1369;
	ld.global.u32 	%r1370, [%rd9+44];
	xor.b32  	%r1929, %r1929, %r1370;
	ld.global.u32 	%r1371, [%rd9+48];
	xor.b32  	%r1928, %r1928, %r1371;
	ld.global.u32 	%r1372, [%rd9+52];
	xor.b32  	%r1927, %r1927, %r1372;
	ld.global.u32 	%r1373, [%rd9+56];
	xor.b32  	%r1926, %r1926, %r1373;
$L__BB10_85:
	and.b32  	%r1375, %r1351, 8;
	setp.eq.s32 	%p47, %r1375, 0;
	@%p47 bra 	$L__BB10_87;
	ld.global.u32 	%r1376, [%rd9+60];
	xor.b32  	%r1930, %r1930, %r1376;
	ld.global.u32 	%r1377, [%rd9+64];
	xor.b32  	%r1929, %r1929, %r1377;
	ld.global.u32 	%r1378, [%rd9+68];
	xor.b32  	%r1928, %r1928, %r1378;
	ld.global.u32 	%r1379, [%rd9+72];
	xor.b32  	%r1927, %r1927, %r1379;
	ld.global.u32 	%r1380, [%rd9+76];
	xor.b32  	%r1926, %r1926, %r1380;
$L__BB10_87:
	and.b32  	%r1382, %r1351, 16;
	setp.eq.s32 	%p48, %r1382, 0;
	@%p48 bra 	$L__BB10_89;
	ld.global.u32 	%r1383, [%rd9+80];
	xor.b32  	%r1930, %r1930, %r1383;
	ld.global.u32 	%r1384, [%rd9+84];
	xor.b32  	%r1929, %r1929, %r1384;
	ld.global.u32 	%r1385, [%rd9+88];
	xor.b32  	%r1928, %r1928, %r1385;
	ld.global.u32 	%r1386, [%rd9+92];
	xor.b32  	%r1927, %r1927, %r1386;
	ld.global.u32 	%r1387, [%rd9+96];
	xor.b32  	%r1926, %r1926, %r1387;
$L__BB10_89:
	and.b32  	%r1389, %r1351, 32;
	setp.eq.s32 	%p49, %r1389, 0;
	@%p49 bra 	$L__BB10_91;
	ld.global.u32 	%r1390, [%rd9+100];
	xor.b32  	%r1930, %r1930, %r1390;
	ld.global.u32 	%r1391, [%rd9+104];
	xor.b32  	%r1929, %r1929, %r1391;
	ld.global.u32 	%r1392, [%rd9+108];
	xor.b32  	%r1928, %r1928, %r1392;
	ld.global.u32 	%r1393, [%rd9+112];
	xor.b32  	%r1927, %r1927, %r1393;
	ld.global.u32 	%r1394, [%rd9+116];
	xor.b32  	%r1926, %r1926, %r1394;
$L__BB10_91:
	and.b32  	%r1396, %r1351, 64;
	setp.eq.s32 	%p50, %r1396, 0;
	@%p50 bra 	$L__BB10_93;
	ld.global.u32 	%r1397, [%rd9+120];
	xor.b32  	%r1930, %r1930, %r1397;
	ld.global.u32 	%r1398, [%rd9+124];
	xor.b32  	%r1929, %r1929, %r1398;
	ld.global.u32 	%r1399, [%rd9+128];
	xor.b32  	%r1928, %r1928, %r1399;
	ld.global.u32 	%r1400, [%rd9+132];
	xor.b32  	%r1927, %r1927, %r1400;
	ld.global.u32 	%r1401, [%rd9+136];
	xor.b32  	%r1926, %r1926, %r1401;
$L__BB10_93:
	and.b32  	%r1403, %r1351, 128;
	setp.eq.s32 	%p51, %r1403, 0;
	@%p51 bra 	$L__BB10_95;
	ld.global.u32 	%r1404, [%rd9+140];
	xor.b32  	%r1930, %r1930, %r1404;
	ld.global.u32 	%r1405, [%rd9+144];
	xor.b32  	%r1929, %r1929, %r1405;
	ld.global.u32 	%r1406, [%rd9+148];
	xor.b32  	%r1928, %r1928, %r1406;
	ld.global.u32 	%r1407, [%rd9+152];
	xor.b32  	%r1927, %r1927, %r1407;
	ld.global.u32 	%r1408, [%rd9+156];
	xor.b32  	%r1926, %r1926, %r1408;
$L__BB10_95:
	and.b32  	%r1410, %r1351, 256;
	setp.eq.s32 	%p52, %r1410, 0;
	@%p52 bra 	$L__BB10_97;
	ld.global.u32 	%r1411, [%rd9+160];
	xor.b32  	%r1930, %r1930, %r1411;
	ld.global.u32 	%r1412, [%rd9+164];
	xor.b32  	%r1929, %r1929, %r1412;
	ld.global.u32 	%r1413, [%rd9+168];
	xor.b32  	%r1928, %r1928, %r1413;
	ld.global.u32 	%r1414, [%rd9+172];
	xor.b32  	%r1927, %r1927, %r1414;
	ld.global.u32 	%r1415, [%rd9+176];
	xor.b32  	%r1926, %r1926, %r1415;
$L__BB10_97:
	and.b32  	%r1417, %r1351, 512;
	setp.eq.s32 	%p53, %r1417, 0;
	@%p53 bra 	$L__BB10_99;
	ld.global.u32 	%r1418, [%rd9+180];
	xor.b32  	%r1930, %r1930, %r1418;
	ld.global.u32 	%r1419, [%rd9+184];
	xor.b32  	%r1929, %r1929, %r1419;
	ld.global.u32 	%r1420, [%rd9+188];
	xor.b32  	%r1928, %r1928, %r1420;
	ld.global.u32 	%r1421, [%rd9+192];
	xor.b32  	%r1927, %r1927, %r1421;
	ld.global.u32 	%r1422, [%rd9+196];
	xor.b32  	%r1926, %r1926, %r1422;
$L__BB10_99:
	and.b32  	%r1424, %r1351, 1024;
	setp.eq.s32 	%p54, %r1424, 0;
	@%p54 bra 	$L__BB10_101;
	ld.global.u32 	%r1425, [%rd9+200];
	xor.b32  	%r1930, %r1930, %r1425;
	ld.global.u32 	%r1426, [%rd9+204];
	xor.b32  	%r1929, %r1929, %r1426;
	ld.global.u32 	%r1427, [%rd9+208];
	xor.b32  	%r1928, %r1928, %r1427;
	ld.global.u32 	%r1428, [%rd9+212];
	xor.b32  	%r1927, %r1927, %r1428;
	ld.global.u32 	%r1429, [%rd9+216];
	xor.b32  	%r1926, %r1926, %r1429;
$L__BB10_101:
	and.b32  	%r1431, %r1351, 2048;
	setp.eq.s32 	%p55, %r1431, 0;
	@%p55 bra 	$L__BB10_103;
	ld.global.u32 	%r1432, [%rd9+220];
	xor.b32  	%r1930, %r1930, %r1432;
	ld.global.u32 	%r1433, [%rd9+224];
	xor.b32  	%r1929, %r1929, %r1433;
	ld.global.u32 	%r1434, [%rd9+228];
	xor.b32  	%r1928, %r1928, %r1434;
	ld.global.u32 	%r1435, [%rd9+232];
	xor.b32  	%r1927, %r1927, %r1435;
	ld.global.u32 	%r1436, [%rd9+236];
	xor.b32  	%r1926, %r1926, %r1436;
$L__BB10_103:
	and.b32  	%r1438, %r1351, 4096;
	setp.eq.s32 	%p56, %r1438, 0;
	@%p56 bra 	$L__BB10_105;
	ld.global.u32 	%r1439, [%rd9+240];
	xor.b32  	%r1930, %r1930, %r1439;
	ld.global.u32 	%r1440, [%rd9+244];
	xor.b32  	%r1929, %r1929, %r1440;
	ld.global.u32 	%r1441, [%rd9+248];
	xor.b32  	%r1928, %r1928, %r1441;
	ld.global.u32 	%r1442, [%rd9+252];
	xor.b32  	%r1927, %r1927, %r1442;
	ld.global.u32 	%r1443, [%rd9+256];
	xor.b32  	%r1926, %r1926, %r1443;
$L__BB10_105:
	and.b32  	%r1445, %r1351, 8192;
	setp.eq.s32 	%p57, %r1445, 0;
	@%p57 bra 	$L__BB10_107;
	ld.global.u32 	%r1446, [%rd9+260];
	xor.b32  	%r1930, %r1930, %r1446;
	ld.global.u32 	%r1447, [%rd9+264];
	xor.b32  	%r1929, %r1929, %r1447;
	ld.global.u32 	%r1448, [%rd9+268];
	xor.b32  	%r1928, %r1928, %r1448;
	ld.global.u32 	%r1449, [%rd9+272];
	xor.b32  	%r1927, %r1927, %r1449;
	ld.global.u32 	%r1450, [%rd9+276];
	xor.b32  	%r1926, %r1926, %r1450;
$L__BB10_107:
	and.b32  	%r1452, %r1351, 16384;
	setp.eq.s32 	%p58, %r1452, 0;
	@%p58 bra 	$L__BB10_109;
	ld.global.u32 	%r1453, [%rd9+280];
	xor.b32  	%r1930, %r1930, %r1453;
	ld.global.u32 	%r1454, [%rd9+284];
	xor.b32  	%r1929, %r1929, %r1454;
	ld.global.u32 	%r1455, [%rd9+288];
	xor.b32  	%r1928, %r1928, %r1455;
	ld.global.u32 	%r1456, [%rd9+292];
	xor.b32  	%r1927, %r1927, %r1456;
	ld.global.u32 	%r1457, [%rd9+296];
	xor.b32  	%r1926, %r1926, %r1457;
$L__BB10_109:
	and.b32  	%r1459, %r1351, 32768;
	setp.eq.s32 	%p59, %r1459, 0;
	@%p59 bra 	$L__BB10_111;
	ld.global.u32 	%r1460, [%rd9+300];
	xor.b32  	%r1930, %r1930, %r1460;
	ld.global.u32 	%r1461, [%rd9+304];
	xor.b32  	%r1929, %r1929, %r1461;
	ld.global.u32 	%r1462, [%rd9+308];
	xor.b32  	%r1928, %r1928, %r1462;
	ld.global.u32 	%r1463, [%rd9+312];
	xor.b32  	%r1927, %r1927, %r1463;
	ld.global.u32 	%r1464, [%rd9+316];
	xor.b32  	%r1926, %r1926, %r1464;
$L__BB10_111:
	add.s32 	%r2109, %r2109, 16;
	setp.ne.s32 	%p60, %r2109, 32;
	@%p60 bra 	$L__BB10_79;
	mad.lo.s32 	%r1465, %r2103, -31, %r367;
	add.s32 	%r2103, %r1465, 1;
	setp.ne.s32 	%p61, %r2103, 5;
	@%p61 bra 	$L__BB10_78;
	st.local.u32 	[%rd1+4], %r1930;
	st.local.v2.u32 	[%rd1+8], {%r1929, %r1928};
	st.local.v2.u32 	[%rd1+16], {%r1927, %r1926};
$L__BB10_114:
	shr.u64 	%rd68, %rd4, 2;
	add.s32 	%r1913, %r1913, 1;
	setp.gt.u64 	%p62, %rd4, 3;
	@%p62 bra 	$L__BB10_2;
$L__BB10_115:
	cvt.u32.u64 	%r1469, %rd3;
	setp.eq.s32 	%p63, %r1469, 0;
	mov.b32 	%r1470, 0;
	st.local.v2.u32 	[%rd1+24], {%r1470, %r1470};
	st.local.u32 	[%rd1+32], %r1470;
	mov.b64 	%rd33, 0;
	st.local.u64 	[%rd1+40], %rd33;
	mov.b32 	%r2220, 729778053;
	mov.b32 	%r1471, -31811960;
	st.local.v2.u32 	[%rd2], {%r1471, %r2220};
	mov.b32 	%r1472, -123459836;
	mov.b32 	%r2219, 834269077;
	st.local.v2.u32 	[%rd2+8], {%r2219, %r1472};
	mov.b32 	%r2216, 612104585;
	mov.b32 	%r1473, -589760388;
	st.local.v2.u32 	[%rd2+16], {%r1473, %r2216};
	@%p63 bra 	$L__BB10_230;
	mov.b32 	%r2203, 0;
	mov.b32 	%r2220, 729778053;
	mov.b32 	%r2219, 834269077;
	mov.b32 	%r2216, 612104585;
	mov.u64 	%rd69, %rd3;
$L__BB10_117:
	mov.u64 	%rd11, %rd69;
	and.b64  	%rd12, %rd11, 3;
	setp.eq.s64 	%p64, %rd12, 0;
	@%p64 bra 	$L__BB10_229;
	mul.wide.u32 	%rd34, %r2203, 3200;
	mov.u64 	%rd35, precalc_xorwow_matrix;
	add.s64 	%rd13, %rd35, %rd34;
	mov.b32 	%r2216, 0;
	mov.u32 	%r2217, %r2216;
	mov.u32 	%r2218, %r2216;
	mov.u32 	%r2219, %r2216;
	mov.u32 	%r2220, %r2216;
	mov.u32 	%r2209, %r2216;
$L__BB10_119:
	mul.wide.u32 	%rd36, %r2209, 4;
	add.s64 	%rd37, %rd2, %rd36;
	ld.local.u32 	%r557, [%rd37+4];
	shl.b32 	%r558, %r2209, 5;
	mov.b32 	%r2215, 0;
$L__BB10_120:
	.pragma "nounroll";
	shr.u32 	%r1480, %r557, %r2215;
	and.b32  	%r1481, %r1480, 1;
	setp.eq.b32 	%p65, %r1481, 1;
	not.pred 	%p66, %p65;
	add.s32 	%r1482, %r558, %r2215;
	mul.lo.s32 	%r1483, %r1482, 5;
	mul.wide.u32 	%rd38, %r1483, 4;
	add.s64 	%rd14, %rd13, %rd38;
	@%p66 bra 	$L__BB10_122;
	ld.global.u32 	%r1484, [%rd14];
	xor.b32  	%r2220, %r2220, %r1484;
	ld.global.u32 	%r1485, [%rd14+4];
	xor.b32  	%r2219, %r2219, %r1485;
	ld.global.u32 	%r1486, [%rd14+8];
	xor.b32  	%r2218, %r2218, %r1486;
	ld.global.u32 	%r1487, [%rd14+12];
	xor.b32  	%r2217, %r2217, %r1487;
	ld.global.u32 	%r1488, [%rd14+16];
	xor.b32  	%r2216, %r2216, %r1488;
$L__BB10_122:
	and.b32  	%r1490, %r1480, 2;
	setp.eq.s32 	%p67, %r1490, 0;
	@%p67 bra 	$L__BB10_124;
	ld.global.u32 	%r1491, [%rd14+20];
	xor.b32  	%r2220, %r2220, %r1491;
	ld.global.u32 	%r1492, [%rd14+24];
	xor.b32  	%r2219, %r2219, %r1492;
	ld.global.u32 	%r1493, [%rd14+28];
	xor.b32  	%r2218, %r2218, %r1493;
	ld.global.u32 	%r1494, [%rd14+32];
	xor.b32  	%r2217, %r2217, %r1494;
	ld.global.u32 	%r1495, [%rd14+36];
	xor.b32  	%r2216, %r2216, %r1495;
$L__BB10_124:
	and.b32  	%r1497, %r1480, 4;
	setp.eq.s32 	%p68, %r1497, 0;
	@%p68 bra 	$L__BB10_126;
	ld.global.u32 	%r1498, [%rd14+40];
	xor.b32  	%r2220, %r2220, %r1498;
	ld.global.u32 	%r1499, [%rd14+44];
	xor.b32  	%r2219, %r2219, %r1499;
	ld.global.u32 	%r1500, [%rd14+48];
	xor.b32  	%r2218, %r2218, %r1500;
	ld.global.u32 	%r1501, [%rd14+52];
	xor.b32  	%r2217, %r2217, %r1501;
	ld.global.u32 	%r1502, [%rd14+56];
	xor.b32  	%r2216, %r2216, %r1502;
$L__BB10_126:
	and.b32  	%r1504, %r1480, 8;
	setp.eq.s32 	%p69, %r1504, 0;
	@%p69 bra 	$L__BB10_128;
	ld.global.u32 	%r1505, [%rd14+60];
	xor.b32  	%r2220, %r2220, %r1505;
	ld.global.u32 	%r1506, [%rd14+64];
	xor.b32  	%r2219, %r2219, %r1506;
	ld.global.u32 	%r1507, [%rd14+68];
	xor.b32  	%r2218, %r2218, %r1507;
	ld.global.u32 	%r1508, [%rd14+72];
	xor.b32  	%r2217, %r2217, %r1508;
	ld.global.u32 	%r1509, [%rd14+76];
	xor.b32  	%r2216, %r2216, %r1509;
$L__BB10_128:
	and.b32  	%r1511, %r1480, 16;
	setp.eq.s32 	%p70, %r1511, 0;
	@%p70 bra 	$L__BB10_130;
	ld.global.u32 	%r1512, [%rd14+80];
	xor.b32  	%r2220, %r2220, %r1512;
	ld.global.u32 	%r1513, [%rd14+84];
	xor.b32  	%r2219, %r2219, %r1513;
	ld.global.u32 	%r1514, [%rd14+88];
	xor.b32  	%r2218, %r2218, %r1514;
	ld.global.u32 	%r1515, [%rd14+92];
	xor.b32  	%r2217, %r2217, %r1515;
	ld.global.u32 	%r1516, [%rd14+96];
	xor.b32  	%r2216, %r2216, %r1516;
$L__BB10_130:
	and.b32  	%r1518, %r1480, 32;
	setp.eq.s32 	%p71, %r1518, 0;
	@%p71 bra 	$L__BB10_132;
	ld.global.u32 	%r1519, [%rd14+100];
	xor.b32  	%r2220, %r2220, %r1519;
	ld.global.u32 	%r1520, [%rd14+104];
	xor.b32  	%r2219, %r2219, %r1520;
	ld.global.u32 	%r1521, [%rd14+108];
	xor.b32  	%r2218, %r2218, %r1521;
	ld.global.u32 	%r1522, [%rd14+112];
	xor.b32  	%r2217, %r2217, %r1522;
	ld.global.u32 	%r1523, [%rd14+116];
	xor.b32  	%r2216, %r2216, %r1523;
$L__BB10_132:
	and.b32  	%r1525, %r1480, 64;
	setp.eq.s32 	%p72, %r1525, 0;
	@%p72 bra 	$L__BB10_134;
	ld.global.u32 	%r1526, [%rd14+120];
	xor.b32  	%r2220, %r2220, %r1526;
	ld.global.u32 	%r1527, [%rd14+124];
	xor.b32  	%r2219, %r2219, %r1527;
	ld.global.u32 	%r1528, [%rd14+128];
	xor.b32  	%r2218, %r2218, %r1528;
	ld.global.u32 	%r1529, [%rd14+132];
	xor.b32  	%r2217, %r2217, %r1529;
	ld.global.u32 	%r1530, [%rd14+136];
	xor.b32  	%r2216, %r2216, %r1530;
$L__BB10_134:
	and.b32  	%r1532, %r1480, 128;
	setp.eq.s32 	%p73, %r1532, 0;
	@%p73 bra 	$L__BB10_136;
	ld.global.u32 	%r1533, [%rd14+140];
	xor.b32  	%r2220, %r2220, %r1533;
	ld.global.u32 	%r1534, [%rd14+144];
	xor.b32  	%r2219, %r2219, %r1534;
	ld.global.u32 	%r1535, [%rd14+148];
	xor.b32  	%r2218, %r2218, %r1535;
	ld.global.u32 	%r1536, [%rd14+152];
	xor.b32  	%r2217, %r2217, %r1536;
	ld.global.u32 	%r1537, [%rd14+156];
	xor.b32  	%r2216, %r2216, %r1537;
$L__BB10_136:
	and.b32  	%r1539, %r1480, 256;
	setp.eq.s32 	%p74, %r1539, 0;
	@%p74 bra 	$L__BB10_138;
	ld.global.u32 	%r1540, [%rd14+160];
	xor.b32  	%r2220, %r2220, %r1540;
	ld.global.u32 	%r1541, [%rd14+164];
	xor.b32  	%r2219, %r2219, %r1541;
	ld.global.u32 	%r1542, [%rd14+168];
	xor.b32  	%r2218, %r2218, %r1542;
	ld.global.u32 	%r1543, [%rd14+172];
	xor.b32  	%r2217, %r2217, %r1543;
	ld.global.u32 	%r1544, [%rd14+176];
	xor.b32  	%r2216, %r2216, %r1544;
$L__BB10_138:
	and.b32  	%r1546, %r1480, 512;
	setp.eq.s32 	%p75, %r1546, 0;
	@%p75 bra 	$L__BB10_140;
	ld.global.u32 	%r1547, [%rd14+180];
	xor.b32  	%r2220, %r2220, %r1547;
	ld.global.u32 	%r1548, [%rd14+184];
	xor.b32  	%r2219, %r2219, %r1548;
	ld.global.u32 	%r1549, [%rd14+188];
	xor.b32  	%r2218, %r2218, %r1549;
	ld.global.u32 	%r1550, [%rd14+192];
	xor.b32  	%r2217, %r2217, %r1550;
	ld.global.u32 	%r1551, [%rd14+196];
	xor.b32  	%r2216, %r2216, %r1551;
$L__BB10_140:
	and.b32  	%r1553, %r1480, 1024;
	setp.eq.s32 	%p76, %r1553, 0;
	@%p76 bra 	$L__BB10_142;
	ld.global.u32 	%r1554, [%rd14+200];
	xor.b32  	%r2220, %r2220, %r1554;
	ld.global.u32 	%r1555, [%rd14+204];
	xor.b32  	%r2219, %r2219, %r1555;
	ld.global.u32 	%r1556, [%rd14+208];
	xor.b32  	%r2218, %r2218, %r1556;
	ld.global.u32 	%r1557, [%rd14+212];
	xor.b32  	%r2217, %r2217, %r1557;
	ld.global.u32 	%r1558, [%rd14+216];
	xor.b32  	%r2216, %r2216, %r1558;
$L__BB10_142:
	and.b32  	%r1560, %r1480, 2048;
	setp.eq.s32 	%p77, %r1560, 0;
	@%p77 bra 	$L__BB10_144;
	ld.global.u32 	%r1561, [%rd14+220];
	xor.b32  	%r2220, %r2220, %r1561;
	ld.global.u32 	%r1562, [%rd14+224];
	xor.b32  	%r2219, %r2219, %r1562;
	ld.global.u32 	%r1563, [%rd14+228];
	xor.b32  	%r2218, %r2218, %r1563;
	ld.global.u32 	%r1564, [%rd14+232];
	xor.b32  	%r2217, %r2217, %r1564;
	ld.global.u32 	%r1565, [%rd14+236];
	xor.b32  	%r2216, %r2216, %r1565;
$L__BB10_144:
	and.b32  	%r1567, %r1480, 4096;
	setp.eq.s32 	%p78, %r1567, 0;
	@%p78 bra 	$L__BB10_146;
	ld.global.u32 	%r1568, [%rd14+240];
	xor.b32  	%r2220, %r2220, %r1568;
	ld.global.u32 	%r1569, [%rd14+244];
	xor.b32  	%r2219, %r2219, %r1569;
	ld.global.u32 	%r1570, [%rd14+248];
	xor.b32  	%r2218, %r2218, %r1570;
	ld.global.u32 	%r1571, [%rd14+252];
	xor.b32  	%r2217, %r2217, %r1571;
	ld.global.u32 	%r1572, [%rd14+256];
	xor.b32  	%r2216, %r2216, %r1572;
$L__BB10_146:
	and.b32  	%r1574, %r1480, 8192;
	setp.eq.s32 	%p79, %r1574, 0;
	@%p79 bra 	$L__BB10_148;
	ld.global.u32 	%r1575, [%rd14+260];
	xor.b32  	%r2220, %r2220, %r1575;
	ld.global.u32 	%r1576, [%rd14+264];
	xor.b32  	%r2219, %r2219, %r1576;
	ld.global.u32 	%r1577, [%rd14+268];
	xor.b32  	%r2218, %r2218, %r1577;
	ld.global.u32 	%r1578, [%rd14+272];
	xor.b32  	%r2217, %r2217, %r1578;
	ld.global.u32 	%r1579, [%rd14+276];
	xor.b32  	%r2216, %r2216, %r1579;
$L__BB10_148:
	and.b32  	%r1581, %r1480, 16384;
	setp.eq.s32 	%p80, %r1581, 0;
	@%p80 bra 	$L__BB10_150;
	ld.global.u32 	%r1582, [%rd14+280];
	xor.b32  	%r2220, %r2220, %r1582;
	ld.global.u32 	%r1583, [%rd14+284];
	xor.b32  	%r2219, %r2219, %r1583;
	ld.global.u32 	%r1584, [%rd14+288];
	xor.b32  	%r2218, %r2218, %r1584;
	ld.global.u32 	%r1585, [%rd14+292];
	xor.b32  	%r2217, %r2217, %r1585;
	ld.global.u32 	%r1586, [%rd14+296];
	xor.b32  	%r2216, %r2216, %r1586;
$L__BB10_150:
	and.b32  	%r1588, %r1480, 32768;
	setp.eq.s32 	%p81, %r1588, 0;
	@%p81 bra 	$L__BB10_152;
	ld.global.u32 	%r1589, [%rd14+300];
	xor.b32  	%r2220, %r2220, %r1589;
	ld.global.u32 	%r1590, [%rd14+304];
	xor.b32  	%r2219, %r2219, %r1590;
	ld.global.u32 	%r1591, [%rd14+308];
	xor.b32  	%r2218, %r2218, %r1591;
	ld.global.u32 	%r1592, [%rd14+312];
	xor.b32  	%r2217, %r2217, %r1592;
	ld.global.u32 	%r1593, [%rd14+316];
	xor.b32  	%r2216, %r2216, %r1593;
$L__BB10_152:
	add.s32 	%r2215, %r2215, 16;
	setp.ne.s32 	%p82, %r2215, 32;
	@%p82 bra 	$L__BB10_120;
	mad.lo.s32 	%r1594, %r2209, -31, %r558;
	add.s32 	%r2209, %r1594, 1;
	setp.ne.s32 	%p83, %r2209, 5;
	@%p83 bra 	$L__BB10_119;
	st.local.u32 	[%rd2+4], %r2220;
	st.local.v2.u32 	[%rd2+8], {%r2219, %r2218};
	st.local.v2.u32 	[%rd2+16], {%r2217, %r2216};
	setp.eq.s64 	%p84, %rd12, 1;
	@%p84 bra 	$L__BB10_229;
	mov.b32 	%r2216, 0;
	mov.u32 	%r2309, %r2216;
	mov.u32 	%r2310, %r2216;
	mov.u32 	%r2219, %r2216;
	mov.u32 	%r2220, %r2216;
	mov.u32 	%r2301, %r2216;
$L__BB10_156:
	mul.wide.u32 	%rd39, %r2301, 4;
	add.s64 	%rd40, %rd2, %rd39;
	ld.local.u32 	%r733, [%rd40+4];
	shl.b32 	%r734, %r2301, 5;
	mov.b32 	%r2307, 0;
$L__BB10_157:
	.pragma "nounroll";
	shr.u32 	%r1597, %r733, %r2307;
	and.b32  	%r1598, %r1597, 1;
	setp.eq.b32 	%p85, %r1598, 1;
	not.pred 	%p86, %p85;
	add.s32 	%r1599, %r734, %r2307;
	mul.lo.s32 	%r1600, %r1599, 5;
	mul.wide.u32 	%rd41, %r1600, 4;
	add.s64 	%rd15, %rd13, %rd41;
	@%p86 bra 	$L__BB10_159;
	ld.global.u32 	%r1601, [%rd15];
	xor.b32  	%r2220, %r2220, %r1601;
	ld.global.u32 	%r1602, [%rd15+4];
	xor.b32  	%r2219, %r2219, %r1602;
	ld.global.u32 	%r1603, [%rd15+8];
	xor.b32  	%r2310, %r2310, %r1603;
	ld.global.u32 	%r1604, [%rd15+12];
	xor.b32  	%r2309, %r2309, %r1604;
	ld.global.u32 	%r1605, [%rd15+16];
	xor.b32  	%r2216, %r2216, %r1605;
$L__BB10_159:
	and.b32  	%r1607, %r1597, 2;
	setp.eq.s32 	%p87, %r1607, 0;
	@%p87 bra 	$L__BB10_161;
	ld.global.u32 	%r1608, [%rd15+20];
	xor.b32  	%r2220, %r2220, %r1608;
	ld.global.u32 	%r1609, [%rd15+24];
	xor.b32  	%r2219, %r2219, %r1609;
	ld.global.u32 	%r1610, [%rd15+28];
	xor.b32  	%r2310, %r2310, %r1610;
	ld.global.u32 	%r1611, [%rd15+32];
	xor.b32  	%r2309, %r2309, %r1611;
	ld.global.u32 	%r1612, [%rd15+36];
	xor.b32  	%r2216, %r2216, %r1612;
$L__BB10_161:
	and.b32  	%r1614, %r1597, 4;
	setp.eq.s32 	%p88, %r1614, 0;
	@%p88 bra 	$L__BB10_163;
	ld.global.u32 	%r1615, [%rd15+40];
	xor.b32  	%r2220, %r2220, %r1615;
	ld.global.u32 	%r1616, [%rd15+44];
	xor.b32  	%r2219, %r2219, %r1616;
	ld.global.u32 	%r1617, [%rd15+48];
	xor.b32  	%r2310, %r2310, %r1617;
	ld.global.u32 	%r1618, [%rd15+52];
	xor.b32  	%r2309, %r2309, %r1618;
	ld.global.u32 	%r1619, [%rd15+56];
	xor.b32  	%r2216, %r2216, %r1619;
$L__BB10_163:
	and.b32  	%r1621, %r1597, 8;
	setp.eq.s32 	%p89, %r1621, 0;
	@%p89 bra 	$L__BB10_165;
	ld.global.u32 	%r1622, [%rd15+60];
	xor.b32  	%r2220, %r2220, %r1622;
	ld.global.u32 	%r1623, [%rd15+64];
	xor.b32  	%r2219, %r2219, %r1623;
	ld.global.u32 	%r1624, [%rd15+68];
	xor.b32  	%r2310, %r2310, %r1624;
	ld.global.u32 	%r1625, [%rd15+72];
	xor.b32  	%r2309, %r2309, %r1625;
	ld.global.u32 	%r1626, [%rd15+76];
	xor.b32  	%r2216, %r2216, %r1626;
$L__BB10_165:
	and.b32  	%r1628, %r1597, 16;
	setp.eq.s32 	%p90, %r1628, 0;
	@%p90 bra 	$L__BB10_167;
	ld.global.u32 	%r1629, [%rd15+80];
	xor.b32  	%r2220, %r2220, %r1629;
	ld.global.u32 	%r1630, [%rd15+84];
	xor.b32  	%r2219, %r2219, %r1630;
	ld.global.u32 	%r1631, [%rd15+88];
	xor.b32  	%r2310, %r2310, %r1631;
	ld.global.u32 	%r1632, [%rd15+92];
	xor.b32  	%r2309, %r2309, %r1632;
	ld.global.u32 	%r1633, [%rd15+96];
	xor.b32  	%r2216, %r2216, %r1633;
$L__BB10_167:
	and.b32  	%r1635, %r1597, 32;
	setp.eq.s32 	%p91, %r1635, 0;
	@%p91 bra 	$L__BB10_169;
	ld.global.u32 	%r1636, [%rd15+100];
	xor.b32  	%r2220, %r2220, %r1636;
	ld.global.u32 	%r1637, [%rd15+104];
	xor.b32  	%r2219, %r2219, %r1637;
	ld.global.u32 	%r1638, [%rd15+108];
	xor.b32  	%r2310, %r2310, %r1638;
	ld.global.u32 	%r1639, [%rd15+112];
	xor.b32  	%r2309, %r2309, %r1639;
	ld.global.u32 	%r1640, [%rd15+116];
	xor.b32  	%r2216, %r2216, %r1640;
$L__BB10_169:
	and.b32  	%r1642, %r1597, 64;
	setp.eq.s32 	%p92, %r1642, 0;
	@%p92 bra 	$L__BB10_171;
	ld.global.u32 	%r1643, [%rd15+120];
	xor.b32  	%r2220, %r2220, %r1643;
	ld.global.u32 	%r1644, [%rd15+124];
	xor.b32  	%r2219, %r2219, %r1644;
	ld.global.u32 	%r1645, [%rd15+128];
	xor.b32  	%r2310, %r2310, %r1645;
	ld.global.u32 	%r1646, [%rd15+132];
	xor.b32  	%r2309, %r2309, %r1646;
	ld.global.u32 	%r1647, [%rd15+136];
	xor.b32  	%r2216, %r2216, %r1647;
$L__BB10_171:
	and.b32  	%r1649, %r1597, 128;
	setp.eq.s32 	%p93, %r1649, 0;
	@%p93 bra 	$L__BB10_173;
	ld.global.u32 	%r1650, [%rd15+140];
	xor.b32  	%r2220, %r2220, %r1650;
	ld.global.u32 	%r1651, [%rd15+144];
	xor.b32  	%r2219, %r2219, %r1651;
	ld.global.u32 	%r1652, [%rd15+148];
	xor.b32  	%r2310, %r2310, %r1652;
	ld.global.u32 	%r1653, [%rd15+152];
	xor.b32  	%r2309, %r2309, %r1653;
	ld.global.u32 	%r1654, [%rd15+156];
	xor.b32  	%r2216, %r2216, %r1654;
$L__BB10_173:
	and.b32  	%r1656, %r1597, 256;
	setp.eq.s32 	%p94, %r1656, 0;
	@%p94 bra 	$L__BB10_175;
	ld.global.u32 	%r1657, [%rd15+160];
	xor.b32  	%r2220, %r2220, %r1657;
	ld.global.u32 	%r1658, [%rd15+164];
	xor.b32  	%r2219, %r2219, %r1658;
	ld.global.u32 	%r1659, [%rd15+168];
	xor.b32  	%r2310, %r2310, %r1659;
	ld.global.u32 	%r1660, [%rd15+172];
	xor.b32  	%r2309, %r2309, %r1660;
	ld.global.u32 	%r1661, [%rd15+176];
	xor.b32  	%r2216, %r2216, %r1661;
$L__BB10_175:
	and.b32  	%r1663, %r1597, 512;
	setp.eq.s32 	%p95, %r1663, 0;
	@%p95 bra 	$L__BB10_177;
	ld.global.u32 	%r1664, [%rd15+180];
	xor.b32  	%r2220, %r2220, %r1664;
	ld.global.u32 	%r1665, [%rd15+184];
	xor.b32  	%r2219, %r2219, %r1665;
	ld.global.u32 	%r1666, [%rd15+188];
	xor.b32  	%r2310, %r2310, %r1666;
	ld.global.u32 	%r1667, [%rd15+192];
	xor.b32  	%r2309, %r2309, %r1667;
	ld.global.u32 	%r1668, [%rd15+196];
	xor.b32  	%r2216, %r2216, %r1668;
$L__BB10_177:
	and.b32  	%r1670, %r1597, 1024;
	setp.eq.s32 	%p96, %r1670, 0;
	@%p96 bra 	$L__BB10_179;
	ld.global.u32 	%r1671, [%rd15+200];
	xor.b32  	%r2220, %r2220, %r1671;
	ld.global.u32 	%r1672, [%rd15+204];
	xor.b32  	%r2219, %r2219, %r1672;
	ld.global.u32 	%r1673, [%rd15+208];
	xor.b32  	%r2310, %r2310, %r1673;
	ld.global.u32 	%r1674, [%rd15+212];
	xor.b32  	%r2309, %r2309, %r1674;
	ld.global.u32 	%r1675, [%rd15+216];
	xor.b32  	%r2216, %r2216, %r1675;
$L__BB10_179:
	and.b32  	%r1677, %r1597, 2048;
	setp.eq.s32 	%p97, %r1677, 0;
	@%p97 bra 	$L__BB10_181;
	ld.global.u32 	%r1678, [%rd15+220];
	xor.b32  	%r2220, %r2220, %r1678;
	ld.global.u32 	%r1679, [%rd15+224];
	xor.b32  	%r2219, %r2219, %r1679;
	ld.global.u32 	%r1680, [%rd15+228];
	xor.b32  	%r2310, %r2310, %r1680;
	ld.global.u32 	%r1681, [%rd15+232];
	xor.b32  	%r2309, %r2309, %r1681;
	ld.global.u32 	%r1682, [%rd15+236];
	xor.b32  	%r2216, %r2216, %r1682;
$L__BB10_181:
	and.b32  	%r1684, %r1597, 4096;
	setp.eq.s32 	%p98, %r1684, 0;
	@%p98 bra 	$L__BB10_183;
	ld.global.u32 	%r1685, [%rd15+240];
	xor.b32  	%r2220, %r2220, %r1685;
	ld.global.u32 	%r1686, [%rd15+244];
	xor.b32  	%r2219, %r2219, %r1686;
	ld.global.u32 	%r1687, [%rd15+248];
	xor.b32  	%r2310, %r2310, %r1687;
	ld.global.u32 	%r1688, [%rd15+252];
	xor.b32  	%r2309, %r2309, %r1688;
	ld.global.u32 	%r1689, [%rd15+256];
	xor.b32  	%r2216, %r2216, %r1689;
$L__BB10_183:
	and.b32  	%r1691, %r1597, 8192;
	setp.eq.s32 	%p99, %r1691, 0;
	@%p99 bra 	$L__BB10_185;
	ld.global.u32 	%r1692, [%rd15+260];
	xor.b32  	%r2220, %r2220, %r1692;
	ld.global.u32 	%r1693, [%rd15+264];
	xor.b32  	%r2219, %r2219, %r1693;
	ld.global.u32 	%r1694, [%rd15+268];
	xor.b32  	%r2310, %r2310, %r1694;
	ld.global.u32 	%r1695, [%rd15+272];
	xor.b32  	%r2309, %r2309, %r1695;
	ld.global.u32 	%r1696, [%rd15+276];
	xor.b32  	%r2216, %r2216, %r1696;
$L__BB10_185:
	and.b32  	%r1698, %r1597, 16384;
	setp.eq.s32 	%p100, %r1698, 0;
	@%p100 bra 	$L__BB10_187;
	ld.global.u32 	%r1699, [%rd15+280];
	xor.b32  	%r2220, %r2220, %r1699;
	ld.global.u32 	%r1700, [%rd15+284];
	xor.b32  	%r2219, %r2219, %r1700;
	ld.global.u32 	%r1701, [%rd15+288];
	xor.b32  	%r2310, %r2310, %r1701;
	ld.global.u32 	%r1702, [%rd15+292];
	xor.b32  	%r2309, %r2309, %r1702;
	ld.global.u32 	%r1703, [%rd15+296];
	xor.b32  	%r2216, %r2216, %r1703;
$L__BB10_187:
	and.b32  	%r1705, %r1597, 32768;
	setp.eq.s32 	%p101, %r1705, 0;
	@%p101 bra 	$L__BB10_189;
	ld.global.u32 	%r1706, [%rd15+300];
	xor.b32  	%r2220, %r2220, %r1706;
	ld.global.u32 	%r1707, [%rd15+304];
	xor.b32  	%r2219, %r2219, %r1707;
	ld.global.u32 	%r1708, [%rd15+308];
	xor.b32  	%r2310, %r2310, %r1708;
	ld.global.u32 	%r1709, [%rd15+312];
	xor.b32  	%r2309, %r2309, %r1709;
	ld.global.u32 	%r1710, [%rd15+316];
	xor.b32  	%r2216, %r2216, %r1710;
$L__BB10_189:
	add.s32 	%r2307, %r2307, 16;
	setp.ne.s32 	%p102, %r2307, 32;
	@%p102 bra 	$L__BB10_157;
	mad.lo.s32 	%r1711, %r2301, -31, %r734;
	add.s32 	%r2301, %r1711, 1;
	setp.ne.s32 	%p103, %r2301, 5;
	@%p103 bra 	$L__BB10_156;
	st.local.u32 	[%rd2+4], %r2220;
	st.local.v2.u32 	[%rd2+8], {%r2219, %r2310};
	st.local.v2.u32 	[%rd2+16], {%r2309, %r2216};
	setp.ne.s64 	%p104, %rd12, 3;
	@%p104 bra 	$L__BB10_229;
	mov.b32 	%r2216, 0;
	mov.u32 	%r2401, %r2216;
	mov.u32 	%r2402, %r2216;
	mov.u32 	%r2219, %r2216;
	mov.u32 	%r2220, %r2216;
	mov.u32 	%r2393, %r2216;
$L__BB10_193:
	mul.wide.u32 	%rd42, %r2393, 4;
	add.s64 	%rd43, %rd2, %rd42;
	ld.local.u32 	%r909, [%rd43+4];
	shl.b32 	%r910, %r2393, 5;
	mov.b32 	%r2399, 0;
$L__BB10_194:
	.pragma "nounroll";
	shr.u32 	%r1714, %r909, %r2399;
	and.b32  	%r1715, %r1714, 1;
	setp.eq.b32 	%p105, %r1715, 1;
	not.pred 	%p106, %p105;
	add.s32 	%r1716, %r910, %r2399;
	mul.lo.s32 	%r1717, %r1716, 5;
	mul.wide.u32 	%rd44, %r1717, 4;
	add.s64 	%rd16, %rd13, %rd44;
	@%p106 bra 	$L__BB10_196;
	ld.global.u32 	%r1718, [%rd16];
	xor.b32  	%r2220, %r2220, %r1718;
	ld.global.u32 	%r1719, [%rd16+4];
	xor.b32  	%r2219, %r2219, %r1719;
	ld.global.u32 	%r1720, [%rd16+8];
	xor.b32  	%r2402, %r2402, %r1720;
	ld.global.u32 	%r1721, [%rd16+12];
	xor.b32  	%r2401, %r2401, %r1721;
	ld.global.u32 	%r1722, [%rd16+16];
	xor.b32  	%r2216, %r2216, %r1722;
$L__BB10_196:
	and.b32  	%r1724, %r1714, 2;
	setp.eq.s32 	%p107, %r1724, 0;
	@%p107 bra 	$L__BB10_198;
	ld.global.u32 	%r1725, [%rd16+20];
	xor.b32  	%r2220, %r2220, %r1725;
	ld.global.u32 	%r1726, [%rd16+24];
	xor.b32  	%r2219, %r2219, %r1726;
	ld.global.u32 	%r1727, [%rd16+28];
	xor.b32  	%r2402, %r2402, %r1727;
	ld.global.u32 	%r1728, [%rd16+32];
	xor.b32  	%r2401, %r2401, %r1728;
	ld.global.u32 	%r1729, [%rd16+36];
	xor.b32  	%r2216, %r2216, %r1729;
$L__BB10_198:
	and.b32  	%r1731, %r1714, 4;
	setp.eq.s32 	%p108, %r1731, 0;
	@%p108 bra 	$L__BB10_200;
	ld.global.u32 	%r1732, [%rd16+40];
	xor.b32  	%r2220, %r2220, %r1732;
	ld.global.u32 	%r1733, [%rd16+44];
	xor.b32  	%r2219, %r2219, %r1733;
	ld.global.u32 	%r1734, [%rd16+48];
	xor.b32  	%r2402, %r2402, %r1734;
	ld.global.u32 	%r1735, [%rd16+52];
	xor.b32  	%r2401, %r2401, %r1735;
	ld.global.u32 	%r1736, [%rd16+56];
	xor.b32  	%r2216, %r2216, %r1736;
$L__BB10_200:
	and.b32  	%r1738, %r1714, 8;
	setp.eq.s32 	%p109, %r1738, 0;
	@%p109 bra 	$L__BB10_202;
	ld.global.u32 	%r1739, [%rd16+60];
	xor.b32  	%r2220, %r2220, %r1739;
	ld.global.u32 	%r1740, [%rd16+64];
	xor.b32  	%r2219, %r2219, %r1740;
	ld.global.u32 	%r1741, [%rd16+68];
	xor.b32  	%r2402, %r2402, %r1741;
	ld.global.u32 	%r1742, [%rd16+72];
	xor.b32  	%r2401, %r2401, %r1742;
	ld.global.u32 	%r1743, [%rd16+76];
	xor.b32  	%r2216, %r2216, %r1743;
$L__BB10_202:
	and.b32  	%r1745, %r1714, 16;
	setp.eq.s32 	%p110, %r1745, 0;
	@%p110 bra 	$L__BB10_204;
	ld.global.u32 	%r1746, [%rd16+80];
	xor.b32  	%r2220, %r2220, %r1746;
	ld.global.u32 	%r1747, [%rd16+84];
	xor.b32  	%r2219, %r2219, %r1747;
	ld.global.u32 	%r1748, [%rd16+88];
	xor.b32  	%r2402, %r2402, %r1748;
	ld.global.u32 	%r1749, [%rd16+92];
	xor.b32  	%r2401, %r2401, %r1749;
	ld.global.u32 	%r1750, [%rd16+96];
	xor.b32  	%r2216, %r2216, %r1750;
$L__BB10_204:
	and.b32  	%r1752, %r1714, 32;
	setp.eq.s32 	%p111, %r1752, 0;
	@%p111 bra 	$L__BB10_206;
	ld.global.u32 	%r1753, [%rd16+100];
	xor.b32  	%r2220, %r2220, %r1753;
	ld.global.u32 	%r1754, [%rd16+104];
	xor.b32  	%r2219, %r2219, %r1754;
	ld.global.u32 	%r1755, [%rd16+108];
	xor.b32  	%r2402, %r2402, %r1755;
	ld.global.u32 	%r1756, [%rd16+112];
	xor.b32  	%r2401, %r2401, %r1756;
	ld.global.u32 	%r1757, [%rd16+116];
	xor.b32  	%r2216, %r2216, %r1757;
$L__BB10_206:
	and.b32  	%r1759, %r1714, 64;
	setp.eq.s32 	%p112, %r1759, 0;
	@%p112 bra 	$L__BB10_208;
	ld.global.u32 	%r1760, [%rd16+120];
	xor.b32  	%r2220, %r2220, %r1760;
	ld.global.u32 	%r1761, [%rd16+124];
	xor.b32  	%r2219, %r2219, %r1761;
	ld.global.u32 	%r1762, [%rd16+128];
	xor.b32  	%r2402, %r2402, %r1762;
	ld.global.u32 	%r1763, [%rd16+132];
	xor.b32  	%r2401, %r2401, %r1763;
	ld.global.u32 	%r1764, [%rd16+136];
	xor.b32  	%r2216, %r2216, %r1764;
$L__BB10_208:
	and.b32  	%r1766, %r1714, 128;
	setp.eq.s32 	%p113, %r1766, 0;
	@%p113 bra 	$L__BB10_210;
	ld.global.u32 	%r1767, [%rd16+140];
	xor.b32  	%r2220, %r2220, %r1767;
	ld.global.u32 	%r1768, [%rd16+144];
	xor.b32  	%r2219, %r2219, %r1768;
	ld.global.u32 	%r1769, [%rd16+148];
	xor.b32  	%r2402, %r2402, %r1769;
	ld.global.u32 	%r1770, [%rd16+152];
	xor.b32  	%r2401, %r2401, %r1770;
	ld.global.u32 	%r1771, [%rd16+156];
	xor.b32  	%r2216, %r2216, %r1771;
$L__BB10_210:
	and.b32  	%r1773, %r1714, 256;
	setp.eq.s32 	%p114, %r1773, 0;
	@%p114 bra 	$L__BB10_212;
	ld.global.u32 	%r1774, [%rd16+160];
	xor.b32  	%r2220, %r2220, %r1774;
	ld.global.u32 	%r1775, [%rd16+164];
	xor.b32  	%r2219, %r2219, %r1775;
	ld.global.u32 	%r1776, [%rd16+168];
	xor.b32  	%r2402, %r2402, %r1776;
	ld.global.u32 	%r1777, [%rd16+172];
	xor.b32  	%r2401, %r2401, %r1777;
	ld.global.u32 	%r1778, [%rd16+176];
	xor.b32  	%r2216, %r2216, %r1778;
$L__BB10_212:
	and.b32  	%r1780, %r1714, 512;
	setp.eq.s32 	%p115, %r1780, 0;
	@%p115 bra 	$L__BB10_214;
	ld.global.u32 	%r1781, [%rd16+180];
	xor.b32  	%r2220, %r2220, %r1781;
	ld.global.u32 	%r1782, [%rd16+184];
	xor.b32  	%r2219, %r2219, %r1782;
	ld.global.u32 	%r1783, [%rd16+188];
	xor.b32  	%r2402, %r2402, %r1783;
	ld.global.u32 	%r1784, [%rd16+192];
	xor.b32  	%r2401, %r2401, %r1784;
	ld.global.u32 	%r1785, [%rd16+196];
	xor.b32  	%r2216, %r2216, %r1785;
$L__BB10_214:
	and.b32  	%r1787, %r1714, 1024;
	setp.eq.s32 	%p116, %r1787, 0;
	@%p116 bra 	$L__BB10_216;
	ld.global.u32 	%r1788, [%rd16+200];
	xor.b32  	%r2220, %r2220, %r1788;
	ld.global.u32 	%r1789, [%rd16+204];
	xor.b32  	%r2219, %r2219, %r1789;
	ld.global.u32 	%r1790, [%rd16+208];
	xor.b32  	%r2402, %r2402, %r1790;
	ld.global.u32 	%r1791, [%rd16+212];
	xor.b32  	%r2401, %r2401, %r1791;
	ld.global.u32 	%r1792, [%rd16+216];
	xor.b32  	%r2216, %r2216, %r1792;
$L__BB10_216:
	and.b32  	%r1794, %r1714, 2048;
	setp.eq.s32 	%p117, %r1794, 0;
	@%p117 bra 	$L__BB10_218;
	ld.global.u32 	%r1795, [%rd16+220];
	xor.b32  	%r2220, %r2220, %r1795;
	ld.global.u32 	%r1796, [%rd16+224];
	xor.b32  	%r2219, %r2219, %r1796;
	ld.global.u32 	%r1797, [%rd16+228];
	xor.b32  	%r2402, %r2402, %r1797;
	ld.global.u32 	%r1798, [%rd16+232];
	xor.b32  	%r2401, %r2401, %r1798;
	ld.global.u32 	%r1799, [%rd16+236];
	xor.b32  	%r2216, %r2216, %r1799;
$L__BB10_218:
	and.b32  	%r1801, %r1714, 4096;
	setp.eq.s32 	%p118, %r1801, 0;
	@%p118 bra 	$L__BB10_220;
	ld.global.u32 	%r1802, [%rd16+240];
	xor.b32  	%r2220, %r2220, %r1802;
	ld.global.u32 	%r1803, [%rd16+244];
	xor.b32  	%r2219, %r2219, %r1803;
	ld.global.u32 	%r1804, [%rd16+248];
	xor.b32  	%r2402, %r2402, %r1804;
	ld.global.u32 	%r1805, [%rd16+252];
	xor.b32  	%r2401, %r2401, %r1805;
	ld.global.u32 	%r1806, [%rd16+256];
	xor.b32  	%r2216, %r2216, %r1806;
$L__BB10_220:
	and.b32  	%r1808, %r1714, 8192;
	setp.eq.s32 	%p119, %r1808, 0;
	@%p119 bra 	$L__BB10_222;
	ld.global.u32 	%r1809, [%rd16+260];
	xor.b32  	%r2220, %r2220, %r1809;
	ld.global.u32 	%r1810, [%rd16+264];
	xor.b32  	%r2219, %r2219, %r1810;
	ld.global.u32 	%r1811, [%rd16+268];
	xor.b32  	%r2402, %r2402, %r1811;
	ld.global.u32 	%r1812, [%rd16+272];
	xor.b32  	%r2401, %r2401, %r1812;
	ld.global.u32 	%r1813, [%rd16+276];
	xor.b32  	%r2216, %r2216, %r1813;
$L__BB10_222:
	and.b32  	%r1815, %r1714, 16384;
	setp.eq.s32 	%p120, %r1815, 0;
	@%p120 bra 	$L__BB10_224;
	ld.global.u32 	%r1816, [%rd16+280];
	xor.b32  	%r2220, %r2220, %r1816;
	ld.global.u32 	%r1817, [%rd16+284];
	xor.b32  	%r2219, %r2219, %r1817;
	ld.global.u32 	%r1818, [%rd16+288];
	xor.b32  	%r2402, %r2402, %r1818;
	ld.global.u32 	%r1819, [%rd16+292];
	xor.b32  	%r2401, %r2401, %r1819;
	ld.global.u32 	%r1820, [%rd16+296];
	xor.b32  	%r2216, %r2216, %r1820;
$L__BB10_224:
	and.b32  	%r1822, %r1714, 32768;
	setp.eq.s32 	%p121, %r1822, 0;
	@%p121 bra 	$L__BB10_226;
	ld.global.u32 	%r1823, [%rd16+300];
	xor.b32  	%r2220, %r2220, %r1823;
	ld.global.u32 	%r1824, [%rd16+304];
	xor.b32  	%r2219, %r2219, %r1824;
	ld.global.u32 	%r1825, [%rd16+308];
	xor.b32  	%r2402, %r2402, %r1825;
	ld.global.u32 	%r1826, [%rd16+312];
	xor.b32  	%r2401, %r2401, %r1826;
	ld.global.u32 	%r1827, [%rd16+316];
	xor.b32  	%r2216, %r2216, %r1827;
$L__BB10_226:
	add.s32 	%r2399, %r2399, 16;
	setp.ne.s32 	%p122, %r2399, 32;
	@%p122 bra 	$L__BB10_194;
	mad.lo.s32 	%r1828, %r2393, -31, %r910;
	add.s32 	%r2393, %r1828, 1;
	setp.ne.s32 	%p123, %r2393, 5;
	@%p123 bra 	$L__BB10_193;
	st.local.u32 	[%rd2+4], %r2220;
	st.local.v2.u32 	[%rd2+8], {%r2219, %r2402};
	st.local.v2.u32 	[%rd2+16], {%r2401, %r2216};
$L__BB10_229:
	shr.u64 	%rd69, %rd11, 2;
	add.s32 	%r2203, %r2203, 1;
	setp.gt.u64 	%p124, %rd11, 3;
	@%p124 bra 	$L__BB10_117;
$L__BB10_230:
	ld.param.u64 	%rd66, [_Z13doRandomStuffIfLj256EEvPT_S1_jP17curandStateXORWOWS3__param_0];
	cvta.to.global.u64 	%rd45, %rd66;
	mul.wide.u32 	%rd46, %r1, 4;
	add.s64 	%rd47, %rd45, %rd46;
	ld.global.f32 	%f1, [%rd47];
	cvt.f64.f32 	%fd1, %f1;
	shr.u32 	%r1830, %r1930, 2;
	xor.b32  	%r1831, %r1830, %r1930;
	shl.b32 	%r1832, %r1926, 4;
	shl.b32 	%r1833, %r1831, 1;
	xor.b32  	%r1834, %r1833, %r1832;
	xor.b32  	%r1835, %r1834, %r1831;
	xor.b32  	%r1836, %r1835, %r1926;
	add.s32 	%r1837, %r1836, -2026858677;
	shr.u32 	%r1838, %r1929, 2;
	xor.b32  	%r1839, %r1838, %r1929;
	shl.b32 	%r1840, %r1836, 4;
	shl.b32 	%r1841, %r1839, 1;
	xor.b32  	%r1842, %r1841, %r1840;
	xor.b32  	%r1843, %r1842, %r1839;
	xor.b32  	%r1844, %r1843, %r1836;
	add.s32 	%r1845, %r1844, -2026496240;
	shr.u32 	%r1846, %r1928, 2;
	xor.b32  	%r1847, %r1846, %r1928;
	shl.b32 	%r1848, %r1844, 4;
	shl.b32 	%r1849, %r1847, 1;
	xor.b32  	%r1850, %r1849, %r1848;
	xor.b32  	%r1851, %r1850, %r1847;
	xor.b32  	%r1852, %r1851, %r1844;
	add.s32 	%r1853, %r1852, -2026133803;
	shr.u32 	%r1854, %r1927, 2;
	xor.b32  	%r1855, %r1854, %r1927;
	shl.b32 	%r1856, %r1852, 4;
	shl.b32 	%r1857, %r1855, 1;
	xor.b32  	%r1858, %r1857, %r1856;
	xor.b32  	%r1859, %r1858, %r1855;
	xor.b32  	%r1860, %r1859, %r1852;
	add.s32 	%r1861, %r1860, -2025771366;
	cvt.u64.u32 	%rd48, %r1837;
	mul.wide.u32 	%rd49, %r1845, 2097152;
	xor.b64  	%rd50, %rd49, %rd48;
	cvt.rn.f64.u64 	%fd19, %rd50;
	fma.rn.f64 	%fd118, %fd19, 0d3CA0000000000000, 0d3C90000000000000;
	cvt.u64.u32 	%rd51, %r1853;
	mul.wide.u32 	%rd52, %r1861, 2097152;
	xor.b64  	%rd53, %rd52, %rd51;
	cvt.rn.f64.u64 	%fd20, %rd53;
	fma.rn.f64 	%fd3, %fd20, 0d3CB0000000000000, 0d3CA0000000000000;
	{
	.reg .b32 %temp; 
	mov.b64 	{%temp, %r2486}, %fd118;
	}
	{
	.reg .b32 %temp; 
	mov.b64 	{%r2487, %temp}, %fd118;
	}
	setp.gt.s32 	%p125, %r2486, 1048575;
	mov.b32 	%r2488, -1023;
	@%p125 bra 	$L__BB10_232;
	mul.f64 	%fd118, %fd118, 0d4350000000000000;
	{
	.reg .b32 %temp; 
	mov.b64 	{%temp, %r2486}, %fd118;
	}
	{
	.reg .b32 %temp; 
	mov.b64 	{%r2487, %temp}, %fd118;
	}
	mov.b32 	%r2488, -1077;
$L__BB10_232:
	add.s32 	%r1863, %r2486, -1;
	setp.gt.u32 	%p126, %r1863, 2146435070;
	@%p126 bra 	$L__BB10_236;
	shr.u32 	%r1866, %r2486, 20;
	add.s32 	%r2489, %r2488, %r1866;
	and.b32  	%r1867, %r2486, 1048575;
	or.b32  	%r1868, %r1867, 1072693248;
	mov.b64 	%fd119, {%r2487, %r1868};
	setp.lt.u32 	%p128, %r1868, 1073127583;
	@%p128 bra 	$L__BB10_235;
	{
	.reg .b32 %temp; 
	mov.b64 	{%r1869, %temp}, %fd119;
	}
	{
	.reg .b32 %temp; 
	mov.b64 	{%temp, %r1870}, %fd119;
	}
	add.s32 	%r1871, %r1870, -1048576;
	mov.b64 	%fd119, {%r1869, %r1871};
	add.s32 	%r2489, %r2489, 1;
$L__BB10_235:
	add.f64 	%fd22, %fd119, 0dBFF0000000000000;
	add.f64 	%fd23, %fd119, 0d3FF0000000000000;
	rcp.approx.ftz.f64 	%fd24, %fd23;
	neg.f64 	%fd25, %fd23;
	fma.rn.f64 	%fd26, %fd25, %fd24, 0d3FF0000000000000;
	fma.rn.f64 	%fd27, %fd26, %fd26, %fd26;
	fma.rn.f64 	%fd28, %fd27, %fd24, %fd24;
	mul.f64 	%fd29, %fd22, %fd28;
	fma.rn.f64 	%fd30, %fd22, %fd28, %fd29;
	mul.f64 	%fd31, %fd30, %fd30;
	fma.rn.f64 	%fd32, %fd31, 0d3EB1380B3AE80F1E, 0d3ED0EE258B7A8B04;
	fma.rn.f64 	%fd33, %fd32, %fd31, 0d3EF3B2669F02676F;
	fma.rn.f64 	%fd34, %fd33, %fd31, 0d3F1745CBA9AB0956;
	fma.rn.f64 	%fd35, %fd34, %fd31, 0d3F3C71C72D1B5154;
	fma.rn.f64 	%fd36, %fd35, %fd31, 0d3F624924923BE72D;
	fma.rn.f64 	%fd37, %fd36, %fd31, 0d3F8999999999A3C4;
	fma.rn.f64 	%fd38, %fd37, %fd31, 0d3FB5555555555554;
	sub.f64 	%fd39, %fd22, %fd30;
	add.f64 	%fd40, %fd39, %fd39;
	neg.f64 	%fd41, %fd30;
	fma.rn.f64 	%fd42, %fd41, %fd22, %fd40;
	mul.f64 	%fd43, %fd28, %fd42;
	mul.f64 	%fd44, %fd31, %fd38;
	fma.rn.f64 	%fd45, %fd44, %fd30, %fd43;
	xor.b32  	%r1872, %r2489, -2147483648;
	mov.b32 	%r1873, 1127219200;
	mov.b64 	%fd46, {%r1872, %r1873};
	mov.b32 	%r1874, -2147483648;
	mov.b64 	%fd47, {%r1874, %r1873};
	sub.f64 	%fd48, %fd46, %fd47;
	fma.rn.f64 	%fd49, %fd48, 0d3FE62E42FEFA39EF, %fd30;
	fma.rn.f64 	%fd50, %fd48, 0dBFE62E42FEFA39EF, %fd49;
	sub.f64 	%fd51, %fd50, %fd30;
	sub.f64 	%fd52, %fd45, %fd51;
	fma.rn.f64 	%fd53, %fd48, 0d3C7ABC9E3B39803F, %fd52;
	add.f64 	%fd120, %fd49, %fd53;
	bra.uni 	$L__BB10_237;
$L__BB10_236:
	fma.rn.f64 	%fd21, %fd118, 0d7FF0000000000000, 0d7FF0000000000000;
	{
	.reg .b32 %temp; 
	mov.b64 	{%temp, %r1864}, %fd118;
	}
	and.b32  	%r1865, %r1864, 2147483647;
	setp.eq.s32 	%p127, %r1865, 0;
	selp.f64 	%fd120, 0dFFF0000000000000, %fd21, %p127;
$L__BB10_237:
	mul.f64 	%fd54, %fd120, 0dC000000000000000;
	sqrt.rn.f64 	%fd55, %fd54;
	{
	.reg .b32 %temp; 
	mov.b64 	{%temp, %r1875}, %fd3;
	}
	shl.b32 	%r1876, %r1875, 1;
	setp.gt.u32 	%p129, %r1876, -2038431744;
	mov.f64 	%fd56, 0d0000000000000000;
	mul.rn.f64 	%fd57, %fd3, %fd56;
	selp.f64 	%fd58, %fd57, %fd3, %p129;
	{
	.reg .b32 %temp; 
	mov.b64 	{%r1877, %temp}, %fd58;
	}
	{
	.reg .b32 %temp; 
	mov.b64 	{%temp, %r1878}, %fd58;
	}
	add.s32 	%r1879, %r1878, 1048576;
	mov.b64 	%fd59, {%r1877, %r1879};
	cvt.rni.f64.f64 	%fd60, %fd59;
	cvt.rzi.s64.f64 	%rd54, %fd60;
	cvt.u32.u64 	%r1880, %rd54;
	fma.rn.f64 	%fd61, %fd60, 0dBFE0000000000000, %fd58;
	mul.f64 	%fd62, %fd61, 0d3CA1A62633145C07;
	fma.rn.f64 	%fd63, %fd61, 0d400921FB54442D18, %fd62;
	mul.rn.f64 	%fd64, %fd63, %fd63;
	fma.rn.f64 	%fd65, %fd64, 0dBDA8FF8320FD8164, 0d3E21EEA7C1EF8528;
	fma.rn.f64 	%fd66, %fd65, %fd64, 0dBE927E4F8E06E6D9;
	fma.rn.f64 	%fd67, %fd66, %fd64, 0d3EFA01A019DDBCE9;
	fma.rn.f64 	%fd68, %fd67, %fd64, 0dBF56C16C16C15D47;
	fma.rn.f64 	%fd69, %fd68, %fd64, 0d3FA5555555555551;
	fma.rn.f64 	%fd70, %fd69, %fd64, 0dBFE0000000000000;
	fma.rn.f64 	%fd71, %fd70, %fd64, 0d3FF0000000000000;
	fma.rn.f64 	%fd72, %fd64, 0d3DE5DB65F9785EBA, 0dBE5AE5F12CB0D246;
	fma.rn.f64 	%fd73, %fd72, %fd64, 0d3EC71DE369ACE392;
	fma.rn.f64 	%fd74, %fd73, %fd64, 0dBF2A01A019DB62A1;
	fma.rn.f64 	%fd75, %fd74, %fd64, 0d3F81111111110818;
	fma.rn.f64 	%fd76, %fd75, %fd64, 0dBFC5555555555554;
	fma.rn.f64 	%fd77, %fd76, %fd64, 0d0000000000000000;
	fma.rn.f64 	%fd78, %fd77, %fd63, %fd63;
	and.b64  	%rd55, %rd54, 1;
	setp.eq.b64 	%p130, %rd55, 1;
	selp.f64 	%fd79, %fd71, %fd78, %p130;
	and.b32  	%r1881, %r1880, 2;
	setp.eq.s32 	%p131, %r1881, 0;
	{
	.reg .b32 %temp; 
	mov.b64 	{%temp, %r1882}, %fd79;
	}
	{
	.reg .b32 %temp; 
	mov.b64 	{%r1883, %temp}, %fd79;
	}
	xor.b32  	%r1884, %r1882, -2147483648;
	mov.b64 	%fd80, {%r1883, %r1884};
	selp.f64 	%fd81, %fd79, %fd80, %p131;
	cvt.rzi.f64.f64 	%fd82, %fd58;
	setp.eq.f64 	%p132, %fd58, %fd82;
	mul.rn.f64 	%fd83, %fd58, %fd56;
	selp.f64 	%fd84, %fd83, %fd81, %p132;
	mul.f64 	%fd85, %fd55, %fd84;
	mul.f64 	%fd86, %fd1, 0d3FA6E5B7D16657E1;
	mul.f64 	%fd87, %fd86, %fd85;
	cvt.rn.f32.f64 	%f2, %fd87;
	shl.b32 	%r1885, %r1, 2;
	mov.u32 	%r1886, _ZZ13doRandomStuffIfLj256EEvPT_S1_jP17curandStateXORWOWS3_E5sdata;
	add.s32 	%r1096, %r1886, %r1885;
	st.volatile.shared.f32 	[%r1096], %f2;
	setp.gt.u32 	%p133, %r1, 15;
	@%p133 bra 	$L__BB10_245;
	ld.volatile.shared.f32 	%f3, [%r1096+64];
	ld.volatile.shared.f32 	%f4, [%r1096];
	add.f32 	%f5, %f3, %f4;
	st.volatile.shared.f32 	[%r1096], %f5;
	ld.volatile.shared.f32 	%f6, [%r1096+32];
	ld.volatile.shared.f32 	%f7, [%r1096];
	add.f32 	%f8, %f6, %f7;
	st.volatile.shared.f32 	[%r1096], %f8;
	ld.volatile.shared.f32 	%f9, [%r1096+16];
	ld.volatile.shared.f32 	%f10, [%r1096];
	add.f32 	%f11, %f9, %f10;
	st.volatile.shared.f32 	[%r1096], %f11;
	ld.volatile.shared.f32 	%f12, [%r1096+8];
	ld.volatile.shared.f32 	%f13, [%r1096];
	add.f32 	%f14, %f12, %f13;
	st.volatile.shared.f32 	[%r1096], %f14;
	ld.volatile.shared.f32 	%f15, [%r1096+4];
	ld.volatile.shared.f32 	%f16, [%r1096];
	add.f32 	%f17, %f15, %f16;
	st.volatile.shared.f32 	[%r1096], %f17;
	setp.ne.s32 	%p134, %r1, 0;
	@%p134 bra 	$L__BB10_245;
	ld.volatile.shared.f32 	%f18, [_ZZ13doRandomStuffIfLj256EEvPT_S1_jP17curandStateXORWOWS3_E5sdata];
	cvt.f64.f32 	%fd88, %f18;
	shr.u32 	%r1887, %r2220, 2;
	xor.b32  	%r1888, %r1887, %r2220;
	shl.b32 	%r1889, %r2216, 4;
	shl.b32 	%r1890, %r1888, 1;
	xor.b32  	%r1891, %r1890, %r1889;
	xor.b32  	%r1892, %r1891, %r1888;
	xor.b32  	%r1893, %r1892, %r2216;
	add.s32 	%r1894, %r1893, -31449523;
	shr.u32 	%r1895, %r2219, 2;
	xor.b32  	%r1896, %r1895, %r2219;
	shl.b32 	%r1897, %r1893, 4;
	shl.b32 	%r1898, %r1896, 1;
	xor.b32  	%r1899, %r1898, %r1897;
	xor.b32  	%r1900, %r1899, %r1896;
	xor.b32  	%r1901, %r1900, %r1893;
	add.s32 	%r1902, %r1901, -31087086;
	cvt.u64.u32 	%rd56, %r1894;
	mul.wide.u32 	%rd57, %r1902, 2097152;
	xor.b64  	%rd58, %rd57, %rd56;
	cvt.rn.f64.u64 	%fd89, %rd58;
	fma.rn.f64 	%fd90, %fd89, 0d3CA0000000000000, 0d3C90000000000000;
	fma.rn.f64 	%fd12, %fd90, 0d401921FB54442D18, %fd88;
	abs.f64 	%fd13, %fd12;
	setp.neu.f64 	%p135, %fd13, 0d7FF0000000000000;
	@%p135 bra 	$L__BB10_241;
	mov.f64 	%fd96, 0d0000000000000000;
	mul.rn.f64 	%fd122, %fd12, %fd96;
	mov.b32 	%r2491, 1;
	bra.uni 	$L__BB10_244;
$L__BB10_241:
	mul.f64 	%fd91, %fd12, 0d3FE45F306DC9C883;
	cvt.rni.s32.f64 	%r2490, %fd91;
	cvt.rn.f64.s32 	%fd92, %r2490;
	fma.rn.f64 	%fd93, %fd92, 0dBFF921FB54442D18, %fd12;
	fma.rn.f64 	%fd94, %fd92, 0dBC91A62633145C00, %fd93;
	fma.rn.f64 	%fd122, %fd92, 0dB97B839A252049C0, %fd94;
	setp.ltu.f64 	%p136, %fd13, 0d41E0000000000000;
	@%p136 bra 	$L__BB10_243;
	{ // callseq 9, 0
	.param .b64 param0;
	st.param.f64 	[param0], %fd12;
	.param .align 16 .b8 retval0[16];
	call.uni (retval0), 
	__internal_trig_reduction_slowpathd, 
	(
	param0
	);
	ld.param.f64 	%fd122, [retval0];
	ld.param.b32 	%r2490, [retval0+8];
	} // callseq 9
$L__BB10_243:
	add.s32 	%r2491, %r2490, 1;
$L__BB10_244:
	ld.param.u64 	%rd67, [_Z13doRandomStuffIfLj256EEvPT_S1_jP17curandStateXORWOWS3__param_1];
	shl.b32 	%r1905, %r2491, 6;
	cvt.u64.u32 	%rd59, %r1905;
	and.b64  	%rd60, %rd59, 64;
	mov.u64 	%rd61, __cudart_sin_cos_coeffs;
	add.s64 	%rd62, %rd61, %rd60;
	mul.rn.f64 	%fd97, %fd122, %fd122;
	and.b32  	%r1906, %r2491, 1;
	setp.eq.b32 	%p137, %r1906, 1;
	selp.f64 	%fd98, 0dBDA8FF8320FD8164, 0d3DE5DB65F9785EBA, %p137;
	ld.global.nc.v2.f64 	{%fd99, %fd100}, [%rd62];
	fma.rn.f64 	%fd101, %fd98, %fd97, %fd99;
	fma.rn.f64 	%fd102, %fd101, %fd97, %fd100;
	ld.global.nc.v2.f64 	{%fd103, %fd104}, [%rd62+16];
	fma.rn.f64 	%fd105, %fd102, %fd97, %fd103;
	fma.rn.f64 	%fd106, %fd105, %fd97, %fd104;
	ld.global.nc.v2.f64 	{%fd107, %fd108}, [%rd62+32];
	fma.rn.f64 	%fd109, %fd106, %fd97, %fd107;
	fma.rn.f64 	%fd110, %fd109, %fd97, %fd108;
	fma.rn.f64 	%fd111, %fd110, %fd122, %fd122;
	fma.rn.f64 	%fd112, %fd110, %fd97, 0d3FF0000000000000;
	selp.f64 	%fd113, %fd112, %fd111, %p137;
	and.b32  	%r1907, %r2491, 2;
	setp.eq.s32 	%p138, %r1907, 0;
	mov.f64 	%fd114, 0d0000000000000000;
	sub.f64 	%fd115, %fd114, %fd113;
	selp.f64 	%fd116, %fd113, %fd115, %p138;
	mul.f64 	%fd117, %fd116, 0d3FA6A09E667F3BCD;
	cvt.rn.f32.f64 	%f19, %fd117;
	cvta.to.global.u64 	%rd63, %rd67;
	shl.b64 	%rd64, %rd3, 2;
	add.s64 	%rd65, %rd63, %rd64;
	st.global.f32 	[%rd65], %f19;
$L__BB10_245:
	ret;

}
	// .globl	_Z13doRandomStuffIfLj512EEvPT_S1_jP17curandStateXORWOWS3_
.visible .entry _Z13doRandomStuffIfLj512EEvPT_S1_jP17curandStateXORWOWS3_(
	.param .u64 .ptr .align 1 _Z13doRandomStuffIfLj512EEvPT_S1_jP17curandStateXORWOWS3__param_0,
	.param .u64 .ptr .align 1 _Z13doRandomStuffIfLj512EEvPT_S1_jP17curandStateXORWOWS3__param_1,
	.param .u32 _Z13doRandomStuffIfLj512EEvPT_S1_jP17curandStateXORWOWS3__param_2,
	.param .u64 .ptr .align 1 _Z13doRandomStuffIfLj512EEvPT_S1_jP17curandStateXORWOWS3__param_3,
	.param .u64 .ptr .align 1 _Z13doRandomStuffIfLj512EEvPT_S1_jP17curandStateXORWOWS3__param_4
)
{
	.local .align 8 .b8 	__local_depot11[96];
	.reg .b64 	%SP;
	.reg .b64 	%SPL;
	.reg .pred 	%p<139>;
	.reg .b32 	%r<2492>;
	.reg .b32 	%f<20>;
	.reg .b64 	%rd<70>;
	.reg .b64 	%fd<123>;
	// demoted variable
	.shared .align 4 .b8 _ZZ13doRandomStuffIfLj512EEvPT_S1_jP17curandStateXORWOWS3_E5sdata[128];
	mov.u64 	%SPL, __local_depot11;
	add.u64 	%rd1, %SPL, 0;
	add.u64 	%rd2, %SPL, 48;
	mov.u32 	%r1, %tid.x;
	mov.u32 	%r1107, %ctaid.x;
	cvt.u64.u32 	%rd3, %r1107;
	mov.b32 	%r1930, -1265631101;
	mov.b32 	%r1108, -2027221114;
	st.local.v2.u32 	[%rd1], {%r1108, %r1930};
	mov.b32 	%r1928, -123459836;
	mov.b32 	%r1929, -1196530037;
	st.local.v2.u32 	[%rd1+8], {%r1929, %r1928};
	mov.b32 	%r1926, -1383304569;
	mov.b32 	%r1927, -589760388;
	st.local.v2.u32 	[%rd1+16], {%r1927, %r1926};
	setp.eq.s32 	%p1, %r1107, 0;
	@%p1 bra 	$L__BB11_115;
	mov.b32 	%r1913, 0;
	mov.b32 	%r1930, -1265631101;
	mov.b32 	%r1929, -1196530037;
	mov.b32 	%r1928, -123459836;
	mov.b32 	%r1927, -589760388;
	mov.b32 	%r1926, -1383304569;
	mov.u64 	%rd68, %rd3;
$L__BB11_2:
	mov.u64 	%rd4, %rd68;
	and.b64  	%rd5, %rd4, 3;
	setp.eq.s64 	%p2, %rd5, 0;
	@%p2 bra 	$L__BB11_114;
	mul.wide.u32 	%rd22, %r1913, 3200;
	mov.u64 	%rd23, precalc_xorwow_matrix;
	add.s64 	%rd6, %rd23, %rd22;
	mov.b32 	%r1926, 0;
	mov.u32 	%r1927, %r1926;
	mov.u32 	%r1928, %r1926;
	mov.u32 	%r1929, %r1926;
	mov.u32 	%r1930, %r1926;
	mov.u32 	%r1919, %r1926;
$L__BB11_4:
	mul.wide.u32 	%rd24, %r1919, 4;
	add.s64 	%rd25, %rd1, %rd24;
	ld.local.u32 	%r14, [%rd25+4];
	shl.b32 	%r15, %r1919, 5;
	mov.b32 	%r1925, 0;
$L__BB11_5:
	.pragma "nounroll";
	shr.u32 	%r1117, %r14, %r1925;
	and.b32  	%r1118, %r1117, 1;
	setp.eq.b32 	%p3, %r1118, 1;
	not.pred 	%p4, %p3;
	add.s32 	%r1119, %r15, %r1925;
	mul.lo.s32 	%r1120, %r1119, 5;
	mul.wide.u32 	%rd26, %r1120, 4;
	add.s64 	%rd7, %rd6, %rd26;
	@%p4 bra 	$L__BB11_7;
	ld.global.u32 	%r1121, [%rd7];
	xor.b32  	%r1930, %r1930, %r1121;
	ld.global.u32 	%r1122, [%rd7+4];
	xor.b32  	%r1929, %r1929, %r1122;
	ld.global.u32 	%r1123, [%rd7+8];
	xor.b32  	%r1928, %r1928, %r1123;
	ld.global.u32 	%r1124, [%rd7+12];
	xor.b32  	%r1927, %r1927, %r1124;
	ld.global.u32 	%r1125, [%rd7+16];
	xor.b32  	%r1926, %r1926, %r1125;
$L__BB11_7:
	and.b32  	%r1127, %r1117, 2;
	setp.eq.s32 	%p5, %r1127, 0;
	@%p5 bra 	$L__BB11_9;
	ld.global.u32 	%r1128, [%rd7+20];
	xor.b32  	%r1930, %r1930, %r1128;
	ld.global.u32 	%r1129, [%rd7+24];
	xor.b32  	%r1929, %r1929, %r1129;
	ld.global.u32 	%r1130, [%rd7+28];
	xor.b32  	%r1928, %r1928, %r1130;
	ld.global.u32 	%r1131, [%rd7+32];
	xor.b32  	%r1927, %r1927, %r1131;
	ld.global.u32 	%r1132, [%rd7+36];
	xor.b32  	%r1926, %r1926, %r1132;
$L__BB11_9:
	and.b32  	%r1134, %r1117, 4;
	setp.eq.s32 	%p6, %r1134, 0;
	@%p6 bra 	$L__BB11_11;
	ld.global.u32 	%r1135, [%rd7+40];
	xor.b32  	%r1930, %r1930, %r1135;
	ld.global.u32 	%r1136, [%rd7+44];
	xor.b32  	%r1929, %r1929, %r1136;
	ld.global.u32 	%r1137, [%rd7+48];
	xor.b32  	%r1928, %r1928, %r1137;
	ld.global.u32 	%r1138, [%rd7+52];
	xor.b32  	%r1927, %r1927, %r1138;
	ld.global.u32 	%r1139, [%rd7+56];
	xor.b32  	%r1926, %r1926, %r1139;
$L__BB11_11:
	and.b32  	%r1141, %r1117, 8;
	setp.eq.s32 	%p7, %r1141, 0;
	@%p7 bra 	$L__BB11_13;
	ld.global.u32 	%r1142, [%rd7+60];
	xor.b32  	%r1930, %r1930, %r1142;
	ld.global.u32 	%r1143, [%rd7+64];
	xor.b32  	%r1929, %r1929, %r1143;
	ld.global.u32 	%r1144, [%rd7+68];
	xor.b32  	%r1928, %r1928, %r1144;
	ld.global.u32 	%r1145, [%rd7+72];
	xor.b32  	%r1927, %r1927, %r1145;
	ld.global.u32 	%r1146, [%rd7+76];
	xor.b32  	%r1926, %r1926, %r1146;
$L__BB11_13:
	and.b32  	%r1148, %r1117, 16;
	setp.eq.s32 	%p8, %r1148, 0;
	@%p8 bra 	$L__BB11_15;
	ld.global.u32 	%r1149, [%rd7+80];
	xor.b32  	%r1930, %r1930, %r1149;
	ld.global.u32 	%r1150, [%rd7+84];
	xor.b32  	%r1929, %r1929, %r1150;
	ld.global.u32 	%r1151, [%rd7+88];
	xor.b32  	%r1928, %r1928, %r1151;
	ld.global.u32 	%r1152, [%rd7+92];
	xor.b32  	%r1927, %r1927, %r1152;
	ld.global.u32 	%r1153, [%rd7+96];
	xor.b32  	%r1926, %r1926, %r1153;
$L__BB11_15:
	and.b32  	%r1155, %r1117, 32;
	setp.eq.s32 	%p9, %r1155, 0;
	@%p9 bra 	$L__BB11_17;
	ld.global.u32 	%r1156, [%rd7+100];
	xor.b32  	%r1930, %r1930, %r1156;
	ld.global.u32 	%r1157, [%rd7+104];
	xor.b32  	%r1929, %r1929, %r1157;
	ld.global.u32 	%r1158, [%rd7+108];
	xor.b32  	%r1928, %r1928, %r1158;
	ld.global.u32 	%r1159, [%rd7+112];
	xor.b32  	%r1927, %r1927, %r1159;
	ld.global.u32 	%r1160, [%rd7+116];
	xor.b32  	%r1926, %r1926, %r1160;
$L__BB11_17:
	and.b32  	%r1162, %r1117, 64;
	setp.eq.s32 	%p10, %r1162, 0;
	@%p10 bra 	$L__BB11_19;
	ld.global.u32 	%r1163, [%rd7+120];
	xor.b32  	%r1930, %r1930, %r1163;
	ld.global.u32 	%r1164, [%rd7+124];
	xor.b32  	%r1929, %r1929, %r1164;
	ld.global.u32 	%r1165, [%rd7+128];
	xor.b32  	%r1928, %r1928, %r1165;
	ld.global.u32 	%r1166, [%rd7+132];
	xor.b32  	%r1927, %r1927, %r1166;
	ld.global.u32 	%r1167, [%rd7+136];
	xor.b32  	%r1926, %r1926, %r1167;
$L__BB11_19:
	and.b32  	%r1169, %r1117, 128;
	setp.eq.s32 	%p11, %r1169, 0;
	@%p11 bra 	$L__BB11_21;
	ld.global.u32 	%r1170, [%rd7+140];
	xor.b32  	%r1930, %r1930, %r1170;
	ld.global.u32 	%r1171, [%rd7+144];
	xor.b32  	%r1929, %r1929, %r1171;
	ld.global.u32 	%r1172, [%rd7+148];
	xor.b32  	%r1928, %r1928, %r1172;
	ld.global.u32 	%r1173, [%rd7+152];
	xor.b32  	%r1927, %r1927, %r1173;
	ld.global.u32 	%r1174, [%rd7+156];
	xor.b32  	%r1926, %r1926, %r1174;
$L__BB11_21:
	and.b32  	%r1176, %r1117, 256;
	setp.eq.s32 	%p12, %r1176, 0;
	@%p12 bra 	$L__BB11_23;
	ld.global.u32 	%r1177, [%rd7+160];
	xor.b32  	%r1930, %r1930, %r1177;
	ld.global.u32 	%r1178, [%rd7+164];
	xor.b32  	%r1929, %r1929, %r1178;
	ld.global.u32 	%r1179, [%rd7+168];
	xor.b32  	%r1928, %r1928, %r1179;
	ld.global.u32 	%r1180, [%rd7+172];
	xor.b32  	%r1927, %r1927, %r1180;
	ld.global.u32 	%r1181, [%rd7+176];
	xor.b32  	%r1926, %r1926, %r1181;
$L__BB11_23:
	and.b32  	%r1183, %r1117, 512;
	setp.eq.s32 	%p13, %r1183, 0;
	@%p13 bra 	$L__BB11_25;
	ld.global.u32 	%r1184, [%rd7+180];
	xor.b32  	%r1930, %r1930, %r1184;
	ld.global.u32 	%r1185, [%rd7+184];
	xor.b32  	%r1929, %r1929, %r1185;
	ld.global.u32 	%r1186, [%rd7+188];
	xor.b32  	%r1928, %r1928, %r1186;
	ld.global.u32 	%r1187, [%rd7+192];
	xor.b32  	%r1927, %r1927, %r1187;
	ld.global.u32 	%r1188, [%rd7+196];
	xor.b32  	%r1926, %r1926, %r1188;
$L__BB11_25:
	and.b32  	%r1190, %r1117, 1024;
	setp.eq.s32 	%p14, %r1190, 0;
	@%p14 bra 	$L__BB11_27;
	ld.global.u32 	%r1191, [%rd7+200];
	xor.b32  	%r1930, %r1930, %r1191;
	ld.global.u32 	%r1192, [%rd7+204];
	xor.b32  	%r1929, %r1929, %r1192;
	ld.global.u32 	%r1193, [%rd7+208];
	xor.b32  	%r1928, %r1928, %r1193;
	ld.global.u32 	%r1194, [%rd7+212];
	xor.b32  	%r1927, %r1927, %r1194;
	ld.global.u32 	%r1195, [%rd7+216];
	xor.b32  	%r1926, %r1926, %r1195;
$L__BB11_27:
	and.b32  	%r1197, %r1117, 2048;
	setp.eq.s32 	%p15, %r1197, 0;
	@%p15 bra 	$L__BB11_29;
	ld.global.u32 	%r1198, [%rd7+220];
	xor.b32  	%r1930, %r1930, %r1198;
	ld.global.u32 	%r1199, [%rd7+224];
	xor.b32  	%r1929, %r1929, %r1199;
	ld.global.u32 	%r1200, [%rd7+228];
	xor.b32  	%r1928, %r1928, %r1200;
	ld.global.u32 	%r1201, [%rd7+232];
	xor.b32  	%r1927, %r1927, %r1201;
	ld.global.u32 	%r1202, [%rd7+236];
	xor.b32  	%r1926, %r1926, %r1202;
$L__BB11_29:
	and.b32  	%r1204, %r1117, 4096;
	setp.eq.s32 	%p16, %r1204, 0;
	@%p16 bra 	$L__BB11_31;
	ld.global.u32 	%r1205, [%rd7+240];
	xor.b32  	%r1930, %r1930, %r1205;
	ld.global.u32 	%r1206, [%rd7+244];
	xor.b32  	%r1929, %r1929, %r1206;
	ld.global.u32 	%r1207, [%rd7+248];
	xor.b32  	%r1928, %r1928, %r1207;
	ld.global.u32 	%r1208, [%rd7+252];
	xor.b32  	%r1927, %r1927, %r1208;
	ld.global.u32 	%r1209, [%rd7+256];
	xor.b32  	%r1926, %r1926, %r1209;
$L__BB11_31:
	and.b32  	%r1211, %r1117, 8192;
	setp.eq.s32 	%p17, %r1211, 0;
	@%p17 bra 	$L__BB11_33;
	ld.global.u32 	%r1212, [%rd7+260];
	xor.b32  	%r1930, %r1930, %r1212;
	ld.global.u32 	%r1213, [%rd7+264];
	xor.b32  	%r1929, %r1929, %r1213;
	ld.global.u32 	%r1214, [%rd7+268];
	xor.b32  	%r1928, %r1928, %r1214;
	ld.global.u32 	%r1215, [%rd7+272];
	xor.b32  	%r1927, %r1927, %r1215;
	ld.global.u32 	%r1216, [%rd7+276];
	xor.b32  	%r1926, %r1926, %r1216;
$L__BB11_33:
	and.b32  	%r1218, %r1117, 16384;
	setp.eq.s32 	%p18, %r1218, 0;
	@%p18 bra 	$L__BB11_35;
	ld.global.u32 	%r1219, [%rd7+280];
	xor.b32  	%r1930, %r1930, %r1219;
	ld.global.u32 	%r1220, [%rd7+284];
	xor.b32  	%r1929, %r1929, %r1220;
	ld.global.u32 	%r1221, [%rd7+288];
	xor.b32  	%r1928, %r1928, %r1221;
	ld.global.u32 	%r1222, [%rd7+292];
	xor.b32  	%r1927, %r1927, %r1222;
	ld.global.u32 	%r1223, [%rd7+296];
	xor.b32  	%r1926, %r1926, %r1223;
$L__BB11_35:
	and.b32  	%r1225, %r1117, 32768;
	setp.eq.s32 	%p19, %r1225, 0;
	@%p19 bra 	$L__BB11_37;
	ld.global.u32 	%r1226, [%rd7+300];
	xor.b32  	%r1930, %r1930, %r1226;
	ld.global.u32 	%r1227, [%rd7+304];
	xor.b32  	%r1929, %r1929, %r1227;
	ld.global.u32 	%r1228, [%rd7+308];
	xor.b32  	%r1928, %r1928, %r1228;
	ld.global.u32 	%r1229, [%rd7+312];
	xor.b32  	%r1927, %r1927, %r1229;
	ld.global.u32 	%r1230, [%rd7+316];
	xor.b32  	%r1926, %r1926, %r1230;
$L__BB11_37:
	add.s32 	%r1925, %r1925, 16;
	setp.ne.s32 	%p20, %r1925, 32;
	@%p20 bra 	$L__BB11_5;
	mad.lo.s32 	%r1231, %r1919, -31, %r15;
	add.s32 	%r1919, %r1231, 1;
	setp.ne.s32 	%p21, %r1919, 5;
	@%p21 bra 	$L__BB11_4;
	st.local.u32 	[%rd1+4], %r1930;
	st.local.v2.u32 	[%rd1+8], {%r1929, %r1928};
	st.local.v2.u32 	[%rd1+16], {%r1927, %r1926};
	setp.eq.s64 	%p22, %rd5, 1;
	@%p22 bra 	$L__BB11_114;
	mov.b32 	%r1926, 0;
	mov.u32 	%r1927, %r1926;
	mov.u32 	%r1928, %r1926;
	mov.u32 	%r1929, %r1926;
	mov.u32 	%r1930, %r1926;
	mov.u32 	%r2011, %r1926;
$L__BB11_41:
	mul.wide.u32 	%rd27, %r2011, 4;
	add.s64 	%rd28, %rd1, %rd27;
	ld.local.u32 	%r190, [%rd28+4];
	shl.b32 	%r191, %r2011, 5;
	mov.b32 	%r2017, 0;
$L__BB11_42:
	.pragma "nounroll";
	shr.u32 	%r1234, %r190, %r2017;
	and.b32  	%r1235, %r1234, 1;
	setp.eq.b32 	%p23, %r1235, 1;
	not.pred 	%p24, %p23;
	add.s32 	%r1236, %r191, %r2017;
	mul.lo.s32 	%r1237, %r1236, 5;
	mul.wide.u32 	%rd29, %r1237, 4;
	add.s64 	%rd8, %rd6, %rd29;
	@%p24 bra 	$L__BB11_44;
	ld.global.u32 	%r1238, [%rd8];
	xor.b32  	%r1930, %r1930, %r1238;
	ld.global.u32 	%r1239, [%rd8+4];
	xor.b32  	%r1929, %r1929, %r1239;
	ld.global.u32 	%r1240, [%rd8+8];
	xor.b32  	%r1928, %r1928, %r1240;
	ld.global.u32 	%r1241, [%rd8+12];
	xor.b32  	%r1927, %r1927, %r1241;
	ld.global.u32 	%r1242, [%rd8+16];
	xor.b32  	%r1926, %r1926, %r1242;
$L__BB11_44:
	and.b32  	%r1244, %r1234, 2;
	setp.eq.s32 	%p25, %r1244, 0;
	@%p25 bra 	$L__BB11_46;
	ld.global.u32 	%r1245, [%rd8+20];
	xor.b32  	%r1930, %r1930, %r1245;
	ld.global.u32 	%r1246, [%rd8+24];
	xor.b32  	%r1929, %r1929, %r1246;
	ld.global.u32 	%r1247, [%rd8+28];
	xor.b32  	%r1928, %r1928, %r1247;
	ld.global.u32 	%r1248, [%rd8+32];
	xor.b32  	%r1927, %r1927, %r1248;
	ld.global.u32 	%r1249, [%rd8+36];
	xor.b32  	%r1926, %r1926, %r1249;
$L__BB11_46:
	and.b32  	%r1251, %r1234, 4;
	setp.eq.s32 	%p26, %r1251, 0;
	@%p26 bra 	$L__BB11_48;
	ld.global.u32 	%r1252, [%rd8+40];
	xor.b32  	%r1930, %r1930, %r1252;
	ld.global.u32 	%r1253, [%rd8+44];
	xor.b32  	%r1929, %r1929, %r1253;
	ld.global.u32 	%r1254, [%rd8+48];
	xor.b32  	%r1928, %r1928, %r1254;
	ld.global.u32 	%r1255, [%rd8+52];
	xor.b32  	%r1927, %r1927, %r1255;
	ld.global.u32 	%r1256, [%rd8+56];
	xor.b32  	%r1926, %r1926, %r1256;
$L__BB11_48:
	and.b32  	%r1258, %r1234, 8;
	setp.eq.s32 	%p27, %r1258, 0;
	@%p27 bra 	$L__BB11_50;
	ld.global.u32 	%r1259, [%rd8+60];
	xor.b32  	%r1930, %r1930, %r1259;
	ld.global.u32 	%r1260, [%rd8+64];
	xor.b32  	%r1929, %r1929, %r1260;
	ld.global.u32 	%r1261, [%rd8+68];
	xor.b32  	%r1928, %r1928, %r1261;
	ld.global.u32 	%r1262, [%rd8+72];
	xor.b32  	%r1927, %r1927, %r1262;
	ld.global.u32 	%r1263, [%rd8+76];
	xor.b32  	%r1926, %r1926, %r1263;
$L__BB11_50:
	and.b32  	%r1265, %r1234, 16;
	setp.eq.s32 	%p28, %r1265, 0;
	@%p28 bra 	$L__BB11_52;
	ld.global.u32 	%r1266, [%rd8+80];
	xor.b32  	%r1930, %r1930, %r1266;
	ld.global.u32 	%r1267, [%rd8+84];
	xor.b32  	%r1929, %r1929, %r1267;
	ld.global.u32 	%r1268, [%rd8+88];
	xor.b32  	%r1928, %r1928, %r1268;
	ld.global.u32 	%r1269, [%rd8+92];
	xor.b32  	%r1927, %r1927, %r1269;
	ld.global.u32 	%r1270, [%rd8+96];
	xor.b32  	%r1926, %r1926, %r1270;
$L__BB11_52:
	and.b32  	%r1272, %r1234, 32;
	setp.eq.s32 	%p29, %r1272, 0;
	@%p29 bra 	$L__BB11_54;
	ld.global.u32 	%r1273, [%rd8+100];
	xor.b32  	%r1930, %r1930, %r1273;
	ld.global.u32 	%r1274, [%rd8+104];
	xor.b32  	%r1929, %r1929, %r1274;
	ld.global.u32 	%r1275, [%rd8+108];
	xor.b32  	%r1928, %r1928, %r1275;
	ld.global.u32 	%r1276, [%rd8+112];
	xor.b32  	%r1927, %r1927, %r1276;
	ld.global.u32 	%r1277, [%rd8+116];
	xor.b32  	%r1926, %r1926, %r1277;
$L__BB11_54:
	and.b32  	%r1279, %r1234, 64;
	setp.eq.s32 	%p30, %r1279, 0;
	@%p30 bra 	$L__BB11_56;
	ld.global.u32 	%r1280, [%rd8+120];
	xor.b32  	%r1930, %r1930, %r1280;
	ld.global.u32 	%r1281, [%rd8+124];
	xor.b32  	%r1929, %r1929, %r1281;
	ld.global.u32 	%r1282, [%rd8+128];
	xor.b32  	%r1928, %r1928, %r1282;
	ld.global.u32 	%r1283, [%rd8+132];
	xor.b32  	%r1927, %r1927, %r1283;
	ld.global.u32 	%r1284, [%rd8+136];
	xor.b32  	%r1926, %r1926, %r1284;
$L__BB11_56:
	and.b32  	%r1286, %r1234, 128;
	setp.eq.s32 	%p31, %r1286, 0;
	@%p31 bra 	$L__BB11_58;
	ld.global.u32 	%r1287, [%rd8+140];
	xor.b32  	%r1930, %r1930, %r1287;
	ld.global.u32 	%r1288, [%rd8+144];
	xor.b32  	%r1929, %r1929, %r1288;
	ld.global.u32 	%r1289, [%rd8+148];
	xor.b32  	%r1928, %r1928, %r1289;
	ld.global.u32 	%r1290, [%rd8+152];
	xor.b32  	%r1927, %r1927, %r1290;
	ld.global.u32 	%r1291, [%rd8+156];
	xor.b32  	%r1926, %r1926, %r1291;
$L__BB11_58:
	and.b32  	%r1293, %r1234, 256;
	setp.eq.s32 	%p32, %r1293, 0;
	@%p32 bra 	$L__BB11_60;
	ld.global.u32 	%r1294, [%rd8+160];
	xor.b32  	%r1930, %r1930, %r1294;
	ld.global.u32 	%r1295, [%rd8+164];
	xor.b32  	%r1929, %r1929, %r1295;
	ld.global.u32 	%r1296, [%rd8+168];
	xor.b32  	%r1928, %r1928, %r1296;
	ld.global.u32 	%r1297, [%rd8+172];
	xor.b32  	%r1927, %r1927, %r1297;
	ld.global.u32 	%r1298, [%rd8+176];
	xor.b32  	%r1926, %r1926, %r1298;
$L__BB11_60:
	and.b32  	%r1300, %r1234, 512;
	setp.eq.s32 	%p33, %r1300, 0;
	@%p33 bra 	$L__BB11_62;
	ld.global.u32 	%r1301, [%rd8+180];
	xor.b32  	%r1930, %r1930, %r1301;
	ld.global.u32 	%r1302, [%rd8+184];
	xor.b32  	%r1929, %r1929, %r1302;
	ld.global.u32 	%r1303, [%rd8+188];
	xor.b32  	%r1928, %r1928, %r1303;
	ld.global.u32 	%r1304, [%rd8+192];
	xor.b32  	%r1927, %r1927, %r1304;
	ld.global.u32 	%r1305, [%rd8+196];
	xor.b32  	%r1926, %r1926, %r1305;
$L__BB11_62:
	and.b32  	%r1307, %r1234, 1024;
	setp.eq.s32 	%p34, %r1307, 0;
	@%p34 bra 	$L__BB11_64;
	ld.global.u32 	%r1308, [%rd8+200];
	xor.b32  	%r1930, %r1930, %r1308;
	ld.global.u32 	%r1309, [%rd8+204];
	xor.b32  	%r1929, %r1929, %r1309;
	ld.global.u32 	%r1310, [%rd8+208];
	xor.b32  	%r1928, %r1928, %r1310;
	ld.global.u32 	%r1311, [%rd8+212];
	xor.b32  	%r1927, %r1927, %r1311;
	ld.global.u32 	%r1312, [%rd8+216];
	xor.b32  	%r1926, %r1926, %r1312;
$L__BB11_64:
	and.b32  	%r1314, %r1234, 2048;
	setp.eq.s32 	%p35, %r1314, 0;
	@%p35 bra 	$L__BB11_66;
	ld.global.u32 	%r1315, [%rd8+220];
	xor.b32  	%r1930, %r1930, %r1315;
	ld.global.u32 	%r1316, [%rd8+224];
	xor.b32  	%r1929, %r1929, %r1316;
	ld.global.u32 	%r1317, [%rd8+228];
	xor.b32  	%r1928, %r1928, %r1317;
	ld.global.u32 	%r1318, [%rd8+232];
	xor.b32  	%r1927, %r1927, %r1318;
	ld.global.u32 	%r1319, [%rd8+236];
	xor.b32  	%r1926, %r1926, %r1319;
$L__BB11_66:
	and.b32  	%r1321, %r1234, 4096;
	setp.eq.s32 	%p36, %r1321, 0;
	@%p36 bra 	$L__BB11_68;
	ld.global.u32 	%r1322, [%rd8+240];
	xor.b32  	%r1930, %r1930, %r1322;
	ld.global.u32 	%r1323, [%rd8+244];
	xor.b32  	%r1929, %r1929, %r1323;
	ld.global.u32 	%r1324, [%rd8+248];
	xor.b32  	%r1928, %r1928, %r1324;
	ld.global.u32 	%r1325, [%rd8+252];
	xor.b32  	%r1927, %r1927, %r1325;
	ld.global.u32 	%r1326, [%rd8+256];
	xor.b32  	%r1926, %r1926, %r1326;
$L__BB11_68:
	and.b32  	%r1328, %r1234, 8192;
	setp.eq.s32 	%p37, %r1328, 0;
	@%p37 bra 	$L__BB11_70;
	ld.global.u32 	%r1329, [%rd8+260];
	xor.b32  	%r1930, %r1930, %r1329;
	ld.global.u32 	%r1330, [%rd8+264];
	xor.b32  	%r1929, %r1929, %r1330;
	ld.global.u32 	%r1331, [%rd8+268];
	xor.b32  	%r1928, %r1928, %r1331;
	ld.global.u32 	%r1332, [%rd8+272];
	xor.b32  	%r1927, %r1927, %r1332;
	ld.global.u32 	%r1333, [%rd8+276];
	xor.b32  	%r1926, %r1926, %r1333;
$L__BB11_70:
	and.b32  	%r1335, %r1234, 16384;
	setp.eq.s32 	%p38, %r1335, 0;
	@%p38 bra 	$L__BB11_72;
	ld.global.u32 	%r1336, [%rd8+280];
	xor.b32  	%r1930, %r1930, %r1336;
	ld.global.u32 	%r1337, [%rd8+284];
	xor.b32  	%r1929, %r1929, %r1337;
	ld.global.u32 	%r1338, [%rd8+288];
	xor.b32  	%r1928, %r1928, %r1338;
	ld.global.u32 	%r1339, [%rd8+292];
	xor.b32  	%r1927, %r1927, %r1339;
	ld.global.u32 	%r1340, [%rd8+296];
	xor.b32  	%r1926, %r1926, %r1340;
$L__BB11_72:
	and.b32  	%r1342, %r1234, 32768;
	setp.eq.s32 	%p39, %r1342, 0;
	@%p39 bra 	$L__BB11_74;
	ld.global.u32 	%r1343, [%rd8+300];
	xor.b32  	%r1930, %r1930, %r1343;
	ld.global.u32 	%r1344, [%rd8+304];
	xor.b32  	%r1929, %r1929, %r1344;
	ld.global.u32 	%r1345, [%rd8+308];
	xor.b32  	%r1928, %r1928, %r1345;
	ld.global.u32 	%r1346, [%rd8+312];
	xor.b32  	%r1927, %r1927, %r1346;
	ld.global.u32 	%r1347, [%rd8+316];
	xor.b32  	%r1926, %r1926, %r1347;
$L__BB11_74:
	add.s32 	%r2017, %r2017, 16;
	setp.ne.s32 	%p40, %r2017, 32;
	@%p40 bra 	$L__BB11_42;
	mad.lo.s32 	%r1348, %r2011, -31, %r191;
	add.s32 	%r2011, %r1348, 1;
	setp.ne.s32 	%p41, %r2011, 5;
	@%p41 bra 	$L__BB11_41;
	st.local.u32 	[%rd1+4], %r1930;
	st.local.v2.u32 	[%rd1+8], {%r1929, %r1928};
	st.local.v2.u32 	[%rd1+16], {%r1927, %r1926};
	setp.ne.s64 	%p42, %rd5, 3;
	@%p42 bra 	$L__BB11_114;
	mov.b32 	%r1926, 0;
	mov.u32 	%r1927, %r1926;
	mov.u32 	%r1928, %r1926;
	mov.u32 	%r1929, %r1926;
	mov.u32 	%r1930, %r1926;
	mov.u32 	%r2103, %r1926;
$L__BB11_78:
	mul.wide.u32 	%rd30, %r2103, 4;
	add.s64 	%rd31, %rd1, %rd30;
	ld.local.u32 	%r366, [%rd31+4];
	shl.b32 	%r367, %r2103, 5;
	mov.b32 	%r2109, 0;
$L__BB11_79:
	.pragma "nounroll";
	shr.u32 	%r1351, %r366, %r2109;
	and.b32  	%r1352, %r1351, 1;
	setp.eq.b32 	%p43, %r1352, 1;
	not.pred 	%p44, %p43;
	add.s32 	%r1353, %r367, %r2109;
	mul.lo.s32 	%r1354, %r1353, 5;
	mul.wide.u32 	%rd32, %r1354, 4;
	add.s64 	%rd9, %rd6, %rd32;
	@%p44 bra 	$L__BB11_81;
	ld.global.u32 	%r1355, [%rd9];
	xor.b32  	%r1930, %r1930, %r1355;
	ld.global.u32 	%r1356, [%rd9+4];
	xor.b32  	%r1929, %r1929, %r1356;
	ld.global.u32 	%r1357, [%rd9+8];
	xor.b32  	%r1928, %r1928, %r1357;
	ld.global.u32 	%r1358, [%rd9+12];
	xor.b32  	%r1927, %r1927, %r1358;
	ld.global.u32 	%r1359, [%rd9+16];
	xor.b32  	%r1926, %r1926, %r1359;
$L__BB11_81:
	and.b32  	%r1361, %r1351, 2;
	setp.eq.s32 	%p45, %r1361, 0;
	@%p45 bra 	$L__BB11_83;
	ld.global.u32 	%r1362, [%rd9+20];
	xor.b32  	%r1930, %r1930, %r1362;
	ld.global.u32 	%r1363, [%rd9+24];
	xor.b32  	%r1929, %r1929, %r1363;
	ld.global.u32 	%r1364, [%rd9+28];
	xor.b32  	%r1928, %r1928, %r1364;
	ld.global.u32 	%r1365, [%rd9+32];
	xor.b32  	%r1927, %r1927, %r1365;
	ld.global.u32 	%r1366, [%rd9+36];
	xor.b32  	%r1926, %r1926, %r1366;
$L__BB11_83:
	and.b32  	%r1368, %r1351, 4;
	setp.eq.s32 	%p46, %r1368, 0;
	@%p46 bra 	$L__BB11_85;
	ld.global.u32 	%r1369, [%rd9+40];
	xor.b32  	%r1930, %r1930, %r1369;
	ld.global.u32 	%r1370, [%rd9+44];
	xor.b32  	%r1929, %r1929, %r1370;
	ld.global.u32 	%r1371, [%rd9+48];
	xor.b32  	%r1928, %r1928, %r1371;
	ld.global.u32 	%r1372, [%rd9+52];
	xor.b32  	%r1927, %r1927, %r1372;
	ld.global.u32 	%r1373, [%rd9+56];
	xor.b32  	%r1926, %r1926, %r1373;
$L__BB11_85:
	and.b32  	%r1375, %r1351, 8;
	setp.eq.s32 	%p47, %r1375, 0;
	@%p47 bra 	$L__BB11_87;
	ld.global.u32 	%r1376, [%rd9+60];
	xor.b32  	%r1930, %r1930, %r1376;
	ld.global.u32 	%r1377, [%rd9+64];
	xor.b32  	%r1929, %r1929, %r1377;
	ld.global.u32 	%r1378, [%rd9+68];
	xor.b32  	%r1928, %r1928, %r1378;
	ld.global.u32 	%r1379, [%rd9+72];
	xor.b32  	%r1927, %r1927, %r1379;
	ld.global.u32 	%r1380, [%rd9+76];
	xor.b32  	%r1926, %r1926, %r1380;
$L__BB11_87:
	and.b32  	%r1382, %r1351, 16;
	setp.eq.s32 	%p48, %r1382, 0;
	@%p48 bra 	$L__BB11_89;
	ld.global.u32 	%r1383, [%rd9+80];
	xor.b32  	%r1930, %r1930, %r1383;
	ld.global.u32 	%r1384, [%rd9+84];
	xor.b32  	%r1929, %r1929, %r1384;
	ld.global.u32 	%r1385, [%rd9+88];
	xor.b32  	%r1928, %r1928, %r1385;
	ld.global.u32 	%r1386, [%rd9+92];
	xor.b32  	%r1927, %r1927, %r1386;
	ld.global.u32 	%r1387, [%rd9+96];
	xor.b32  	%r1926, %r1926, %r1387;
$L__BB11_89:
	and.b32  	%r1389, %r1351, 32;
	setp.eq.s32 	%p49, %r1389, 0;
	@%p49 bra 	$L__BB11_91;
	ld.global.u32 	%r1390, [%rd9+100];
	xor.b32  	%r1930, %r1930, %r1390;
	ld.global.u32 	%r1391, [%rd9+104];
	xor.b32  	%r1929, %r1929, %r1391;
	ld.global.u32 	%r1392, [%rd9+108];
	xor.b32  	%r1928, %r1928, %r1392;
	ld.global.u32 	%r1393, [%rd9+112];
	xor.b32  	%r1927, %r1927, %r1393;
	ld.global.u32 	%r1394, [%rd9+116];
	xor.b32  	%r1926, %r1926, %r1394;
$L__BB11_91:
	and.b32  	%r1396, %r1351, 64;
	setp.eq.s32 	%p50, %r1396, 0;
	@%p50 bra 	$L__BB11_93;
	ld.global.u32 	%r1397, [%rd9+120];
	xor.b32  	%r1930, %r1930, %r1397;
	ld.global.u32 	%r1398, [%rd9+124];
	xor.b32  	%r1929, %r1929, %r1398;
	ld.global.u32 	%r1399, [%rd9+128];
	xor.b32  	%r1928, %r1928, %r1399;
	ld.global.u32 	%r1400, [%rd9+132];
	xor.b32  	%r1927, %r1927, %r1400;
	ld.global.u32 	%r1401, [%rd9+136];
	xor.b32  	%r1926, %r1926, %r1401;
$L__BB11_93:
	and.b32  	%r1403, %r1351, 128;
	setp.eq.s32 	%p51, %r1403, 0;
	@%p51 bra 	$L__BB11_95;
	ld.global.u32 	%r1404, [%rd9+140];
	xor.b32  	%r1930, %r1930, %r1404;
	ld.global.u32 	%r1405, [%rd9+144];
	xor.b32  	%r1929, %r1929, %r1405;
	ld.global.u32 	%r1406, [%rd9+148];
	xor.b32  	%r1928, %r1928, %r1406;
	ld.global.u32 	%r1407, [%rd9+152];
	xor.b32  	%r1927, %r1927, %r1407;
	ld.global.u32 	%r1408, [%rd9+156];
	xor.b32  	%r1926, %r1926, %r1408;
$L__BB11_95:
	and.b32  	%r1410, %r1351, 256;
	setp.eq.s32 	%p52, %r1410, 0;
	@%p52 bra 	$L__BB11_97;
	ld.global.u32 	%r1411, [%rd9+160];
	xor.b32  	%r1930, %r1930, %r1411;
	ld.global.u32 	%r1412, [%rd9+164];
	xor.b32  	%r1929, %r1929, %r1412;
	ld.global.u32 	%r1413, [%rd9+168];
	xor.b32  	%r1928, %r1928, %r1413;
	ld.global.u32 	%r1414, [%rd9+172];
	xor.b32  	%r1927, %r1927, %r1414;
	ld.global.u32 	%r1415, [%rd9+176];
	xor.b32  	%r1926, %r1926, %r1415;
$L__BB11_97:
	and.b32  	%r1417, %r1351, 512;
	setp.eq.s32 	%p53, %r1417, 0;
	@%p53 bra 	$L__BB11_99;
	ld.global.u32 	%r1418, [%rd9+180];
	xor.b32  	%r1930, %r1930, %r1418;
	ld.global.u32 	%r1419, [%rd9+184];
	xor.b32  	%r1929, %r1929, %r1419;
	ld.global.u32 	%r1420, [%rd9+188];
	xor.b32  	%r1928, %r1928, %r1420;
	ld.global.u32 	%r1421, [%rd9+192];
	xor.b32  	%r1927, %r1927, %r1421;
	ld.global.u32 	%r1422, [%rd9+196];
	xor.b32  	%r1926, %r1926, %r1422;
$L__BB11_99:
	and.b32  	%r1424, %r1351, 1024;
	setp.eq.s32 	%p54, %r1424, 0;
	@%p54 bra 	$L__BB11_101;
	ld.global.u32 	%r1425, [%rd9+200];
	xor.b32  	%r1930, %r1930, %r1425;
	ld.global.u32 	%r1426, [%rd9+204];
	xor.b32  	%r1929, %r1929, %r1426;
	ld.global.u32 	%r1427, [%rd9+208];
	xor.b32  	%r1928, %r1928, %r1427;
	ld.global.u32 	%r1428, [%rd9+212];
	xor.b32  	%r1927, %r1927, %r1428;
	ld.global.u32 	%r1429, [%rd9+216];
	xor.b32  	%r1926, %r1926, %r1429;
$L__BB11_101:
	and.b32  	%r1431, %r1351, 2048;
	setp.eq.s32 	%p55, %r1431, 0;
	@%p55 bra 	$L__BB11_103;
	ld.global.u32 	%r1432, [%rd9+220];
	xor.b32  	%r1930, %r1930, %r1432;
	ld.global.u32 	%r1433, [%rd9+224];
	xor.b32  	%r1929, %r1929, %r1433;
	ld.global.u32 	%r1434, [%rd9+228];
	xor.b32  	%r1928, %r1928, %r1434;
	ld.global.u32 	%r1435, [%rd9+232];
	xor.b32  	%r1927, %r1927, %r1435;
	ld.global.u32 	%r1436, [%rd9+236];
	xor.b32  	%r1926, %r1926, %r1436;
$L__BB11_103:
	and.b32  	%r1438, %r1351, 4096;
	setp.eq.s32 	%p56, %r1438, 0;
	@%p56 bra 	$L__BB11_105;
	ld.global.u32 	%r1439, [%rd9+240];
	xor.b32  	%r1930, %r1930, %r1439;
	ld.global.u32 	%r1440, [%rd9+244];
	xor.b32  	%r1929, %r1929, %r1440;
	ld.global.u32 	%r1441, [%rd9+248];
	xor.b32  	%r1928, %r1928, %r1441;
	ld.global.u32 	%r1442, [%rd9+252];
	xor.b32  	%r1927, %r1927, %r1442;
	ld.global.u32 	%r1443, [%rd9+256];
	xor.b32  	%r1926, %r1926, %r1443;
$L__BB11_105:
	and.b32  	%r1445, %r1351, 8192;
	setp.eq.s32 	%p57, %r1445, 0;
	@%p57 bra 	$L__BB11_107;
	ld.global.u32 	%r1446, [%rd9+260];
	xor.b32  	%r1930, %r1930, %r1446;
	ld.global.u32 	%r1447, [%rd9+264];
	xor.b32  	%r1929, %r1929, %r1447;
	ld.global.u32 	%r1448, [%rd9+268];
	xor.b32  	%r1928, %r1928, %r1448;
	ld.global.u32 	%r1449, [%rd9+272];
	xor.b32  	%r1927, %r1927, %r1449;
	ld.global.u32 	%r1450, [%rd9+276];
	xor.b32  	%r1926, %r1926, %r1450;
$L__BB11_107:
	and.b32  	%r1452, %r1351, 16384;
	setp.eq.s32 	%p58, %r1452, 0;
	@%p58 bra 	$L__BB11_109;
	ld.global.u32 	%r1453, [%rd9+280];
	xor.b32  	%r1930, %r1930, %r1453;
	ld.global.u32 	%r1454, [%rd9+284];
	xor.b32  	%r1929, %r1929, %r1454;
	ld.global.u32 	%r1455, [%rd9+288];
	xor.b32  	%r1928, %r1928, %r1455;
	ld.global.u32 	%r1456, [%rd9+292];
	xor.b32  	%r1927, %r1927, %r1456;
	ld.global.u32 	%r1457, [%rd9+296];
	xor.b32  	%r1926, %r1926, %r1457;
$L__BB11_109:
	and.b32  	%r1459, %r1351, 32768;
	setp.eq.s32 	%p59, %r1459, 0;
	@%p59 bra 	$L__BB11_111;
	ld.global.u32 	%r1460, [%rd9+300];
	xor.b32  	%r1930, %r1930, %r1460;
	ld.global.u32 	%r1461, [%rd9+304];
	xor.b32  	%r1929, %r1929, %r1461;
	ld.global.u32 	%r1462, [%rd9+308];
	xor.b32  	%r1928, %r1928, %r1462;
	ld.global.u32 	%r1463, [%rd9+312];
	xor.b32  	%r1927, %r1927, %r1463;
	ld.global.u32 	%r1464, [%rd9+316];
	xor.b32  	%r1926, %r1926, %r1464;
$L__BB11_111:
	add.s32 	%r2109, %r2109, 16;
	setp.ne.s32 	%p60, %r2109, 32;
	@%p60 bra 	$L__BB11_79;
	mad.lo.s32 	%r1465, %r2103, -31, %r367;
	add.s32 	%r2103, %r1465, 1;
	setp.ne.s32 	%p61, %r2103, 5;
	@%p61 bra 	$L__BB11_78;
	st.local.u32 	[%rd1+4], %r1930;
	st.local.v2.u32 	[%rd1+8], {%r1929, %r1928};
	st.local.v2.u32 	[%rd1+16], {%r1927, %r1926};
$L__BB11_114:
	shr.u64 	%rd68, %rd4, 2;
	add.s32 	%r1913, %r1913, 1;
	setp.gt.u64 	%p62, %rd4, 3;
	@%p62 bra 	$L__BB11_2;
$L__BB11_115:
	cvt.u32.u64 	%r1469, %rd3;
	setp.eq.s32 	%p63, %r1469, 0;
	mov.b32 	%r1470, 0;
	st.local.v2.u32 	[%rd1+24], {%r1470, %r1470};
	st.local.u32 	[%rd1+32], %r1470;
	mov.b64 	%rd33, 0;
	st.local.u64 	[%rd1+40], %rd33;
	mov.b32 	%r2220, 729778053;
	mov.b32 	%r1471, -31811960;
	st.local.v2.u32 	[%rd2], {%r1471, %r2220};
	mov.b32 	%r1472, -123459836;
	mov.b32 	%r2219, 834269077;
	st.local.v2.u32 	[%rd2+8], {%r2219, %r1472};
	mov.b32 	%r2216, 612104585;
	mov.b32 	%r1473, -589760388;
	st.local.v2.u32 	[%rd2+16], {%r1473, %r2216};
	@%p63 bra 	$L__BB11_230;
	mov.b32 	%r2203, 0;
	mov.b32 	%r2220, 729778053;
	mov.b32 	%r2219, 834269077;
	mov.b32 	%r2216, 612104585;
	mov.u64 	%rd69, %rd3;
$L__BB11_117:
	mov.u64 	%rd11, %rd69;
	and.b64  	%rd12, %rd11, 3;
	setp.eq.s64 	%p64, %rd12, 0;
	@%p64 bra 	$L__BB11_229;
	mul.wide.u32 	%rd34, %r2203, 3200;
	mov.u64 	%rd35, precalc_xorwow_matrix;
	add.s64 	%rd13, %rd35, %rd34;
	mov.b32 	%r2216, 0;
	mov.u32 	%r2217, %r2216;
	mov.u32 	%r2218, %r2216;
	mov.u32 	%r2219, %r2216;
	mov.u32 	%r2220, %r2216;
	mov.u32 	%r2209, %r2216;
$L__BB11_119:
	mul.wide.u32 	%rd36, %r2209, 4;
	add.s64 	%rd37, %rd2, %rd36;
	ld.local.u32 	%r557, [%rd37+4];
	shl.b32 	%r558, %r2209, 5;
	mov.b32 	%r2215, 0;
$L__BB11_120:
	.pragma "nounroll";
	shr.u32 	%r1480, %r557, %r2215;
	and.b32  	%r1481, %r1480, 1;
	setp.eq.b32 	%p65, %r1481, 1;
	not.pred 	%p66, %p65;
	add.s32 	%r1482, %r558, %r2215;
	mul.lo.s32 	%r1483, %r1482, 5;
	mul.wide.u32 	%rd38, %r1483, 4;
	add.s64 	%rd14, %rd13, %rd38;
	@%p66 bra 	$L__BB11_122;
	ld.global.u32 	%r1484, [%rd14];
	xor.b32  	%r2220, %r2220, %r1484;
	ld.global.u32 	%r1485, [%rd14+4];
	xor.b32  	%r2219, %r2219, %r1485;
	ld.global.u32 	%r1486, [%rd14+8];
	xor.b32  	%r2218, %r2218, %r1486;
	ld.global.u32 	%r1487, [%rd14+12];
	xor.b32  	%r2217, %r2217, %r1487;
	ld.global.u32 	%r1488, [%rd14+16];
	xor.b32  	%r2216, %r2216, %r1488;
$L__BB11_122:
	and.b32  	%r1490, %r1480, 2;
	setp.eq.s32 	%p67, %r1490, 0;
	@%p67 bra 	$L__BB11_124;
	ld.global.u32 	%r1491, [%rd14+20];
	xor.b32  	%r2220, %r2220, %r1491;
	ld.global.u32 	%r1492, [%rd14+24];
	xor.b32  	%r2219, %r2219, %r1492;
	ld.global.u32 	%r1493, [%rd14+28];
	xor.b32  	%r2218, %r2218, %r1493;
	ld.global.u32 	%r1494, [%rd14+32];
	xor.b32  	%r2217, %r2217, %r1494;
	ld.global.u32 	%r1495, [%rd14+36];
	xor.b32  	%r2216, %r2216, %r1495;
$L__BB11_124:
	and.b32  	%r1497, %r1480, 4;
	setp.eq.s32 	%p68, %r1497, 0;
	@%p68 bra 	$L__BB11_126;
	ld.global.u32 	%r1498, [%rd14+40];
	xor.b32  	%r2220, %r2220, %r1498;
	ld.global.u32 	%r1499, [%rd14+44];
	xor.b32  	%r2219, %r2219, %r1499;
	ld.global.u32 	%r1500, [%rd14+48];
	xor.b32  	%r2218, %r2218, %r1500;
	ld.global.u32 	%r1501, [%rd14+52];
	xor.b32  	%r2217, %r2217, %r1501;
	ld.global.u32 	%r1502, [%rd14+56];
	xor.b32  	%r2216, %r2216, %r1502;
$L__BB11_126:
	and.b32  	%r1504, %r1480, 8;
	setp.eq.s32 	%p69, %r1504, 0;
	@%p69 bra 	$L__BB11_128;
	ld.global.u32 	%r1505, [%rd14+60];
	xor.b32  	%r2220, %r2220, %r1505;
	ld.global.u32 	%r1506, [%rd14+64];
	xor.b32  	%r2219, %r2219, %r1506;
	ld.global.u32 	%r1507, [%rd14+68];
	xor.b32  	%r2218, %r2218, %r1507;
	ld.global.u32 	%r1508, [%rd14+72];
	xor.b32  	%r2217, %r2217, %r1508;
	ld.global.u32 	%r1509, [%rd14+76];
	xor.b32  	%r2216, %r2216, %r1509;
$L__BB11_128:
	and.b32  	%r1511, %r1480, 16;
	setp.eq.s32 	%p70, %r1511, 0;
	@%p70 bra 	$L__BB11_130;
	ld.global.u32 	%r1512, [%rd14+80];
	xor.b32  	%r2220, %r2220, %r1512;
	ld.global.u32 	%r1513, [%rd14+84];
	xor.b32  	%r2219, %r2219, %r1513;
	ld.global.u32 	%r1514, [%rd14+88];
	xor.b32  	%r2218, %r2218, %r1514;
	ld.global.u32 	%r1515, [%rd14+92];
	xor.b32  	%r2217, %r2217, %r1515;
	ld.global.u32 	%r1516, [%rd14+96];
	xor.b32  	%r2216, %r2216, %r1516;
$L__BB11_130:
	and.b32  	%r1518, %r1480, 32;
	setp.eq.s32 	%p71, %r1518, 0;
	@%p71 bra 	$L__BB11_132;
	ld.global.u32 	%r1519, [%rd14+100];
	xor.b32  	%r2220, %r2220, %r1519;
	ld.global.u32 	%r1520, [%rd14+104];
	xor.b32  	%r2219, %r2219, %r1520;
	ld.global.u32 	%r1521, [%rd14+108];
	xor.b32  	%r2218, %r2218, %r1521;
	ld.global.u32 	%r1522, [%rd14+112];
	xor.b32  	%r2217, %r2217, %r1522;
	ld.global.u32 	%r1523, [%rd14+116];
	xor.b32  	%r2216, %r2216, %r1523;
$L__BB11_132:
	and.b32  	%r1525, %r1480, 64;
	setp.eq.s32 	%p72, %r1525, 0;
	@%p72 bra 	$L__BB11_134;
	ld.global.u32 	%r1526, [%rd14+120];
	xor.b32  	%r2220, %r2220, %r1526;
	ld.global.u32 	%r1527, [%rd14+124];
	xor.b32  	%r2219, %r2219, %r1527;
	ld.global.u32 	%r1528, [%rd14+128];
	xor.b32  	%r2218, %r2218, %r1528;
	ld.global.u32 	%r1529, [%rd14+132];
	xor.b32  	%r2217, %r2217, %r1529;
	ld.global.u32 	%r1530, [%rd14+136];
	xor.b32  	%r2216, %r2216, %r1530;
$L__BB11_134:
	and.b32  	%r1532, %r1480, 128;
	setp.eq.s32 	%p73, %r1532, 0;
	@%p73 bra 	$L__BB11_136;
	ld.global.u32 	%r1533, [%rd14+140];
	xor.b32  	%r2220, %r2220, %r1533;
	ld.global.u32 	%r1534, [%rd14+144];
	xor.b32  	%r2219, %r2219, %r1534;
	ld.global.u32 	%r1535, [%rd14+148];
	xor.b32  	%r2218, %r2218, %r1535;
	ld.global.u32 	%r1536, [%rd14+152];
	xor.b32  	%r2217, %r2217, %r1536;
	ld.global.u32 	%r1537, [%rd14+156];
	xor.b32  	%r2216, %r2216, %r1537;
$L__BB11_136:
	and.b32  	%r1539, %r1480, 256;
	setp.eq.s32 	%p74, %r1539, 0;
	@%p74 bra 	$L__BB11_138;
	ld.global.u32 	%r1540, [%rd14+160];
	xor.b32  	%r2220, %r2220, %r1540;
	ld.global.u32 	%r1541, [%rd14+164];
	xor.b32  	%r2219, %r2219, %r1541;
	ld.global.u32 	%r1542, [%rd14+168];
	xor.b32  	%r2218, %r2218, %r1542;
	ld.global.u32 	%r1543, [%rd14+172];
	xor.b32  	%r2217, %r2217, %r1543;
	ld.global.u32 	%r1544, [%rd14+176];
	xor.b32  	%r2216, %r2216, %r1544;
$L__BB11_138:
	and.b32  	%r1546, %r1480, 512;
	setp.eq.s32 	%p75, %r1546, 0;
	@%p75 bra 	$L__BB11_140;
	ld.global.u32 	%r1547, [%rd14+180];
	xor.b32  	%r2220, %r2220, %r1547;
	ld.global.u32 	%r1548, [%rd14+184];
	xor.b32  	%r2219, %r2219, %r1548;
	ld.global.u32 	%r1549, [%rd14+188];
	xor.b32  	%r2218, %r2218, %r1549;
	ld.global.u32 	%r1550, [%rd14+192];
	xor.b32  	%r2217, %r2217, %r1550;
	ld.global.u32 	%r1551, [%rd14+196];
	xor.b32  	%r2216, %r2216, %r1551;
$L__BB11_140:
	and.b32  	%r1553, %r1480, 1024;
	setp.eq.s32 	%p76, %r1553, 0;
	@%p76 bra 	$L__BB11_142;
	ld.global.u32 	%r1554, [%rd14+200];
	xor.b32  	%r2220, %r2220, %r1554;
	ld.global.u32 	%r1555, [%rd14+204];
	xor.b32  	%r2219, %r2219, %r1555;
	ld.global.u32 	%r1556, [%rd14+208];
	xor.b32  	%r2218, %r2218, %r1556;
	ld.global.u32 	%r1557, [%rd14+212];
	xor.b32  	%r2217, %r2217, %r1557;
	ld.global.u32 	%r1558, [%rd14+216];
	xor.b32  	%r2216, %r2216, %r1558;
$L__BB11_142:
	and.b32  	%r1560, %r1480, 2048;
	setp.eq.s32 	%p77, %r1560, 0;
	@%p77 bra 	$L__BB11_144;
	ld.global.u32 	%r1561, [%rd14+220];
	xor.b32  	%r2220, %r2220, %r1561;
	ld.global.u32 	%r1562, [%rd14+224];
	xor.b32  	%r2219, %r2219, %r1562;
	ld.global.u32 	%r1563, [%rd14+228];
	xor.b32  	%r2218, %r2218, %r1563;
	ld.global.u32 	%r1564, [%rd14+232];
	xor.b32  	%r2217, %r2217, %r1564;
	ld.global.u32 	%r1565, [%rd14+236];
	xor.b32  	%r2216, %r2216, %r1565;
$L__BB11_144:
	and.b32  	%r1567, %r1480, 4096;
	setp.eq.s32 	%p78, %r1567, 0;
	@%p78 bra 	$L__BB11_146;
	ld.global.u32 	%r1568, [%rd14+240];
	xor.b32  	%r2220, %r2220, %r1568;
	ld.global.u32 	%r1569, [%rd14+244];
	xor.b32  	%r2219, %r2219, %r1569;
	ld.global.u32 	%r1570, [%rd14+248];
	xor.b32  	%r2218, %r2218, %r1570;
	ld.global.u32 	%r1571, [%rd14+252];
	xor.b32  	%r2217, %r2217, %r1571;
	ld.global.u32 	%r1572, [%rd14+256];
	xor.b32  	%r2216, %r2216, %r1572;
$L__BB11_146:
	and.b32  	%r1574, %r1480, 8192;
	setp.eq.s32 	%p79, %r1574, 0;
	@%p79 bra 	$L__BB11_148;
	ld.global.u32 	%r1575, [%rd14+260];
	xor.b32  	%r2220, %r2220, %r1575;
	ld.global.u32 	%r1576, [%rd14+264];
	xor.b32  	%r2219, %r2219, %r1576;
	ld.global.u32 	%r1577, [%rd14+268];
	xor.b32  	%r2218, %r2218, %r1577;
	ld.global.u32 	%r1578, [%rd14+272];
	xor.b32  	%r2217, %r2217, %r1578;
	ld.global.u32 	%r1579, [%rd14+276];
	xor.b32  	%r2216, %r2216, %r1579;
$L__BB11_148:
	and.b32  	%r1581, %r1480, 16384;
	setp.eq.s32 	%p80, %r1581, 0;
	@%p80 bra 	$L__BB11_150;
	ld.global.u32 	%r1582, [%rd14+280];
	xor.b32  	%r2220, %r2220, %r1582;
	ld.global.u32 	%r1583, [%rd14+284];
	xor.b32  	%r2219, %r2219, %r1583;
	ld.global.u32 	%r1584, [%rd14+288];
	xor.b32  	%r2218, %r2218, %r1584;
	ld.global.u32 	%r1585, [%rd14+292];
	xor.b32  	%r2217, %r2217, %r1585;
	ld.global.u32 	%r1586, [%rd14+296];
	xor.b32  	%r2216, %r2216, %r1586;
$L__BB11_150:
	and.b32  	%r1588, %r1480, 32768;
	setp.eq.s32 	%p81, %r1588, 0;
	@%p81 bra 	$L__BB11_152;
	ld.global.u32 	%r1589, [%rd14+300];
	xor.b32  	%r2220, %r2220, %r1589;
	ld.global.u32 	%r1590, [%rd14+304];
	xor.b32  	%r2219, %r2219, %r1590;
	ld.global.u32 	%r1591, [%rd14+308];
	xor.b32  	%r2218, %r2218, %r1591;
	ld.global.u32 	%r1592, [%rd14+312];
	xor.b32  	%r2217, %r2217, %r1592;
	ld.global.u32 	%r1593, [%rd14+316];
	xor.b32  	%r2216, %r2216, %r1593;
$L__BB11_152:
	add.s32 	%r2215, %r2215, 16;
	setp.ne.s32 	%p82, %r2215, 32;
	@%p82 bra 	$L__BB11_120;
	mad.lo.s32 	%r1594, %r2209, -31, %r558;
	add.s32 	%r2209, %r1594, 1;
	setp.ne.s32 	%p83, %r2209, 5;
	@%p83 bra 	$L__BB11_119;
	st.local.u32 	[%rd2+4], %r2220;
	st.local.v2.u32 	[%rd2+8], {%r2219, %r2218};
	st.local.v2.u32 	[%rd2+16], {%r2217, %r2216};
	setp.eq.s64 	%p84, %rd12, 1;
	@%p84 bra 	$L__BB11_229;
	mov.b32 	%r2216, 0;
	mov.u32 	%r2309, %r2216;
	mov.u32 	%r2310, %r2216;
	mov.u32 	%r2219, %r2216;
	mov.u32 	%r2220, %r2216;
	mov.u32 	%r2301, %r2216;
$L__BB11_156:
	mul.wide.u32 	%rd39, %r2301, 4;
	add.s64 	%rd40, %rd2, %rd39;
	ld.local.u32 	%r733, [%rd40+4];
	shl.b32 	%r734, %r2301, 5;
	mov.b32 	%r2307, 0;
$L__BB11_157:
	.pragma "nounroll";
	shr.u32 	%r1597, %r733, %r2307;
	and.b32  	%r1598, %r1597, 1;
	setp.eq.b32 	%p85, %r1598, 1;
	not.pred 	%p86, %p85;
	add.s32 	%r1599, %r734, %r2307;
	mul.lo.s32 	%r1600, %r1599, 5;
	mul.wide.u32 	%rd41, %r1600, 4;
	add.s64 	%rd15, %rd13, %rd41;
	@%p86 bra 	$L__BB11_159;
	ld.global.u32 	%r1601, [%rd15];
	xor.b32  	%r2220, %r2220, %r1601;
	ld.global.u32 	%r1602, [%rd15+4];
	xor.b32  	%r2219, %r2219, %r1602;
	ld.global.u32 	%r1603, [%rd15+8];
	xor.b32  	%r2310, %r2310, %r1603;
	ld.global.u32 	%r1604, [%rd15+12];
	xor.b32  	%r2309, %r2309, %r1604;
	ld.global.u32 	%r1605, [%rd15+16];
	xor.b32  	%r2216, %r2216, %r1605;
$L__BB11_159:
	and.b32  	%r1607, %r1597, 2;
	setp.eq.s32 	%p87, %r1607, 0;
	@%p87 bra 	$L__BB11_161;
	ld.global.u32 	%r1608, [%rd15+20];
	xor.b32  	%r2220, %r2220, %r1608;
	ld.global.u32 	%r1609, [%rd15+24];
	xor.b32  	%r2219, %r2219, %r1609;
	ld.global.u32 	%r1610, [%rd15+28];
	xor.b32  	%r2310, %r2310, %r1610;
	ld.global.u32 	%r1611, [%rd15+32];
	xor.b32  	%r2309, %r2309, %r1611;
	ld.global.u32 	%r1612, [%rd15+36];
	xor.b32  	%r2216, %r2216, %r1612;
$L__BB11_161:
	and.b32  	%r1614, %r1597, 4;
	setp.eq.s32 	%p88, %r1614, 0;
	@%p88 bra 	$L__BB11_163;
	ld.global.u32 	%r1615, [%rd15+40];
	xor.b32  	%r2220, %r2220, %r1615;
	ld.global.u32 	%r1616, [%rd15+44];
	xor.b32  	%r2219, %r2219, %r1616;
	ld.global.u32 	%r1617, [%rd15+48];
	xor.b32  	%r2310, %r2310, %r1617;
	ld.global.u32 	%r1618, [%rd15+52];
	xor.b32  	%r2309, %r2309, %r1618;
	ld.global.u32 	%r1619, [%rd15+56];
	xor.b32  	%r2216, %r2216, %r1619;
$L__BB11_163:
	and.b32  	%r1621, %r1597, 8;
	setp.eq.s32 	%p89, %r1621, 0;
	@%p89 bra 	$L__BB11_165;
	ld.global.u32 	%r1622, [%rd15+60];
	xor.b32  	%r2220, %r2220, %r1622;
	ld.global.u32 	%r1623, [%rd15+64];
	xor.b32  	%r2219, %r2219, %r1623;
	ld.global.u32 	%r1624, [%rd15+68];
	xor.b32  	%r2310, %r2310, %r1624;
	ld.global.u32 	%r1625, [%rd15+72];
	xor.b32  	%r2309, %r2309, %r1625;
	ld.global.u32 	%r1626, [%rd15+76];
	xor.b32  	%r2216, %r2216, %r1626;
$L__BB11_165:
	and.b32  	%r1628, %r1597, 16;
	setp.eq.s32 	%p90, %r1628, 0;
	@%p90 bra 	$L__BB11_167;
	ld.global.u32 	%r1629, [%rd15+80];
	xor.b32  	%r2220, %r2220, %r1629;
	ld.global.u32 	%r1630, [%rd15+84];
	xor.b32  	%r2219, %r2219, %r1630;
	ld.global.u32 	%r1631, [%rd15+88];
	xor.b32  	%r2310, %r2310, %r1631;
	ld.global.u32 	%r1632, [%rd15+92];
	xor.b32  	%r2309, %r2309, %r1632;
	ld.global.u32 	%r1633, [%rd15+96];
	xor.b32  	%r2216, %r2216, %r1633;
$L__BB11_167:
	and.b32  	%r1635, %r1597, 32;
	setp.eq.s32 	%p91, %r1635, 0;
	@%p91 bra 	$L__BB11_169;
	ld.global.u32 	%r1636, [%rd15+100];
	xor.b32  	%r2220, %r2220, %r1636;
	ld.global.u32 	%r1637, [%rd15+104];
	xor.b32  	%r2219, %r2219, %r1637;
	ld.global.u32 	%r1638, [%rd15+108];
	xor.b32  	%r2310, %r2310, %r1638;
	ld.global.u32 	%r1639, [%rd15+112];
	xor.b32  	%r2309, %r2309, %r1639;
	ld.global.u32 	%r1640, [%rd15+116];
	xor.b32  	%r2216, %r2216, %r1640;
$L__BB11_169:
	and.b32  	%r1642, %r1597, 64;
	setp.eq.s32 	%p92, %r1642, 0;
	@%p92 bra 	$L__BB11_171;
	ld.global.u32 	%r1643, [%rd15+120];
	xor.b32  	%r2220, %r2220, %r1643;
	ld.global.u32 	%r1644, [%rd15+124];
	xor.b32  	%r2219, %r2219, %r1644;
	ld.global.u32 	%r1645, [%rd15+128];
	xor.b32  	%r2310, %r2310, %r1645;
	ld.global.u32 	%r1646, [%rd15+132];
	xor.b32  	%r2309, %r2309, %r1646;
	ld.global.u32 	%r1647, [%rd15+136];
	xor.b32  	%r2216, %r2216, %r1647;
$L__BB11_171:
	and.b32  	%r1649, %r1597, 128;
	setp.eq.s32 	%p93, %r1649, 0;
	@%p93 bra 	$L__BB11_173;
	ld.global.u32 	%r1650, [%rd15+140];
	xor.b32  	%r2220, %r2220, %r1650;
	ld.global.u32 	%r1651, [%rd15+144];
	xor.b32  	%r2219, %r2219, %r1651;
	ld.global.u32 	%r1652, [%rd15+148];
	xor.b32  	%r2310, %r2310, %r1652;
	ld.global.u32 	%r1653, [%rd15+152];
	xor.b32  	%r2309, %r2309, %r1653;
	ld.global.u32 	%r1654, [%rd15+156];
	xor.b32  	%r2216, %r2216, %r1654;
$L__BB11_173:
	and.b32  	%r1656, %r1597, 256;
	setp.eq.s32 	%p94, %r1656, 0;
	@%p94 bra 	$L__BB11_175;
	ld.global.u32 	%r1657, [%rd15+160];
	xor.b32  	%r2220, %r2220, %r1657;
	ld.global.u32 	%r1658, [%rd15+164];
	xor.b32  	%r2219, %r2219, %r1658;
	ld.global.u32 	%r1659, [%rd15+168];
	xor.b32  	%r2310, %r2310, %r1659;
	ld.global.u32 	%r1660, [%rd15+172];
	xor.b32  	%r2309, %r2309, %r1660;
	ld.global.u32 	%r1661, [%rd15+176];
	xor.b32  	%r2216, %r2216, %r1661;
$L__BB11_175:
	and.b32  	%r1663, %r1597, 512;
	setp.eq.s32 	%p95, %r1663, 0;
	@%p95 bra 	$L__BB11_177;
	ld.global.u32 	%r1664, [%rd15+180];
	xor.b32  	%r2220, %r2220, %r1664;
	ld.global.u32 	%r1665, [%rd15+184];
	xor.b32  	%r2219, %r2219, %r1665;
	ld.global.u32 	%r1666, [%rd15+188];
	xor.b32  	%r2310, %r2310, %r1666;
	ld.global.u32 	%r1667, [%rd15+192];
	xor.b32  	%r2309, %r2309, %r1667;
	ld.global.u32 	%r1668, [%rd15+196];
	xor.b32  	%r2216, %r2216, %r1668;
$L__BB11_177:
	and.b32  	%r1670, %r1597, 1024;
	setp.eq.s32 	%p96, %r1670, 0;
	@%p96 bra 	$L__BB11_179;
	ld.global.u32 	%r1671, [%rd15+200];
	xor.b32  	%r2220, %r2220, %r1671;
	ld.global.u32 	%r1672, [%rd15+204];
	xor.b32  	%r2219, %r2219, %r1672;
	ld.global.u32 	%r1673, [%rd15+208];
	xor.b32  	%r2310, %r2310, %r1673;
	ld.global.u32 	%r1674, [%rd15+212];
	xor.b32  	%r2309, %r2309, %r1674;
	ld.global.u32 	%r1675, [%rd15+216];
	xor.b32  	%r2216, %r2216, %r1675;
$L__BB11_179:
	and.b32  	%r1677, %r1597, 2048;
	setp.eq.s32 	%p97, %r1677, 0;
	@%p97 bra 	$L__BB11_181;
	ld.global.u32 	%r1678, [%rd15+220];
	xor.b32  	%r2220, %r2220, %r1678;
	ld.global.u32 	%r1679, [%rd15+224];
	xor.b32  	%r2219, %r2219, %r1679;
	ld.global.u32 	%r1680, [%rd15+228];
	xor.b32  	%r2310, %r2310, %r1680;
	ld.global.u32 	%r1681, [%rd15+232];
	xor.b32  	%r2309, %r2309, %r1681;
	ld.global.u32 	%r1682, [%rd15+236];
	xor.b32  	%r2216, %r2216, %r1682;
$L__BB11_181:
	and.b32  	%r1684, %r1597, 4096;
	setp.eq.s32 	%p98, %r1684, 0;
	@%p98 bra 	$L__BB11_183;
	ld.global.u32 	%r1685, [%rd15+240];
	xor.b32  	%r2220, %r2220, %r1685;
	ld.global.u32 	%r1686, [%rd15+244];
	xor.b32  	%r2219, %r2219, %r1686;
	ld.global.u32 	%r1687, [%rd15+248];
	xor.b32  	%r2310, %r2310, %r1687;
	ld.global.u32 	%r1688, [%rd15+252];
	xor.b32  	%r2309, %r2309, %r1688;
	ld.global.u32 	%r1689, [%rd15+256];
	xor.b32  	%r2216, %r2216, %r1689;
$L__BB11_183:
	and.b32  	%r1691, %r1597, 8192;
	setp.eq.s32 	%p99, %r1691, 0;
	@%p99 bra 	$L__BB11_185;
	ld.global.u32 	%r1692, [%rd15+260];
	xor.b32  	%r2220, %r2220, %r1692;
	ld.global.u32 	%r1693, [%rd15+264];
	xor.b32  	%r2219, %r2219, %r1693;
	ld.global.u32 	%r1694, [%rd15+268];
	xor.b32  	%r2310, %r2310, %r1694;
	ld.global.u32 	%r1695, [%rd15+272];
	xor.b32  	%r2309, %r2309, %r1695;
	ld.global.u32 	%r1696, [%rd15+276];
	xor.b32  	%r2216, %r2216, %r1696;
$L__BB11_185:
	and.b32  	%r1698, %r1597, 16384;
	setp.eq.s32 	%p100, %r1698, 0;
	@%p100 bra 	$L__BB11_187;
	ld.global.u32 	%r1699, [%rd15+280];
	xor.b32  	%r2220, %r2220, %r1699;
	ld.global.u32 	%r1700, [%rd15+284];
	xor.b32  	%r2219, %r2219, %r1700;
	ld.global.u32 	%r1701, [%rd15+288];
	xor.b32  	%r2310, %r2310, %r1701;
	ld.global.u32 	%r1702, [%rd15+292];
	xor.b32  	%r2309, %r2309, %r1702;
	ld.global.u32 	%r1703, [%rd15+296];
	xor.b32  	%r2216, %r2216, %r1703;
$L__BB11_187:
	and.b32  	%r1705, %r1597, 32768;
	setp.eq.s32 	%p101, %r1705, 0;
	@%p101 bra 	$L__BB11_189;
	ld.global.u32 	%r1706, [%rd15+300];
	xor.b32  	%r2220, %r2220, %r1706;
	ld.global.u32 	%r1707, [%rd15+304];
	xor.b32  	%r2219, %r2219, %r1707;
	ld.global.u32 	%r1708, [%rd15+308];
	xor.b32  	%r2310, %r2310, %r1708;
	ld.global.u32 	%r1709, [%rd15+312];
	xor.b32  	%r2309, %r2309, %r1709;
	ld.global.u32 	%r1710, [%rd15+316];
	xor.b32  	%r2216, %r2216, %r1710;
$L__BB11_189:
	add.s32 	%r2307, %r2307, 16;
	setp.ne.s32 	%p102, %r2307, 32;
	@%p102 bra 	$L__BB11_157;
	mad.lo.s32 	%r1711, %r2301, -31, %r734;
	add.s32 	%r2301, %r1711, 1;
	setp.ne.s32 	%p103, %r2301, 5;
	@%p103 bra 	$L__BB11_156;
	st.local.u32 	[%rd2+4], %r2220;
	st.local.v2.u32 	[%rd2+8], {%r2219, %r2310};
	st.local.v2.u32 	[%rd2+16], {%r2309, %r2216};
	setp.ne.s64 	%p104, %rd12, 3;
	@%p104 bra 	$L__BB11_229;
	mov.b32 	%r2216, 0;
	mov.u32 	%r2401, %r2216;
	mov.u32 	%r2402, %r2216;
	mov.u32 	%r2219, %r2216;
	mov.u32 	%r2220, %r2216;
	mov.u32 	%r2393, %r2216;
$L__BB11_193:
	mul.wide.u32 	%rd42, %r2393, 4;
	add.s64 	%rd43, %rd2, %rd42;
	ld.local.u32 	%r909, [%rd43+4];
	shl.b32 	%r910, %r2393, 5;
	mov.b32 	%r2399, 0;
$L__BB11_194:
	.pragma "nounroll";
	shr.u32 	%r1714, %r909, %r2399;
	and.b32  	%r1715, %r1714, 1;
	setp.eq.b32 	%p105, %r1715, 1;
	not.pred 	%p106, %p105;
	add.s32 	%r1716, %r910, %r2399;
	mul.lo.s32 	%r1717, %r1716, 5;
	mul.wide.u32 	%rd44, %r1717, 4;
	add.s64 	%rd16, %rd13, %rd44;
	@%p106 bra 	$L__BB11_196;
	ld.global.u32 	%r1718, [%rd16];
	xor.b32  	%r2220, %r2220, %r1718;
	ld.global.u32 	%r1719, [%rd16+4];
	xor.b32  	%r2219, %r2219, %r1719;
	ld.global.u32 	%r1720, [%rd16+8];
	xor.b32  	%r2402, %r2402, %r1720;
	ld.global.u32 	%r1721, [%rd16+12];
	xor.b32  	%r2401, %r2401, %r1721;
	ld.global.u32 	%r1722, [%rd16+16];
	xor.b32  	%r2216, %r2216, %r1722;
$L__BB11_196:
	and.b32  	%r1724, %r1714, 2;
	setp.eq.s32 	%p107, %r1724, 0;
	@%p107 bra 	$L__BB11_198;
	ld.global.u32 	%r1725, [%rd16+20];
	xor.b32  	%r2220, %r2220, %r1725;
	ld.global.u32 	%r1726, [%rd16+24];
	xor.b32  	%r2219, %r2219, %r1726;
	ld.global.u32 	%r1727, [%rd16+28];
	xor.b32  	%r2402, %r2402, %r1727;
	ld.global.u32 	%r1728, [%rd16+32];
	xor.b32  	%r2401, %r2401, %r1728;
	ld.global.u32 	%r1729, [%rd16+36];
	xor.b32  	%r2216, %r2216, %r1729;
$L__BB11_198:
	and.b32  	%r1731, %r1714, 4;
	setp.eq.s32 	%p108, %r1731, 0;
	@%p108 bra 	$L__BB11_200;
	ld.global.u32 	%r1732, [%rd16+40];
	xor.b32  	%r2220, %r2220, %r1732;
	ld.global.u32 	%r1733, [%rd16+44];
	xor.b32  	%r2219, %r2219, %r1733;
	ld.global.u32 	%r1734, [%rd16+48];
	xor.b32  	%r2402, %r2402, %r1734;
	ld.global.u32 	%r1735, [%rd16+52];
	xor.b32  	%r2401, %r2401, %r1735;
	ld.global.u32 	%r1736, [%rd16+56];
	xor.b32  	%r2216, %r2216, %r1736;
$L__BB11_200:
	and.b32  	%r1738, %r1714, 8;
	setp.eq.s32 	%p109, %r1738, 0;
	@%p109 bra 	$L__BB11_202;
	ld.global.u32 	%r1739, [%rd16+60];
	xor.b32  	%r2220, %r2220, %r1739;
	ld.global.u32 	%r1740, [%rd16+64];
	xor.b32  	%r2219, %r2219, %r1740;
	ld.global.u32 	%r1741, [%rd16+68];
	xor.b32  	%r2402, %r2402, %r1741;
	ld.global.u32 	%r1742, [%rd16+72];
	xor.b32  	%r2401, %r2401, %r1742;
	ld.global.u32 	%r1743, [%rd16+76];
	xor.b32  	%r2216, %r2216, %r1743;
$L__BB11_202:
	and.b32  	%r1745, %r1714, 16;
	setp.eq.s32 	%p110, %r1745, 0;
	@%p110 bra 	$L__BB11_204;
	ld.global.u32 	%r1746, [%rd16+80];
	xor.b32  	%r2220, %r2220, %r1746;
	ld.global.u32 	%r1747, [%rd16+84];
	xor.b32  	%r2219, %r2219, %r1747;
	ld.global.u32 	%r1748, [%rd16+88];
	xor.b32  	%r2402, %r2402, %r1748;
	ld.global.u32 	%r1749, [%rd16+92];
	xor.b32  	%r2401, %r2401, %r1749;
	ld.global.u32 	%r1750, [%rd16+96];
	xor.b32  	%r2216, %r2216, %r1750;
$L__BB11_204:
	and.b32  	%r1752, %r1714, 32;
	setp.eq.s32 	%p111, %r1752, 0;
	@%p111 bra 	$L__BB11_206;
	ld.global.u32 	%r1753, [%rd16+100];
	xor.b32  	%r2220, %r2220, %r1753;
	ld.global.u32 	%r1754, [%rd16+104];
	xor.b32  	%r2219, %r2219, %r1754;
	ld.global.u32 	%r1755, [%rd16+108];
	xor.b32  	%r2402, %r2402, %r1755;
	ld.global.u32 	%r1756, [%rd16+112];
	xor.b32  	%r2401, %r2401, %r1756;
	ld.global.u32 	%r1757, [%rd16+116];
	xor.b32  	%r2216, %r2216, %r1757;
$L__BB11_206:
	and.b32  	%r1759, %r1714, 64;
	setp.eq.s32 	%p112, %r1759, 0;
	@%p112 bra 	$L__BB11_208;
	ld.global.u32 	%r1760, [%rd16+120];
	xor.b32  	%r2220, %r2220, %r1760;
	ld.global.u32 	%r1761, [%rd16+124];
	xor.b32  	%r2219, %r2219, %r1761;
	ld.global.u32 	%r1762, [%rd16+128];
	xor.b32  	%r2402, %r2402, %r1762;
	ld.global.u32 	%r1763, [%rd16+132];
	xor.b32  	%r2401, %r2401, %r1763;
	ld.global.u32 	%r1764, [%rd16+136];
	xor.b32  	%r2216, %r2216, %r1764;
$L__BB11_208:
	and.b32  	%r1766, %r1714, 128;
	setp.eq.s32 	%p113, %r1766, 0;
	@%p113 bra 	$L__BB11_210;
	ld.global.u32 	%r1767, [%rd16+140];
	xor.b32  	%r2220, %r2220, %r1767;
	ld.global.u32 	%r1768, [%rd16+144];
	xor.b32  	%r2219, %r2219, %r1768;
	ld.global.u32 	%r1769, [%rd16+148];
	xor.b32  	%r2402, %r2402, %r1769;
	ld.global.u32 	%r1770, [%rd16+152];
	xor.b32  	%r2401, %r2401, %r1770;
	ld.global.u32 	%r1771, [%rd16+156];
	xor.b32  	%r2216, %r2216, %r1771;
$L__BB11_210:
	and.b32  	%r1773, %r1714, 256;
	setp.eq.s32 	%p114, %r1773, 0;
	@%p114 bra 	$L__BB11_212;
	ld.global.u32 	%r1774, [%rd16+160];
	xor.b32  	%r2220, %r2220, %r1774;
	ld.global.u32 	%r1775, [%rd16+164];
	xor.b32  	%r2219, %r2219, %r1775;
	ld.global.u32 	%r1776, [%rd16+168];
	xor.b32  	%r2402, %r2402, %r1776;
	ld.global.u32 	%r1777, [%rd16+172];
	xor.b32  	%r2401, %r2401, %r1777;
	ld.global.u32 	%r1778, [%rd16+176];
	xor.b32  	%r2216, %r2216, %r1778;
$L__BB11_212:
	and.b32  	%r1780, %r1714, 512;
	setp.eq.s32 	%p115, %r1780, 0;
	@%p115 bra 	$L__BB11_214;
	ld.global.u32 	%r1781, [%rd16+180];
	xor.b32  	%r2220, %r2220, %r1781;
	ld.global.u32 	%r1782, [%rd16+184];
	xor.b32  	%r2219, %r2219, %r1782;
	ld.global.u32 	%r1783, [%rd16+188];
	xor.b32  	%r2402, %r2402, %r1783;
	ld.global.u32 	%r1784, [%rd16+192];
	xor.b32  	%r2401, %r2401, %r1784;
	ld.global.u32 	%r1785, [%rd16+196];
	xor.b32  	%r2216, %r2216, %r1785;
$L__BB11_214:
	and.b32  	%r1787, %r1714, 1024;
	setp.eq.s32 	%p116, %r1787, 0;
	@%p116 bra 	$L__BB11_216;
	ld.global.u32 	%r1788, [%rd16+200];
	xor.b32  	%r2220, %r2220, %r1788;
	ld.global.u32 	%r1789, [%rd16+204];
	xor.b32  	%r2219, %r2219, %r1789;
	ld.global.u32 	%r1790, [%rd16+208];
	xor.b32  	%r2402, %r2402, %r1790;
	ld.global.u32 	%r1791, [%rd16+212];
	xor.b32  	%r2401, %r2401, %r1791;
	ld.global.u32 	%r1792, [%rd16+216];
	xor.b32  	%r2216, %r2216, %r1792;
$L__BB11_216:
	and.b32  	%r1794, %r1714, 2048;
	setp.eq.s32 	%p117, %r1794, 0;
	@%p117 bra 	$L__BB11_218;
	ld.global.u32 	%r1795, [%rd16+220];
	xor.b32  	%r2220, %r2220, %r1795;
	ld.global.u32 	%r1796, [%rd16+224];
	xor.b32  	%r2219, %r2219, %r1796;
	ld.global.u32 	%r1797, [%rd16+228];
	xor.b32  	%r2402, %r2402, %r1797;
	ld.global.u32 	%r1798, [%rd16+232];
	xor.b32  	%r2401, %r2401, %r1798;
	ld.global.u32 	%r1799, [%rd16+236];
	xor.b32  	%r2216, %r2216, %r1799;
$L__BB11_218:
	and.b32  	%r1801, %r1714, 4096;
	setp.eq.s32 	%p118, %r1801, 0;
	@%p118 bra 	$L__BB11_220;
	ld.global.u32 	%r1802, [%rd16+240];
	xor.b32  	%r2220, %r2220, %r1802;
	ld.global.u32 	%r1803, [%rd16+244];
	xor.b32  	%r2219, %r2219, %r1803;
	ld.global.u32 	%r1804, [%rd16+248];
	xor.b32  	%r2402, %r2402, %r1804;
	ld.global.u32 	%r1805, [%rd16+252];
	xor.b32  	%r2401, %r2401, %r1805;
	ld.global.u32 	%r1806, [%rd16+256];
	xor.b32  	%r2216, %r2216, %r1806;
$L__BB11_220:
	and.b32  	%r1808, %r1714, 8192;
	setp.eq.s32 	%p119, %r1808, 0;
	@%p119 bra 	$L__BB11_222;
	ld.global.u32 	%r1809, [%rd16+260];
	xor.b32  	%r2220, %r2220, %r1809;
	ld.global.u32 	%r1810, [%rd16+264];
	xor.b32  	%r2219, %r2219, %r1810;
	ld.global.u32 	%r1811, [%rd16+268];
	xor.b32  	%r2402, %r2402, %r1811;
	ld.global.u32 	%r1812, [%rd16+272];
	xor.b32  	%r2401, %r2401, %r1812;
	ld.global.u32 	%r1813, [%rd16+276];
	xor.b32  	%r2216, %r2216, %r1813;
$L__BB11_222:
	and.b32  	%r1815, %r1714, 16384;
	setp.eq.s32 	%p120, %r1815, 0;
	@%p120 bra 	$L__BB11_224;
	ld.global.u32 	%r1816, [%rd16+280];
	xor.b32  	%r2220, %r2220, %r1816;
	ld.global.u32 	%r1817, [%rd16+284];
	xor.b32  	%r2219, %r2219, %r1817;
	ld.global.u32 	%r1818, [%rd16+288];
	xor.b32  	%r2402, %r2402, %r1818;
	ld.global.u32 	%r1819, [%rd16+292];
	xor.b32  	%r2401, %r2401, %r1819;
	ld.global.u32 	%r1820, [%rd16+296];
	xor.b32  	%r2216, %r2216, %r1820;
$L__BB11_224:
	and.b32  	%r1822, %r1714, 32768;
	setp.eq.s32 	%p121, %r1822, 0;
	@%p121 bra 	$L__BB11_226;
	ld.global.u32 	%r1823, [%rd16+300];
	xor.b32  	%r2220, %r2220, %r1823;
	ld.global.u32 	%r1824, [%rd16+304];
	xor.b32  	%r2219, %r2219, %r1824;
	ld.global.u32 	%r1825, [%rd16+308];
	xor.b32  	%r2402, %r2402, %r1825;
	ld.global.u32 	%r1826, [%rd16+312];
	xor.b32  	%r2401, %r2401, %r1826;
	ld.global.u32 	%r1827, [%rd16+316];
	xor.b32  	%r2216, %r2216, %r1827;
$L__BB11_226:
	add.s32 	%r2399, %r2399, 16;
	setp.ne.s32 	%p122, %r2399, 32;
	@%p122 bra 	$L__BB11_194;
	mad.lo.s32 	%r1828, %r2393, -31, %r910;
	add.s32 	%r2393, %r1828, 1;
	setp.ne.s32 	%p123, %r2393, 5;
	@%p123 bra 	$L__BB11_193;
	st.local.u32 	[%rd2+4], %r2220;
	st.local.v2.u32 	[%rd2+8], {%r2219, %r2402};
	st.local.v2.u32 	[%rd2+16], {%r2401, %r2216};
$L__BB11_229:
	shr.u64 	%rd69, %rd11, 2;
	add.s32 	%r2203, %r2203, 1;
	setp.gt.u64 	%p124, %rd11, 3;
	@%p124 bra 	$L__BB11_117;
$L__BB11_230:
	ld.param.u64 	%rd66, [_Z13doRandomStuffIfLj512EEvPT_S1_jP17curandStateXORWOWS3__param_0];
	cvta.to.global.u64 	%rd45, %rd66;
	mul.wide.u32 	%rd46, %r1, 4;
	add.s64 	%rd47, %rd45, %rd46;
	ld.global.f32 	%f1, [%rd47];
	cvt.f64.f32 	%fd1, %f1;
	shr.u32 	%r1830, %r1930, 2;
	xor.b32  	%r1831, %r1830, %r1930;
	shl.b32 	%r1832, %r1926, 4;
	shl.b32 	%r1833, %r1831, 1;
	xor.b32  	%r1834, %r1833, %r1832;
	xor.b32  	%r1835, %r1834, %r1831;
	xor.b32  	%r1836, %r1835, %r1926;
	add.s32 	%r1837, %r1836, -2026858677;
	shr.u32 	%r1838, %r1929, 2;
	xor.b32  	%r1839, %r1838, %r1929;
	shl.b32 	%r1840, %r1836, 4;
	shl.b32 	%r1841, %r1839, 1;
	xor.b32  	%r1842, %r1841, %r1840;
	xor.b32  	%r1843, %r1842, %r1839;
	xor.b32  	%r1844, %r1843, %r1836;
	add.s32 	%r1845, %r1844, -2026496240;
	shr.u32 	%r1846, %r1928, 2;
	xor.b32  	%r1847, %r1846, %r1928;
	shl.b32 	%r1848, %r1844, 4;
	shl.b32 	%r1849, %r1847, 1;
	xor.b32  	%r1850, %r1849, %r1848;
	xor.b32  	%r1851, %r1850, %r1847;
	xor.b32  	%r1852, %r1851, %r1844;
	add.s32 	%r1853, %r1852, -2026133803;
	shr.u32 	%r1854, %r1927, 2;
	xor.b32  	%r1855, %r1854, %r1927;
	shl.b32 	%r1856, %r1852, 4;
	shl.b32 	%r1857, %r1855, 1;
	xor.b32  	%r1858, %r1857, %r1856;
	xor.b32  	%r1859, %r1858, %r1855;
	xor.b32  	%r1860, %r1859, %r1852;
	add.s32 	%r1861, %r1860, -2025771366;
	cvt.u64.u32 	%rd48, %r1837;
	mul.wide.u32 	%rd49, %r1845, 2097152;
	xor.b64  	%rd50, %rd49, %rd48;
	cvt.rn.f64.u64 	%fd19, %rd50;
	fma.rn.f64 	%fd118, %fd19, 0d3CA0000000000000, 0d3C90000000000000;
	cvt.u64.u32 	%rd51, %r1853;
	mul.wide.u32 	%rd52, %r1861, 2097152;
	xor.b64  	%rd53, %rd52, %rd51;
	cvt.rn.f64.u64 	%fd20, %rd53;
	fma.rn.f64 	%fd3, %fd20, 0d3CB0000000000000, 0d3CA0000000000000;
	{
	.reg .b32 %temp; 
	mov.b64 	{%temp, %r2486}, %fd118;
	}
	{
	.reg .b32 %temp; 
	mov.b64 	{%r2487, %temp}, %fd118;
	}
	setp.gt.s32 	%p125, %r2486, 1048575;
	mov.b32 	%r2488, -1023;
	@%p125 bra 	$L__BB11_232;
	mul.f64 	%fd118, %fd118, 0d4350000000000000;
	{
	.reg .b32 %temp; 
	mov.b64 	{%temp, %r2486}, %fd118;
	}
	{
	.reg .b32 %temp; 
	mov.b64 	{%r2487, %temp}, %fd118;
	}
	mov.b32 	%r2488, -1077;
$L__BB11_232:
	add.s32 	%r1863, %r2486, -1;
	setp.gt.u32 	%p126, %r1863, 2146435070;
	@%p126 bra 	$L__BB11_236;
	shr.u32 	%r1866, %r2486, 20;
	add.s32 	%r2489, %r2488, %r1866;
	and.b32  	%r1867, %r2486, 1048575;
	or.b32  	%r1868, %r1867, 1072693248;
	mov.b64 	%fd119, {%r2487, %r1868};
	setp.lt.u32 	%p128, %r1868, 1073127583;
	@%p128 bra 	$L__BB11_235;
	{
	.reg .b32 %temp; 
	mov.b64 	{%r1869, %temp}, %fd119;
	}
	{
	.reg .b32 %temp; 
	mov.b64 	{%temp, %r1870}, %fd119;
	}
	add.s32 	%r1871, %r1870, -1048576;
	mov.b64 	%fd119, {%r1869, %r1871};
	add.s32 	%r2489, %r2489, 1;
$L__BB11_235:
	add.f64 	%fd22, %fd119, 0dBFF0000000000000;
	add.f64 	%fd23, %fd119, 0d3FF0000000000000;
	rcp.approx.ftz.f64 	%fd24, %fd23;
	neg.f64 	%fd25, %fd23;
	fma.rn.f64 	%fd26, %fd25, %fd24, 0d3FF0000000000000;
	fma.rn.f64 	%fd27, %fd26, %fd26, %fd26;
	fma.rn.f64 	%fd28, %fd27, %fd24, %fd24;
	mul.f64 	%fd29, %fd22, %fd28;
	fma.rn.f64 	%fd30, %fd22, %fd28, %fd29;
	mul.f64 	%fd31, %fd30, %fd30;
	fma.rn.f64 	%fd32, %fd31, 0d3EB1380B3AE80F1E, 0d3ED0EE258B7A8B04;
	fma.rn.f64 	%fd33, %fd32, %fd31, 0d3EF3B2669F02676F;
	fma.rn.f64 	%fd34, %fd33, %fd31, 0d3F1745CBA9AB0956;
	fma.rn.f64 	%fd35, %fd34, %fd31, 0d3F3C71C72D1B5154;
	fma.rn.f64 	%fd36, %fd35, %fd31, 0d3F624924923BE72D;
	fma.rn.f64 	%fd37, %fd36, %fd31, 0d3F8999999999A3C4;
	fma.rn.f64 	%fd38, %fd37, %fd31, 0d3FB5555555555554;
	sub.f64 	%fd39, %fd22, %fd30;
	add.f64 	%fd40, %fd39, %fd39;
	neg.f64 	%fd41, %fd30;
	fma.rn.f64 	%fd42, %fd41, %fd22, %fd40;
	mul.f64 	%fd43, %fd28, %fd42;
	mul.f64 	%fd44, %fd31, %fd38;
	fma.rn.f64 	%fd45, %fd44, %fd30, %fd43;
	xor.b32  	%r1872, %r2489, -2147483648;
	mov.b32 	%r1873, 1127219200;
	mov.b64 	%fd46, {%r1872, %r1873};
	mov.b32 	%r1874, -2147483648;
	mov.b64 	%fd47, {%r1874, %r1873};
	sub.f64 	%fd48, %fd46, %fd47;
	fma.rn.f64 	%fd49, %fd48, 0d3FE62E42FEFA39EF, %fd30;
	fma.rn.f64 	%fd50, %fd48, 0dBFE62E42FEFA39EF, %fd49;
	sub.f64 	%fd51, %fd50, %fd30;
	sub.f64 	%fd52, %fd45, %fd51;
	fma.rn.f64 	%fd53, %fd48, 0d3C7ABC9E3B39803F, %fd52;
	add.f64 	%fd120, %fd49, %fd53;
	bra.uni 	$L__BB11_237;
$L__BB11_236:
	fma.rn.f64 	%fd21, %fd118, 0d7FF0000000000000, 0d7FF0000000000000;
	{
	.reg .b32 %temp; 
	mov.b64 	{%temp, %r1864}, %fd118;
	}
	and.b32  	%r1865, %r1864, 2147483647;
	setp.eq.s32 	%p127, %r1865, 0;
	selp.f64 	%fd120, 0dFFF0000000000000, %fd21, %p127;
$L__BB11_237:
	mul.f64 	%fd54, %fd120, 0dC000000000000000;
	sqrt.rn.f64 	%fd55, %fd54;
	{
	.reg .b32 %temp; 
	mov.b64 	{%temp, %r1875}, %fd3;
	}
	shl.b32 	%r1876, %r1875, 1;
	setp.gt.u32 	%p129, %r1876, -2038431744;
	mov.f64 	%fd56, 0d0000000000000000;
	mul.rn.f64 	%fd57, %fd3, %fd56;
	selp.f64 	%fd58, %fd57, %fd3, %p129;
	{
	.reg .b32 %temp; 
	mov.b64 	{%r1877, %temp}, %fd58;
	}
	{
	.reg .b32 %temp; 
	mov.b64 	{%temp, %r1878}, %fd58;
	}
	add.s32 	%r1879, %r1878, 1048576;
	mov.b64 	%fd59, {%r1877, %r1879};
	cvt.rni.f64.f64 	%fd60, %fd59;
	cvt.rzi.s64.f64 	%rd54, %fd60;
	cvt.u32.u64 	%r1880, %rd54;
	fma.rn.f64 	%fd61, %fd60, 0dBFE0000000000000, %fd58;
	mul.f64 	%fd62, %fd61, 0d3CA1A62633145C07;
	fma.rn.f64 	%fd63, %fd61, 0d400921FB54442D18, %fd62;
	mul.rn.f64 	%fd64, %fd63, %fd63;
	fma.rn.f64 	%fd65, %fd64, 0dBDA8FF8320FD8164, 0d3E21EEA7C1EF8528;
	fma.rn.f64 	%fd66, %fd65, %fd64, 0dBE927E4F8E06E6D9;
	fma.rn.f64 	%fd67, %fd66, %fd64, 0d3EFA01A019DDBCE9;
	fma.rn.f64 	%fd68, %fd67, %fd64, 0dBF56C16C16C15D47;
	fma.rn.f64 	%fd69, %fd68, %fd64, 0d3FA5555555555551;
	fma.rn.f64 	%fd70, %fd69, %fd64, 0dBFE0000000000000;
	fma.rn.f64 	%fd71, %fd70, %fd64, 0d3FF0000000000000;
	fma.rn.f64 	%fd72, %fd64, 0d3DE5DB65F9785EBA, 0dBE5AE5F12CB0D246;
	fma.rn.f64 	%fd73, %fd72, %fd64, 0d3EC71DE369ACE392;
	fma.rn.f64 	%fd74, %fd73, %fd64, 0dBF2A01A019DB62A1;
	fma.rn.f64 	%fd75, %fd74, %fd64, 0d3F81111111110818;
	fma.rn.f64 	%fd76, %fd75, %fd64, 0dBFC5555555555554;
	fma.rn.f64 	%fd77, %fd76, %fd64, 0d0000000000000000;
	fma.rn.f64 	%fd78, %fd77, %fd63, %fd63;
	and.b64  	%rd55, %rd54, 1;
	setp.eq.b64 	%p130, %rd55, 1;
	selp.f64 	%fd79, %fd71, %fd78, %p130;
	and.b32  	%r1881, %r1880, 2;
	setp.eq.s32 	%p131, %r1881, 0;
	{
	.reg .b32 %temp; 
	mov.b64 	{%temp, %r1882}, %fd79;
	}
	{
	.reg .b32 %temp; 
	mov.b64 	{%r1883, %temp}, %fd79;
	}
	xor.b32  	%r1884, %r1882, -2147483648;
	mov.b64 	%fd80, {%r1883, %r1884};
	selp.f64 	%fd81, %fd79, %fd80, %p131;
	cvt.rzi.f64.f64 	%fd82, %fd58;
	setp.eq.f64 	%p132, %fd58, %fd82;
	mul.rn.f64 	%fd83, %fd58, %fd56;
	selp.f64 	%fd84, %fd83, %fd81, %p132;
	mul.f64 	%fd85, %fd55, %fd84;
	mul.f64 	%fd86, %fd1, 0d3FA6E5B7D16657E1;
	mul.f64 	%fd87, %fd86, %fd85;
	cvt.rn.f32.f64 	%f2, %fd87;
	shl.b32 	%r1885, %r1, 2;
	mov.u32 	%r1886, _ZZ13doRandomStuffIfLj512EEvPT_S1_jP17curandStateXORWOWS3_E5sdata;
	add.s32 	%r1096, %r1886, %r1885;
	st.volatile.shared.f32 	[%r1096], %f2;
	setp.gt.u32 	%p133, %r1, 15;
	@%p133 bra 	$L__BB11_245;
	ld.volatile.shared.f32 	%f3, [%r1096+64];
	ld.volatile.shared.f32 	%f4, [%r1096];
	add.f32 	%f5, %f3, %f4;
	st.volatile.shared.f32 	[%r1096], %f5;
	ld.volatile.shared.f32 	%f6, [%r1096+32];
	ld.volatile.shared.f32 	%f7, [%r1096];
	add.f32 	%f8, %f6, %f7;
	st.volatile.shared.f32 	[%r1096], %f8;
	ld.volatile.shared.f32 	%f9, [%r1096+16];
	ld.volatile.shared.f32 	%f10, [%r1096];
	add.f32 	%f11, %f9, %f10;
	st.volatile.shared.f32 	[%r1096], %f11;
	ld.volatile.shared.f32 	%f12, [%r1096+8];
	ld.volatile.shared.f32 	%f13, [%r1096];
	add.f32 	%f14, %f12, %f13;
	st.volatile.shared.f32 	[%r1096], %f14;
	ld.volatile.shared.f32 	%f15, [%r1096+4];
	ld.volatile.shared.f32 	%f16, [%r1096];
	add.f32 	%f17, %f15, %f16;
	st.volatile.shared.f32 	[%r1096], %f17;
	setp.ne.s32 	%p134, %r1, 0;
	@%p134 bra 	$L__BB11_245;
	ld.volatile.shared.f32 	%f18, [_ZZ13doRandomStuffIfLj512EEvPT_S1_jP17curandStateXORWOWS3_E5sdata];
	cvt.f64.f32 	%fd88, %f18;
	shr.u32 	%r1887, %r2220, 2;
	xor.b32  	%r1888, %r1887, %r2220;
	shl.b32 	%r1889, %r2216, 4;
	shl.b32 	%r1890, %r1888, 1;
	xor.b32  	%r1891, %r1890, %r1889;
	xor.b32  	%r1892, %r1891, %r1888;
	xor.b32  	%r1893, %r1892, %r2216;
	add.s32 	%r1894, %r1893, -31449523;
	shr.u32 	%r1895, %r2219, 2;
	xor.b32  	%r1896, %r1895, %r2219;
	shl.b32 	%r1897, %r1893, 4;
	shl.b32 	%r1898, %r1896, 1;
	xor.b32  	%r1899, %r1898, %r1897;
	xor.b32  	%r1900, %r1899, %r1896;
	xor.b32  	%r1901, %r1900, %r1893;
	add.s32 	%r1902, %r1901, -31087086;
	cvt.u64.u32 	%rd56, %r1894;
	mul.wide.u32 	%rd57, %r1902, 2097152;
	xor.b64  	%rd58, %rd57, %rd56;
	cvt.rn.f64.u64 	%fd89, %rd58;
	fma.rn.f64 	%fd90, %fd89, 0d3CA0000000000000, 0d3C90000000000000;
	fma.rn.f64 	%fd12, %fd90, 0d401921FB54442D18, %fd88;
	abs.f64 	%fd13, %fd12;
	setp.neu.f64 	%p135, %fd13, 0d7FF0000000000000;
	@%p135 bra 	$L__BB11_241;
	mov.f64 	%fd96, 0d0000000000000000;
	mul.rn.f64 	%fd122, %fd12, %fd96;
	mov.b32 	%r2491, 1;
	bra.uni 	$L__BB11_244;
$L__BB11_241:
	mul.f64 	%fd91, %fd12, 0d3FE45F306DC9C883;
	cvt.rni.s32.f64 	%r2490, %fd91;
	cvt.rn.f64.s32 	%fd92, %r2490;
	fma.rn.f64 	%fd93, %fd92, 0dBFF921FB54442D18, %fd12;
	fma.rn.f64 	%fd94, %fd92, 0dBC91A62633145C00, %fd93;
	fma.rn.f64 	%fd122, %fd92, 0dB97B839A252049C0, %fd94;
	setp.ltu.f64 	%p136, %fd13, 0d41E0000000000000;
	@%p136 bra 	$L__BB11_243;
	{ // callseq 10, 0
	.param .b64 param0;
	st.param.f64 	[param0], %fd12;
	.param .align 16 .b8 retval0[16];
	call.uni (retval0), 
	__internal_trig_reduction_slowpathd, 
	(
	param0
	);
	ld.param.f64 	%fd122, [retval0];
	ld.param.b32 	%r2490, [retval0+8];
	} // callseq 10
$L__BB11_243:
	add.s32 	%r2491, %r2490, 1;
$L__BB11_244:
	ld.param.u64 	%rd67, [_Z13doRandomStuffIfLj512EEvPT_S1_jP17curandStateXORWOWS3__param_1];
	shl.b32 	%r1905, %r2491, 6;
	cvt.u64.u32 	%rd59, %r1905;
	and.b64  	%rd60, %rd59, 64;
	mov.u64 	%rd61, __cudart_sin_cos_coeffs;
	add.s64 	%rd62, %rd61, %rd60;
	mul.rn.f64 	%fd97, %fd122, %fd122;
	and.b32  	%r1906, %r2491, 1;
	setp.eq.b32 	%p137, %r1906, 1;
	selp.f64 	%fd98, 0dBDA8FF8320FD8164, 0d3DE5DB65F9785EBA, %p137;
	ld.global.nc.v2.f64 	{%fd99, %fd100}, [%rd62];
	fma.rn.f64 	%fd101, %fd98, %fd97, %fd99;
	fma.rn.f64 	%fd102, %fd101, %fd97, %fd100;
	ld.global.nc.v2.f64 	{%fd103, %fd104}, [%rd62+16];
	fma.rn.f64 	%fd105, %fd102, %fd97, %fd103;
	fma.rn.f64 	%fd106, %fd105, %fd97, %fd104;
	ld.global.nc.v2.f64 	{%fd107, %fd108}, [%rd62+32];
	fma.rn.f64 	%fd109, %fd106, %fd97, %fd107;
	fma.rn.f64 	%fd110, %fd109, %fd97, %fd108;
	fma.rn.f64 	%fd111, %fd110, %fd122, %fd122;
	fma.rn.f64 	%fd112, %fd110, %fd97, 0d3FF0000000000000;
	selp.f64 	%fd113, %fd112, %fd111, %p137;
	and.b32  	%r1907, %r2491, 2;
	setp.eq.s32 	%p138, %r1907, 0;
	mov.f64 	%fd114, 0d0000000000000000;
	sub.f64 	%fd115, %fd114, %fd113;
	selp.f64 	%fd116, %fd113, %fd115, %p138;
	mul.f64 	%fd117, %fd116, 0d3FA6A09E667F3BCD;
	cvt.rn.f32.f64 	%f19, %fd117;
	cvta.to.global.u64 	%rd63, %rd67;
	shl.b64 	%rd64, %rd3, 2;
	add.s64 	%rd65, %rd63, %rd64;
	st.global.f32 	[%rd65], %f19;
$L__BB11_245:
	ret;

}
.func  (.param .align 16 .b8 func_retval0[16]) __internal_trig_reduction_slowpathd(
	.param .b64 __internal_trig_reduction_slowpathd_param_0
)
{
	.local .align 8 .b8 	__local_depot12[40];
	.reg .b64 	%SP;
	.reg .b64 	%SPL;
	.reg .pred 	%p<10>;
	.reg .b32 	%r<47>;
	.reg .b64 	%rd<74>;
	.reg .b64 	%fd<5>;

	mov.u64 	%SPL, __local_depot12;
	ld.param.f64 	%fd4, [__internal_trig_reduction_slowpathd_param_0];
	add.u64 	%rd1, %SPL, 0;
	{
	.reg .b32 %temp; 
	mov.b64 	{%temp, %r1}, %fd4;
	}
	shr.u32 	%r2, %r1, 20;
	and.b32  	%r3, %r2, 2047;
	setp.eq.s32 	%p1, %r3, 2047;
	mov.b32 	%r46, 0;
	@%p1 bra 	$L__BB12_9;
	add.s32 	%r20, %r3, -1024;
	mov.b64 	%rd20, %fd4;
	shl.b64 	%rd2, %rd20, 11;
	shr.u32 	%r4, %r20, 6;
	sub.s32 	%r45, 15, %r4;
	sub.s32 	%r21, 19, %r4;
	setp.lt.u32 	%p2, %r20, 128;
	selp.b32 	%r6, 18, %r21, %p2;
	setp.ge.s32 	%p3, %r45, %r6;
	mov.b64 	%rd70, 0;
	@%p3 bra 	$L__BB12_4;
	add.s32 	%r23, %r6, %r4;
	neg.s32 	%r43, %r23;
	or.b64  	%rd3, %rd2, -9223372036854775808;
	mov.b64 	%rd70, 0;
	mov.b32 	%r42, 0;
	mov.u64 	%rd25, __cudart_i2opi_d;
	mov.u32 	%r44, %r45;
$L__BB12_3:
	.pragma "nounroll";
	mul.wide.s32 	%rd22, %r42, 8;
	add.s64 	%rd23, %rd1, %rd22;
	mul.wide.s32 	%rd24, %r44, 8;
	add.s64 	%rd26, %rd25, %rd24;
	ld.global.nc.u64 	%rd27, [%rd26];
	{
	.reg .u32 %r0, %r1, %r2, %r3, %alo, %ahi, %blo, %bhi, %clo, %chi;
	mov.b64 	{%alo,%ahi}, %rd27;
	mov.b64 	{%blo,%bhi}, %rd3;
	mov.b64 	{%clo,%chi}, %rd70;
	mad.lo.cc.u32 	%r0, %alo, %blo, %clo;
	madc.hi.cc.u32 	%r1, %alo, %blo, %chi;
	madc.hi.u32 	%r2, %alo, %bhi, 0;
	mad.lo.cc.u32 	%r1, %alo, %bhi, %r1;
	madc.hi.cc.u32 	%r2, %ahi, %blo, %r2;
	madc.hi.u32 	%r3, %ahi, %bhi, 0;
	mad.lo.cc.u32 	%r1, %ahi, %blo, %r1;
	madc.lo.cc.u32 	%r2, %ahi, %bhi, %r2;
	addc.u32 	%r3, %r3, 0;
	mov.b64 	%rd28, {%r0,%r1};
	mov.b64 	%rd70, {%r2,%r3};
	}
	st.local.u64 	[%rd23], %rd28;
	add.s32 	%r44, %r44, 1;
	add.s32 	%r43, %r43, 1;
	add.s32 	%r42, %r42, 1;
	setp.ne.s32 	%p4, %r43, -15;
	mov.u32 	%r45, %r6;
	@%p4 bra 	$L__BB12_3;
$L__BB12_4:
	cvt.s64.s32 	%rd29, %r45;
	cvt.u64.u32 	%rd30, %r4;
	add.s64 	%rd31, %rd30, %rd29;
	shl.b64 	%rd32, %rd31, 3;
	add.s64 	%rd33, %rd1, %rd32;
	st.local.u64 	[%rd33+-120], %rd70;
	and.b32  	%r15, %r2, 63;
	ld.local.u64 	%rd72, [%rd1+16];
	ld.local.u64 	%rd71, [%rd1+24];
	setp.eq.s32 	%p5, %r15, 0;
	@%p5 bra 	$L__BB12_6;
	shl.b64 	%rd34, %rd71, %r15;
	shr.u64 	%rd35, %rd72, 1;
	xor.b32  	%r24, %r15, 63;
	shr.u64 	%rd36, %rd35, %r24;
	or.b64  	%rd71, %rd34, %rd36;
	ld.local.u64 	%rd37, [%rd1+8];
	shl.b64 	%rd38, %rd72, %r15;
	shr.u64 	%rd39, %rd37, 1;
	shr.u64 	%rd40, %rd39, %r24;
	or.b64  	%rd72, %rd38, %rd40;
$L__BB12_6:
	and.b32  	%r25, %r1, -2147483648;
	shr.u64 	%rd41, %rd71, 62;
	cvt.u32.u64 	%r26, %rd41;
	mov.b64 	{%r27, %r28}, %rd71;
	mov.b64 	{%r29, %r30}, %rd72;
	shf.l.wrap.b32 	%r31, %r30, %r27, 2;
	shf.l.wrap.b32 	%r32, %r27, %r28, 2;
	mov.b64 	%rd42, {%r31, %r32};
	shl.b64 	%rd43, %rd72, 2;
	shr.u64 	%rd44, %rd42, 63;
	cvt.u32.u64 	%r33, %rd44;
	add.s32 	%r34, %r33, %r26;
	setp.eq.s32 	%p6, %r25, 0;
	neg.s32 	%r35, %r34;
	selp.b32 	%r46, %r34, %r35, %p6;
	setp.gt.s64 	%p7, %rd42, -1;
	mov.b64 	%rd45, 0;
	{
	.reg .u32 %r0, %r1, %r2, %r3, %a0, %a1, %a2, %a3, %b0, %b1, %b2, %b3;
	mov.b64 	{%a0,%a1}, %rd45;
	mov.b64 	{%a2,%a3}, %rd45;
	mov.b64 	{%b0,%b1}, %rd43;
	mov.b64 	{%b2,%b3}, %rd42;
	sub.cc.u32 	%r0, %a0, %b0;
	subc.cc.u32 	%r1, %a1, %b1;
	subc.cc.u32 	%r2, %a2, %b2;
	subc.u32 	%r3, %a3, %b3;
	mov.b64 	%rd46, {%r0,%r1};
	mov.b64 	%rd47, {%r2,%r3};
	}
	xor.b32  	%r36, %r25, -2147483648;
	selp.b64 	%rd73, %rd42, %rd47, %p7;
	selp.b64 	%rd14, %rd43, %rd46, %p7;
	selp.b32 	%r17, %r25, %r36, %p7;
	clz.b64 	%r37, %rd73;
	cvt.u64.u32 	%rd15, %r37;
	setp.eq.s32 	%p8, %r37, 0;
	@%p8 bra 	$L__BB12_8;
	cvt.u32.u64 	%r38, %rd15;
	and.b32  	%r39, %r38, 63;
	shl.b64 	%rd48, %rd73, %r39;
	shr.u64 	%rd49, %rd14, 1;
	not.b32 	%r40, %r38;
	and.b32  	%r41, %r40, 63;
	shr.u64 	%rd50, %rd49, %r41;
	or.b64  	%rd73, %rd48, %rd50;
$L__BB12_8:
	mov.b64 	%rd51, -3958705157555305931;
	{
	.reg .u32 %r0, %r1, %r2, %r3, %alo, %ahi, %blo, %bhi;
	mov.b64 	{%alo,%ahi}, %rd73;
	mov.b64 	{%blo,%bhi}, %rd51;
	mul.lo.u32 	%r0, %alo, %blo;
	mul.hi.u32 	%r1, %alo, %blo;
	mad.lo.cc.u32 	%r1, %alo, %bhi, %r1;
	madc.hi.u32 	%r2, %alo, %bhi, 0;
	mad.lo.cc.u32 	%r1, %ahi, %blo, %r1;
	madc.hi.cc.u32 	%r2, %ahi, %blo, %r2;
	madc.hi.u32 	%r3, %ahi, %bhi, 0;
	mad.lo.cc.u32 	%r2, %ahi, %bhi, %r2;
	addc.u32 	%r3, %r3, 0;
	mov.b64 	%rd52, {%r0,%r1};
	mov.b64 	%rd53, {%r2,%r3};
	}
	setp.gt.s64 	%p9, %rd53, 0;
	{
	.reg .u32 %r0, %r1, %r2, %r3, %a0, %a1, %a2, %a3, %b0, %b1, %b2, %b3;
	mov.b64 	{%a0,%a1}, %rd52;
	mov.b64 	{%a2,%a3}, %rd53;
	mov.b64 	{%b0,%b1}, %rd52;
	mov.b64 	{%b2,%b3}, %rd53;
	add.cc.u32 	%r0, %a0, %b0;
	addc.cc.u32 	%r1, %a1, %b1;
	addc.cc.u32 	%r2, %a2, %b2;
	addc.u32 	%r3, %a3, %b3;
	mov.b64 	%rd54, {%r0,%r1};
	mov.b64 	%rd55, {%r2,%r3};
	}
	selp.b64 	%rd56, %rd55, %rd53, %p9;
	selp.s64 	%rd57, -1, 0, %p9;
	sub.s64 	%rd58, %rd57, %rd15;
	cvt.u64.u32 	%rd59, %r17;
	shl.b64 	%rd60, %rd59, 32;
	add.s64 	%rd61, %rd56, 1;
	shr.u64 	%rd62, %rd61, 10;
	add.s64 	%rd63, %rd62, 1;
	shr.u64 	%rd64, %rd63, 1;
	shl.b64 	%rd65, %rd58, 52;
	add.s64 	%rd66, %rd65, %rd64;
	add.s64 	%rd67, %rd66, 4602678819172646912;
	or.b64  	%rd68, %rd67, %rd60;
	mov.b64 	%fd4, %rd68;
$L__BB12_9:
	st.param.f64 	[func_retval0], %fd4;
	st.param.b32 	[func_retval0+8], %r46;
	ret;

}


// ===== COMPILED SASS (sm_100) =====

	.target	sm_100

	.elftype	@"ET_EXEC"


//--------------------- .note.nv.tkinfo           --------------------------
	.section	.note.nv.tkinfo,"",@"SHT_NOTE"
	.sectionflags	@"SHF_NOTE_NV_TKINFO"
	.tkinfo
        /*0018*/ 	.word	0x00000002
        /*0030*/ 	.string	""
        /*0030*/ 	.string	"ptxas"
        /*0030*/ 	.string	"Cuda compilation tools, release 13.0, V13.0.88"
        /*0030*/ 	.string	"Build cuda_13.0.r13.0/compiler.36424714_0"
        /*0030*/ 	.string	"-arch sm_100 -m 64 "



//--------------------- .note.nv.cuinfo           --------------------------
	.section	.note.nv.cuinfo,"",@"SHT_NOTE"
	.sectionflags	@"SHF_NOTE_NV_CUINFO"
        /*0018*/ 	.short	0x0002
        /*001a*/ 	.short	0x0064
        /*001c*/ 	.short	0x0082
	.zero		2


//--------------------- .nv.info                  --------------------------
	.section	.nv.info,"",@"SHT_CUDA_INFO"
	.align	4


	//----- nvinfo : EIATTR_REGCOUNT
	.align		4
        /*0000*/ 	.byte	0x04, 0x2f
        /*0002*/ 	.short	(.L_13 - .L_12)
	.align		4
.L_12:
        /*0004*/ 	.word	index@(_Z7initRNGP17curandStateXORWOWjj)
        /*0008*/ 	.word	0x0000001f


	//----- nvinfo : EIATTR_FRAME_SIZE
	.align		4
.L_13:
        /*000c*/ 	.byte	0x04, 0x11
        /*000e*/ 	.short	(.L_15 - .L_14)
	.align		4
.L_14:
        /*0010*/ 	.word	index@(_Z7initRNGP17curandStateXORWOWjj)
        /*0014*/ 	.word	0x00000000


	//----- nvinfo : EIATTR_REGCOUNT
	.align		4
.L_15:
        /*0018*/ 	.byte	0x04, 0x2f
        /*001a*/ 	.short	(.L_17 - .L_16)
	.align		4
.L_16:
        /*001c*/ 	.word	index@(_Z13doRandomStuffIdLj1EEvPT_S1_jP17curandStateXORWOWS3_)
        /*0020*/ 	.word	0x0000001f


	//----- nvinfo : EIATTR_FRAME_SIZE
	.align		4
.L_17:
        /*0024*/ 	.byte	0x04, 0x11
        /*0026*/ 	.short	(.L_19 - .L_18)
	.align		4
.L_18:
        /*0028*/ 	.word	index@($_Z13doRandomStuffIdLj1EEvPT_S1_jP17curandStateXORWOWS3_$__internal_trig_reduction_slowpathd)
        /*002c*/ 	.word	0x00000088


	//----- nvinfo : EIATTR_FRAME_SIZE
	.align		4
.L_19:
        /*0030*/ 	.byte	0x04, 0x11
        /*0032*/ 	.short	(.L_21 - .L_20)
	.align		4
.L_20:
        /*0034*/ 	.word	index@($__internal_10_$__cuda_sm20_dsqrt_rn_f64_mediumpath_v1)
        /*0038*/ 	.word	0x00000088


	//----- nvinfo : EIATTR_FRAME_SIZE
	.align		4
.L_21:
        /*003c*/ 	.byte	0x04, 0x11
        /*003e*/ 	.short	(.L_23 - .L_22)
	.align		4
.L_22:
        /*0040*/ 	.word	index@(_Z13doRandomStuffIdLj1EEvPT_S1_jP17curandStateXORWOWS3_)
        /*0044*/ 	.word	0x00000088


	//----- nvinfo : EIATTR_REGCOUNT
	.align		4
.L_23:
        /*0048*/ 	.byte	0x04, 0x2f
        /*004a*/ 	.short	(.L_25 - .L_24)
	.align		4
.L_24:
        /*004c*/ 	.word	index@(_Z13doRandomStuffIdLj32EEvPT_S1_jP17curandStateXORWOWS3_)
        /*0050*/ 	.word	0x0000001f


	//----- nvinfo : EIATTR_FRAME_SIZE
	.align		4
.L_25:
        /*0054*/ 	.byte	0x04, 0x11
        /*0056*/ 	.short	(.L_27 - .L_26)
	.align		4
.L_26:
        /*0058*/ 	.word	index@($_Z13doRandomStuffIdLj32EEvPT_S1_jP17curandStateXORWOWS3_$__internal_trig_reduction_slowpathd)
        /*005c*/ 	.word	0x00000088


	//----- nvinfo : EIATTR_FRAME_SIZE
	.align		4
.L_27:
        /*0060*/ 	.byte	0x04, 0x11
        /*0062*/ 	.short	(.L_29 - .L_28)
	.align		4
.L_28:
        /*0064*/ 	.word	index@($__internal_9_$__cuda_sm20_dsqrt_rn_f64_mediumpath_v1)
        /*0068*/ 	.word	0x00000088


	//----- nvinfo : EIATTR_FRAME_SIZE
	.align		4
.L_29:
        /*006c*/ 	.byte	0x04, 0x11
        /*006e*/ 	.short	(.L_31 - .L_30)
	.align		4
.L_30:
        /*0070*/ 	.word	index@(_Z13doRandomStuffIdLj32EEvPT_S1_jP17curandStateXORWOWS3_)
        /*0074*/ 	.word	0x00000088


	//----- nvinfo : EIATTR_REGCOUNT
	.align		4
.L_31:
        /*0078*/ 	.byte	0x04, 0x2f
        /*007a*/ 	.short	(.L_33 - .L_32)
	.align		4
.L_32:
        /*007c*/ 	.word	index@(_Z13doRandomStuffIdLj64EEvPT_S1_jP17curandStateXORWOWS3_)
        /*0080*/ 	.word	0x0000001f


	//----- nvinfo : EIATTR_FRAME_SIZE
	.align		4
.L_33:
        /*0084*/ 	.byte	0x04, 0x11
        /*0086*/ 	.short	(.L_35 - .L_34)
	.align		4
.L_34:
        /*0088*/ 	.word	index@($_Z13doRandomStuffIdLj64EEvPT_S1_jP17curandStateXORWOWS3_$__internal_trig_reduction_slowpathd)
        /*008c*/ 	.word	0x00000088


	//----- nvinfo : EIATTR_FRAME_SIZE
	.align		4
.L_35:
        /*0090*/ 	.byte	0x04, 0x11
        /*0092*/ 	.short	(.L_37 - .L_36)
	.align		4
.L_36:
        /*0094*/ 	.word	index@($__internal_8_$__cuda_sm20_dsqrt_rn_f64_mediumpath_v1)
        /*0098*/ 	.word	0x00000088


	//----- nvinfo : EIATTR_FRAME_SIZE
	.align		4
.L_37:
        /*009c*/ 	.byte	0x04, 0x11
        /*009e*/ 	.short	(.L_39 - .L_38)
	.align		4
.L_38:
        /*00a0*/ 	.word	index@(_Z13doRandomStuffIdLj64EEvPT_S1_jP17curandStateXORWOWS3_)
        /*00a4*/ 	.word	0x00000088


	//----- nvinfo : EIATTR_REGCOUNT
	.align		4
.L_39:
        /*00a8*/ 	.byte	0x04, 0x2f
        /*00aa*/ 	.short	(.L_41 - .L_40)
	.align		4
.L_40:
        /*00ac*/ 	.word	index@(_Z13doRandomStuffIdLj128EEvPT_S1_jP17curandStateXORWOWS3_)
        /*00b0*/ 	.word	0x0000001f


	//----- nvinfo : EIATTR_FRAME_SIZE
	.align		4
.L_41:
        /*00b4*/ 	.byte	0x04, 0x11
        /*00b6*/ 	.short	(.L_43 - .L_42)
	.align		4
.L_42:
        /*00b8*/ 	.word	index@($_Z13doRandomStuffIdLj128EEvPT_S1_jP17curandStateXORWOWS3_$__internal_trig_reduction_slowpathd)
        /*00bc*/ 	.word	0x00000088


	//----- nvinfo : EIATTR_FRAME_SIZE
	.align		4
.L_43:
        /*00c0*/ 	.byte	0x04, 0x11
        /*00c2*/ 	.short	(.L_45 - .L_44)
	.align		4
.L_44:
        /*00c4*/ 	.word	index@($__internal_7_$__cuda_sm20_dsqrt_rn_f64_mediumpath_v1)
        /*00c8*/ 	.word	0x00000088


	//----- nvinfo : EIATTR_FRAME_SIZE
	.align		4
.L_45:
        /*00cc*/ 	.byte	0x04, 0x11
        /*00ce*/ 	.short	(.L_47 - .L_46)
	.align		4
.L_46:
        /*00d0*/ 	.word	index@(_Z13doRandomStuffIdLj128EEvPT_S1_jP17curandStateXORWOWS3_)
        /*00d4*/ 	.word	0x00000088


	//----- nvinfo : EIATTR_REGCOUNT
	.align		4
.L_47:
        /*00d8*/ 	.byte	0x04, 0x2f
        /*00da*/ 	.short	(.L_49 - .L_48)
	.align		4
.L_48:
        /*00dc*/ 	.word	index@(_Z13doRandomStuffIdLj256EEvPT_S1_jP17curandStateXORWOWS3_)
        /*00e0*/ 	.word	0x0000001f


	//----- nvinfo : EIATTR_FRAME_SIZE
	.align		4
.L_49:
        /*00e4*/ 	.byte	0x04, 0x11
        /*00e6*/ 	.short	(.L_51 - .L_50)
	.align		4
.L_50:
        /*00e8*/ 	.word	index@($_Z13doRandomStuffIdLj256EEvPT_S1_jP17curandStateXORWOWS3_$__internal_trig_reduction_slowpathd)
        /*00ec*/ 	.word	0x00000088


	//----- nvinfo : EIATTR_FRAME_SIZE
	.align		4
.L_51:
        /*00f0*/ 	.byte	0x04, 0x11
        /*00f2*/ 	.short	(.L_53 - .L_52)
	.align		4
.L_52:
        /*00f4*/ 	.word	index@($__internal_6_$__cuda_sm20_dsqrt_rn_f64_mediumpath_v1)
        /*00f8*/ 	.word	0x00000088


	//----- nvinfo : EIATTR_FRAME_SIZE
	.align		4
.L_53:
        /*00fc*/ 	.byte	0x04, 0x11
        /*00fe*/ 	.short	(.L_55 - .L_54)
	.align		4
.L_54:
        /*0100*/ 	.word	index@(_Z13doRandomStuffIdLj256EEvPT_S1_jP17curandStateXORWOWS3_)
        /*0104*/ 	.word	0x00000088


	//----- nvinfo : EIATTR_REGCOUNT
	.align		4
.L_55:
        /*0108*/ 	.byte	0x04, 0x2f
        /*010a*/ 	.short	(.L_57 - .L_56)
	.align		4
.L_56:
        /*010c*/ 	.word	index@(_Z13doRandomStuffIdLj512EEvPT_S1_jP17curandStateXORWOWS3_)
        /*0110*/ 	.word	0x0000001f


	//----- nvinfo : EIATTR_FRAME_SIZE
	.align		4
.L_57:
        /*0114*/ 	.byte	0x04, 0x11
        /*0116*/ 	.short	(.L_59 - .L_58)
	.align		4
.L_58:
        /*0118*/ 	.word	index@($_Z13doRandomStuffIdLj512EEvPT_S1_jP17curandStateXORWOWS3_$__internal_trig_reduction_slowpathd)
        /*011c*/ 	.word	0x00000088


	//----- nvinfo : EIATTR_FRAME_SIZE
	.align		4
.L_59:
        /*0120*/ 	.byte	0x04, 0x11
        /*0122*/ 	.short	(.L_61 - .L_60)
	.align		4
.L_60:
        /*0124*/ 	.word	index@($__internal_5_$__cuda_sm20_dsqrt_rn_f64_mediumpath_v1)
        /*0128*/ 	.word	0x00000088


	//----- nvinfo : EIATTR_FRAME_SIZE
	.align		4
.L_61:
        /*012c*/ 	.byte	0x04, 0x11
        /*012e*/ 	.short	(.L_63 - .L_62)
	.align		4
.L_62:
        /*0130*/ 	.word	index@(_Z13doRandomStuffIdLj512EEvPT_S1_jP17curandStateXORWOWS3_)
        /*0134*/ 	.word	0x00000088


	//----- nvinfo : EIATTR_REGCOUNT
	.align		4
.L_63:
        /*0138*/ 	.byte	0x04, 0x2f
        /*013a*/ 	.short	(.L_65 - .L_64)
	.align		4
.L_64:
        /*013c*/ 	.word	index@(_Z13doRandomStuffIfLj32EEvPT_S1_jP17curandStateXORWOWS3_)
        /*0140*/ 	.word	0x0000001f


	//----- nvinfo : EIATTR_FRAME_SIZE
	.align		4
.L_65:
        /*0144*/ 	.byte	0x04, 0x11
        /*0146*/ 	.short	(.L_67 - .L_66)
	.align		4
.L_66:
        /*0148*/ 	.word	index@($_Z13doRandomStuffIfLj32EEvPT_S1_jP17curandStateXORWOWS3_$__internal_trig_reduction_slowpathd)
        /*014c*/ 	.word	0x00000088


	//----- nvinfo : EIATTR_FRAME_SIZE
	.align		4
.L_67:
        /*0150*/ 	.byte	0x04, 0x11
        /*0152*/ 	.short	(.L_69 - .L_68)
	.align		4
.L_68:
        /*0154*/ 	.word	index@($__internal_4_$__cuda_sm20_dsqrt_rn_f64_mediumpath_v1)
        /*0158*/ 	.word	0x00000088


	//----- nvinfo : EIATTR_FRAME_SIZE
	.align		4
.L_69:
        /*015c*/ 	.byte	0x04, 0x11
        /*015e*/ 	.short	(.L_71 - .L_70)
	.align		4
.L_70:
        /*0160*/ 	.word	index@(_Z13doRandomStuffIfLj32EEvPT_S1_jP17curandStateXORWOWS3_)
        /*0164*/ 	.word	0x00000088


	//----- nvinfo : EIATTR_REGCOUNT
	.align		4
.L_71:
        /*0168*/ 	.byte	0x04, 0x2f
        /*016a*/ 	.short	(.L_73 - .L_72)
	.align		4
.L_72:
        /*016c*/ 	.word	index@(_Z13doRandomStuffIfLj64EEvPT_S1_jP17curandStateXORWOWS3_)
        /*0170*/ 	.word	0x0000001f


	//----- nvinfo : EIATTR_FRAME_SIZE
	.align		4
.L_73:
        /*0174*/ 	.byte	0x04, 0x11
        /*0176*/ 	.short	(.L_75 - .L_74)
	.align		4
.L_74:
        /*0178*/ 	.word	index@($_Z13doRandomStuffIfLj64EEvPT_S1_jP17curandStateXORWOWS3_$__internal_trig_reduction_slowpathd)
        /*017c*/ 	.word	0x00000088


	//----- nvinfo : EIATTR_FRAME_SIZE
	.align		4
.L_75:
        /*0180*/ 	.byte	0x04, 0x11
        /*0182*/ 	.short	(.L_77 - .L_76)
	.align		4
.L_76:
        /*0184*/ 	.word	index@($__internal_3_$__cuda_sm20_dsqrt_rn_f64_mediumpath_v1)
        /*0188*/ 	.word	0x00000088


	//----- nvinfo : EIATTR_FRAME_SIZE
	.align		4
.L_77:
        /*018c*/ 	.byte	0x04, 0x11
        /*018e*/ 	.short	(.L_79 - .L_78)
	.align		4
.L_78:
        /*0190*/ 	.word	index@(_Z13doRandomStuffIfLj64EEvPT_S1_jP17curandStateXORWOWS3_)
        /*0194*/ 	.word	0x00000088


	//----- nvinfo : EIATTR_REGCOUNT
	.align		4
.L_79:
        /*0198*/ 	.byte	0x04, 0x2f
        /*019a*/ 	.short	(.L_81 - .L_80)
	.align		4
.L_80:
        /*019c*/ 	.word	index@(_Z13doRandomStuffIfLj128EEvPT_S1_jP17curandStateXORWOWS3_)
        /*01a0*/ 	.word	0x0000001f


	//----- nvinfo : EIATTR_FRAME_SIZE
	.align		4
.L_81:
        /*01a4*/ 	.byte	0x04, 0x11
        /*01a6*/ 	.short	(.L_83 - .L_82)
	.align		4
.L_82:
        /*01a8*/ 	.word	index@($_Z13doRandomStuffIfLj128EEvPT_S1_jP17curandStateXORWOWS3_$__internal_trig_reduction_slowpathd)
        /*01ac*/ 	.word	0x00000088


	//----- nvinfo : EIATTR_FRAME_SIZE
	.align		4
.L_83:
        /*01b0*/ 	.byte	0x04, 0x11
        /*01b2*/ 	.short	(.L_85 - .L_84)
	.align		4
.L_84:
        /*01b4*/ 	.word	index@($__internal_2_$__cuda_sm20_dsqrt_rn_f64_mediumpath_v1)
        /*01b8*/ 	.word	0x00000088


	//----- nvinfo : EIATTR_FRAME_SIZE
	.align		4
.L_85:
        /*01bc*/ 	.byte	0x04, 0x11
        /*01be*/ 	.short	(.L_87 - .L_86)
	.align		4
.L_86:
        /*01c0*/ 	.word	index@(_Z13doRandomStuffIfLj128EEvPT_S1_jP17curandStateXORWOWS3_)
        /*01c4*/ 	.word	0x00000088


	//----- nvinfo : EIATTR_REGCOUNT
	.align		4
.L_87:
        /*01c8*/ 	.byte	0x04, 0x2f
        /*01ca*/ 	.short	(.L_89 - .L_88)
	.align		4
.L_88:
        /*01cc*/ 	.word	index@(_Z13doRandomStuffIfLj256EEvPT_S1_jP17curandStateXORWOWS3_)
        /*01d0*/ 	.word	0x0000001f


	//----- nvinfo : EIATTR_FRAME_SIZE
	.align		4
.L_89:
        /*01d4*/ 	.byte	0x04, 0x11
        /*01d6*/ 	.short	(.L_91 - .L_90)
	.align		4
.L_90:
        /*01d8*/ 	.word	index@($_Z13doRandomStuffIfLj256EEvPT_S1_jP17curandStateXORWOWS3_$__internal_trig_reduction_slowpathd)
        /*01dc*/ 	.word	0x00000088


	//----- nvinfo : EIATTR_FRAME_SIZE
	.align		4
.L_91:
        /*01e0*/ 	.byte	0x04, 0x11
        /*01e2*/ 	.short	(.L_93 - .L_92)
	.align		4
.L_92:
        /*01e4*/ 	.word	index@($__internal_1_$__cuda_sm20_dsqrt_rn_f64_mediumpath_v1)
        /*01e8*/ 	.word	0x00000088


	//----- nvinfo : EIATTR_FRAME_SIZE
	.align		4
.L_93:
        /*01ec*/ 	.byte	0x04, 0x11
        /*01ee*/ 	.short	(.L_95 - .L_94)
	.align		4
.L_94:
        /*01f0*/ 	.word	index@(_Z13doRandomStuffIfLj256EEvPT_S1_jP17curandStateXORWOWS3_)
        /*01f4*/ 	.word	0x00000088


	//----- nvinfo : EIATTR_REGCOUNT
	.align		4
.L_95:
        /*01f8*/ 	.byte	0x04, 0x2f
        /*01fa*/ 	.short	(.L_97 - .L_96)
	.align		4
.L_96:
        /*01fc*/ 	.word	index@(_Z13doRandomStuffIfLj512EEvPT_S1_jP17curandStateXORWOWS3_)
        /*0200*/ 	.word	0x0000001f


	//----- nvinfo : EIATTR_FRAME_SIZE
	.align		4
.L_97:
        /*0204*/ 	.byte	0x04, 0x11
        /*0206*/ 	.short	(.L_99 - .L_98)
	.align		4
.L_98:
        /*0208*/ 	.word	index@($_Z13doRandomStuffIfLj512EEvPT_S1_jP17curandStateXORWOWS3_$__internal_trig_reduction_slowpathd)
        /*020c*/ 	.word	0x00000088


	//----- nvinfo : EIATTR_FRAME_SIZE
	.align		4
.L_99:
        /*0210*/ 	.byte	0x04, 0x11
        /*0212*/ 	.short	(.L_101 - .L_100)
	.align		4
.L_100:
        /*0214*/ 	.word	index@($__internal_0_$__cuda_sm20_dsqrt_rn_f64_mediumpath_v1)
        /*0218*/ 	.word	0x00000088


	//----- nvinfo : EIATTR_FRAME_SIZE
	.align		4
.L_101:
        /*021c*/ 	.byte	0x04, 0x11
        /*021e*/ 	.short	(.L_103 - .L_102)
	.align		4
.L_102:
        /*0220*/ 	.word	index@(_Z13doRandomStuffIfLj512EEvPT_S1_jP17curandStateXORWOWS3_)
        /*0224*/ 	.word	0x00000088


	//----- nvinfo : EIATTR_MIN_STACK_SIZE
	.align		4
.L_103:
        /*0228*/ 	.byte	0x04, 0x12
        /*022a*/ 	.short	(.L_105 - .L_104)
	.align		4
.L_104:
        /*022c*/ 	.word	index@(_Z13doRandomStuffIfLj512EEvPT_S1_jP17curandStateXORWOWS3_)
        /*0230*/ 	.word	0x00000088


	//----- nvinfo : EIATTR_MIN_STACK_SIZE
	.align		4
.L_105:
        /*0234*/ 	.byte	0x04, 0x12
        /*0236*/ 	.short	(.L_107 - .L_106)
	.align		4
.L_106:
        /*0238*/ 	.word	index@(_Z13doRandomStuffIfLj256EEvPT_S1_jP17curandStateXORWOWS3_)
        /*023c*/ 	.word	0x00000088


	//----- nvinfo : EIATTR_MIN_STACK_SIZE
	.align		4
.L_107:
        /*0240*/ 	.byte	0x04, 0x12
        /*0242*/ 	.short	(.L_109 - .L_108)
	.align		4
.L_108:
        /*0244*/ 	.word	index@(_Z13doRandomStuffIfLj128EEvPT_S1_jP17curandStateXORWOWS3_)
        /*0248*/ 	.word	0x00000088


	//----- nvinfo : EIATTR_MIN_STACK_SIZE
	.align		4
.L_109:
        /*024c*/ 	.byte	0x04, 0x12
        /*024e*/ 	.short	(.L_111 - .L_110)
	.align		4
.L_110:
        /*0250*/ 	.word	index@(_Z13doRandomStuffIfLj64EEvPT_S1_jP17curandStateXORWOWS3_)
        /*0254*/ 	.word	0x00000088


	//----- nvinfo : EIATTR_MIN_STACK_SIZE
	.align		4
.L_111:
        /*0258*/ 	.byte	0x04, 0x12
        /*025a*/ 	.short	(.L_113 - .L_112)
	.align		4
.L_112:
        /*025c*/ 	.word	index@(_Z13doRandomStuffIfLj32EEvPT_S1_jP17curandStateXORWOWS3_)
        /*0260*/ 	.word	0x00000088


	//----- nvinfo : EIATTR_MIN_STACK_SIZE
	.align		4
.L_113:
        /*0264*/ 	.byte	0x04, 0x12
        /*0266*/ 	.short	(.L_115 - .L_114)
	.align		4
.L_114:
        /*0268*/ 	.word	index@(_Z13doRandomStuffIdLj512EEvPT_S1_jP17curandStateXORWOWS3_)
        /*026c*/ 	.word	0x00000088


	//----- nvinfo : EIATTR_MIN_STACK_SIZE
	.align		4
.L_115:
        /*0270*/ 	.byte	0x04, 0x12
        /*0272*/ 	.short	(.L_117 - .L_116)
	.align		4
.L_116:
        /*0274*/ 	.word	index@(_Z13doRandomStuffIdLj256EEvPT_S1_jP17curandStateXORWOWS3_)
        /*0278*/ 	.word	0x00000088


	//----- nvinfo : EIATTR_MIN_STACK_SIZE
	.align		4
.L_117:
        /*027c*/ 	.byte	0x04, 0x12
        /*027e*/ 	.short	(.L_119 - .L_118)
	.align		4
.L_118:
        /*0280*/ 	.word	index@(_Z13doRandomStuffIdLj128EEvPT_S1_jP17curandStateXORWOWS3_)
        /*0284*/ 	.word	0x00000088


	//----- nvinfo : EIATTR_MIN_STACK_SIZE
	.align		4
.L_119:
        /*0288*/ 	.byte	0x04, 0x12
        /*028a*/ 	.short	(.L_121 - .L_120)
	.align		4
.L_120:
        /*028c*/ 	.word	index@(_Z13doRandomStuffIdLj64EEvPT_S1_jP17curandStateXORWOWS3_)
        /*0290*/ 	.word	0x00000088


	//----- nvinfo : EIATTR_MIN_STACK_SIZE
	.align		4
.L_121:
        /*0294*/ 	.byte	0x04, 0x12
        /*0296*/ 	.short	(.L_123 - .L_122)
	.align		4
.L_122:
        /*0298*/ 	.word	index@(_Z13doRandomStuffIdLj32EEvPT_S1_jP17curandStateXORWOWS3_)
        /*029c*/ 	.word	0x00000088


	//----- nvinfo : EIATTR_MIN_STACK_SIZE
	.align		4
.L_123:
        /*02a0*/ 	.byte	0x04, 0x12
        /*02a2*/ 	.short	(.L_125 - .L_124)
	.align		4
.L_124:
        /*02a4*/ 	.word	index@(_Z13doRandomStuffIdLj1EEvPT_S1_jP17curandStateXORWOWS3_)
        /*02a8*/ 	.word	0x00000088


	//----- nvinfo : EIATTR_MIN_STACK_SIZE
	.align		4
.L_125:
        /*02ac*/ 	.byte	0x04, 0x12
        /*02ae*/ 	.short	(.L_127 - .L_126)
	.align		4
.L_126:
        /*02b0*/ 	.word	index@(_Z7initRNGP17curandStateXORWOWjj)
        /*02b4*/ 	.word	0x00000000
.L_127:


//--------------------- .nv.compat                --------------------------
	.section	.nv.compat,"",@"SHT_CUDA_COMPAT_INFO"
	.align	4
        /*0000*/ 	.byte	0x02, 0x09, 0x00, 0x00, 0x02, 0x02, 0x01, 0x00, 0x02, 0x05, 0x05, 0x00, 0x03, 0x07, 0x01, 0x01
        /*0010*/ 	.byte	0x02, 0x03, 0x00, 0x00, 0x02, 0x06, 0x01, 0x00, 0x04, 0x0b, 0x08, 0x00, 0x01, 0x00, 0x00, 0x00
        /*0020*/ 	.byte	0x00, 0x00, 0x00, 0x00


//--------------------- .nv.info._Z13doRandomStuffIfLj512EEvPT_S1_jP17curandStateXORWOWS3_ --------------------------
	.section	.nv.info._Z13doRandomStuffIfLj512EEvPT_S1_jP17curandStateXORWOWS3_,"",@"SHT_CUDA_INFO"
	.sectionflags	@""
	.align	4


	//----- nvinfo : EIATTR_CUDA_API_VERSION
	.align		4
        /*0000*/ 	.byte	0x04, 0x37
        /*0002*/ 	.short	(.L_129 - .L_128)
.L_128:
        /*0004*/ 	.word	0x00000082


	//----- nvinfo : EIATTR_KPARAM_INFO
	.align		4
.L_129:
        /*0008*/ 	.byte	0x04, 0x17
        /*000a*/ 	.short	(.L_131 - .L_130)
.L_130:
        /*000c*/ 	.word	0x00000000
        /*0010*/ 	.short	0x0004
        /*0012*/ 	.short	0x0020
        /*0014*/ 	.byte	0x00, 0xf5, 0x21, 0x00


	//----- nvinfo : EIATTR_KPARAM_INFO
	.align		4
.L_131:
        /*0018*/ 	.byte	0x04, 0x17
        /*001a*/ 	.short	(.L_133 - .L_132)
.L_132:
        /*001c*/ 	.word	0x00000000
        /*0020*/ 	.short	0x0003
        /*0022*/ 	.short	0x0018
        /*0024*/ 	.byte	0x00, 0xf5, 0x21, 0x00


	//----- nvinfo : EIATTR_KPARAM_INFO
	.align		4
.L_133:
        /*0028*/ 	.byte	0x04, 0x17
        /*002a*/ 	.short	(.L_135 - .L_134)
.L_134:
        /*002c*/ 	.word	0x00000000
        /*0030*/ 	.short	0x0002
        /*0032*/ 	.short	0x0010
        /*0034*/ 	.byte	0x00, 0xf0, 0x11, 0x00


	//----- nvinfo : EIATTR_KPARAM_INFO
	.align		4
.L_135:
        /*0038*/ 	.byte	0x04, 0x17
        /*003a*/ 	.short	(.L_137 - .L_136)
.L_136:
        /*003c*/ 	.word	0x00000000
        /*0040*/ 	.short	0x0001
        /*0042*/ 	.short	0x0008
        /*0044*/ 	.byte	0x00, 0xf5, 0x21, 0x00


	//----- nvinfo : EIATTR_KPARAM_INFO
	.align		4
.L_137:
        /*0048*/ 	.byte	0x04, 0x17
        /*004a*/ 	.short	(.L_139 - .L_138)
.L_138:
        /*004c*/ 	.word	0x00000000
        /*0050*/ 	.short	0x0000
        /*0052*/ 	.short	0x0000
        /*0054*/ 	.byte	0x00, 0xf5, 0x21, 0x00


	//----- nvinfo : EIATTR_SPARSE_MMA_MASK
	.align		4
.L_139:
        /*0058*/ 	.byte	0x03, 0x50
        /*005a*/ 	.short	0x0000


	//----- nvinfo : EIATTR_MAXREG_COUNT
	.align		4
        /*005c*/ 	.byte	0x03, 0x1b
        /*005e*/ 	.short	0x00ff


	//----- nvinfo : EIATTR_MERCURY_ISA_VERSION
	.align		4
        /*0060*/ 	.byte	0x03, 0x5f
        /*0062*/ 	.short	0x0101


	//----- nvinfo : EIATTR_VRC_CTA_INIT_COUNT
	.align		4
        /*0064*/ 	.byte	0x02, 0x4a
	.zero		1
	.zero		1


	//----- nvinfo : EIATTR_EXIT_INSTR_OFFSETS
	.align		4
        /*0068*/ 	.byte	0x04, 0x1c
        /*006a*/ 	.short	(.L_141 - .L_140)


	//   ....[0]....
.L_140:
        /*006c*/ 	.word	0x00005a00


	//   ....[1]....
        /*0070*/ 	.word	0x00005b60


	//   ....[2]....
        /*0074*/ 	.word	0x000060f0


	//----- nvinfo : EIATTR_CRS_STACK_SIZE
	.align		4
.L_141:
        /*0078*/ 	.byte	0x04, 0x1e
        /*007a*/ 	.short	(.L_143 - .L_142)
.L_142:
        /*007c*/ 	.word	0x00000000


	//----- nvinfo : EIATTR_CBANK_PARAM_SIZE
	.align		4
.L_143:
        /*0080*/ 	.byte	0x03, 0x19
        /*0082*/ 	.short	0x0028


	//----- nvinfo : EIATTR_PARAM_CBANK
	.align		4
        /*0084*/ 	.byte	0x04, 0x0a
        /*0086*/ 	.short	(.L_145 - .L_144)
	.align		4
.L_144:
        /*0088*/ 	.word	index@(.nv.constant0._Z13doRandomStuffIfLj512EEvPT_S1_jP17curandStateXORWOWS3_)
        /*008c*/ 	.short	0x0380
        /*008e*/ 	.short	0x0028


	//----- nvinfo : EIATTR_SW_WAR
	.align		4
.L_145:
        /*0090*/ 	.byte	0x04, 0x36
        /*0092*/ 	.short	(.L_147 - .L_146)
.L_146:
        /*0094*/ 	.word	0x00000008
.L_147:


//--------------------- .nv.info._Z13doRandomStuffIfLj256EEvPT_S1_jP17curandStateXORWOWS3_ --------------------------
	.section	.nv.info._Z13doRandomStuffIfLj256EEvPT_S1_jP17curandStateXORWOWS3_,"",@"SHT_CUDA_INFO"
	.sectionflags	@""
	.align	4


	//----- nvinfo : EIATTR_CUDA_API_VERSION
	.align		4
        /*0000*/ 	.byte	0x04, 0x37
        /*0002*/ 	.short	(.L_149 - .L_148)
.L_148:
        /*0004*/ 	.word	0x00000082


	//----- nvinfo : EIATTR_KPARAM_INFO
	.align		4
.L_149:
        /*0008*/ 	.byte	0x04, 0x17
        /*000a*/ 	.short	(.L_151 - .L_150)
.L_150:
        /*000c*/ 	.word	0x00000000
        /*0010*/ 	.short	0x0004
        /*0012*/ 	.short	0x0020
        /*0014*/ 	.byte	0x00, 0xf5, 0x21, 0x00


	//----- nvinfo : EIATTR_KPARAM_INFO
	.align		4
.L_151:
        /*0018*/ 	.byte	0x04, 0x17
        /*001a*/ 	.short	(.L_153 - .L_152)
.L_152:
        /*001c*/ 	.word	0x00000000
        /*0020*/ 	.short	0x0003
        /*0022*/ 	.short	0x0018
        /*0024*/ 	.byte	0x00, 0xf5, 0x21, 0x00


	//----- nvinfo : EIATTR_KPARAM_INFO
	.align		4
.L_153:
        /*0028*/ 	.byte	0x04, 0x17
        /*002a*/ 	.short	(.L_155 - .L_154)
.L_154:
        /*002c*/ 	.word	0x00000000
        /*0030*/ 	.short	0x0002
        /*0032*/ 	.short	0x0010
        /*0034*/ 	.byte	0x00, 0xf0, 0x11, 0x00


	//----- nvinfo : EIATTR_KPARAM_INFO
	.align		4
.L_155:
        /*0038*/ 	.byte	0x04, 0x17
        /*003a*/ 	.short	(.L_157 - .L_156)
.L_156:
        /*003c*/ 	.word	0x00000000
        /*0040*/ 	.short	0x0001
        /*0042*/ 	.short	0x0008
        /*0044*/ 	.byte	0x00, 0xf5, 0x21, 0x00


	//----- nvinfo : EIATTR_KPARAM_INFO
	.align		4
.L_157:
        /*0048*/ 	.byte	0x04, 0x17
        /*004a*/ 	.short	(.L_159 - .L_158)
.L_158:
        /*004c*/ 	.word	0x00000000
        /*0050*/ 	.short	0x0000
        /*0052*/ 	.short	0x0000
        /*0054*/ 	.byte	0x00, 0xf5, 0x21, 0x00


	//----- nvinfo : EIATTR_SPARSE_MMA_MASK
	.align		4
.L_159:
        /*0058*/ 	.byte	0x03, 0x50
        /*005a*/ 	.short	0x0000


	//----- nvinfo : EIATTR_MAXREG_COUNT
	.align		4
        /*005c*/ 	.byte	0x03, 0x1b
        /*005e*/ 	.short	0x00ff


	//----- nvinfo : EIATTR_MERCURY_ISA_VERSION
	.align		4
        /*0060*/ 	.byte	0x03, 0x5f
        /*0062*/ 	.short	0x0101


	//----- nvinfo : EIATTR_VRC_CTA_INIT_COUNT
	.align		4
        /*0064*/ 	.byte	0x02, 0x4a
	.zero		1
	.zero		1


	//----- nvinfo : EIATTR_EXIT_INSTR_OFFSETS
	.align		4
        /*0068*/ 	.byte	0x04, 0x1c
        /*006a*/ 	.short	(.L_161 - .L_160)


	//   ....[0]....
.L_160:
        /*006c*/ 	.word	0x00005a00


	//   ....[1]....
        /*0070*/ 	.word	0x00005b60


	//   ....[2]....
        /*0074*/ 	.word	0x000060f0


	//----- nvinfo : EIATTR_CRS_STACK_SIZE
	.align		4
.L_161:
        /*0078*/ 	.byte	0x04, 0x1e
        /*007a*/ 	.short	(.L_163 - .L_162)
.L_162:
        /*007c*/ 	.word	0x00000000


	//----- nvinfo : EIATTR_CBANK_PARAM_SIZE
	.align		4
.L_163:
        /*0080*/ 	.byte	0x03, 0x19
        /*0082*/ 	.short	0x0028


	//----- nvinfo : EIATTR_PARAM_CBANK
	.align		4
        /*0084*/ 	.byte	0x04, 0x0a
        /*0086*/ 	.short	(.L_165 - .L_164)
	.align		4
.L_164:
        /*0088*/ 	.word	index@(.nv.constant0._Z13doRandomStuffIfLj256EEvPT_S1_jP17curandStateXORWOWS3_)
        /*008c*/ 	.short	0x0380
        /*008e*/ 	.short	0x0028


	//----- nvinfo : EIATTR_SW_WAR
	.align		4
.L_165:
        /*0090*/ 	.byte	0x04, 0x36
        /*0092*/ 	.short	(.L_167 - .L_166)
.L_166:
        /*0094*/ 	.word	0x00000008
.L_167:


//--------------------- .nv.info._Z13doRandomStuffIfLj128EEvPT_S1_jP17curandStateXORWOWS3_ --------------------------
	.section	.nv.info._Z13doRandomStuffIfLj128EEvPT_S1_jP17curandStateXORWOWS3_,"",@"SHT_CUDA_INFO"
	.sectionflags	@""
	.align	4


	//----- nvinfo : EIATTR_CUDA_API_VERSION
	.align		4
        /*0000*/ 	.byte	0x04, 0x37
        /*0002*/ 	.short	(.L_169 - .L_168)
.L_168:
        /*0004*/ 	.word	0x00000082


	//----- nvinfo : EIATTR_KPARAM_INFO
	.align		4
.L_169:
        /*0008*/ 	.byte	0x04, 0x17
        /*000a*/ 	.short	(.L_171 - .L_170)
.L_170:
        /*000c*/ 	.word	0x00000000
        /*0010*/ 	.short	0x0004
        /*0012*/ 	.short	0x0020
        /*0014*/ 	.byte	0x00, 0xf5, 0x21, 0x00


	//----- nvinfo : EIATTR_KPARAM_INFO
	.align		4
.L_171:
        /*0018*/ 	.byte	0x04, 0x17
        /*001a*/ 	.short	(.L_173 - .L_172)
.L_172:
        /*001c*/ 	.word	0x00000000
        /*0020*/ 	.short	0x0003
        /*0022*/ 	.short	0x0018
        /*0024*/ 	.byte	0x00, 0xf5, 0x21, 0x00


	//----- nvinfo : EIATTR_KPARAM_INFO
	.align		4
.L_173:
        /*0028*/ 	.byte	0x04, 0x17
        /*002a*/ 	.short	(.L_175 - .L_174)
.L_174:
        /*002c*/ 	.word	0x00000000
        /*0030*/ 	.short	0x0002
        /*0032*/ 	.short	0x0010
        /*0034*/ 	.byte	0x00, 0xf0, 0x11, 0x00


	//----- nvinfo : EIATTR_KPARAM_INFO
	.align		4
.L_175:
        /*0038*/ 	.byte	0x04, 0x17
        /*003a*/ 	.short	(.L_177 - .L_176)
.L_176:
        /*003c*/ 	.word	0x00000000
        /*0040*/ 	.short	0x0001
        /*0042*/ 	.short	0x0008
        /*0044*/ 	.byte	0x00, 0xf5, 0x21, 0x00


	//----- nvinfo : EIATTR_KPARAM_INFO
	.align		4
.L_177:
        /*0048*/ 	.byte	0x04, 0x17
        /*004a*/ 	.short	(.L_179 - .L_178)
.L_178:
        /*004c*/ 	.word	0x00000000
        /*0050*/ 	.short	0x0000
        /*0052*/ 	.short	0x0000
        /*0054*/ 	.byte	0x00, 0xf5, 0x21, 0x00


	//----- nvinfo : EIATTR_SPARSE_MMA_MASK
	.align		4
.L_179:
        /*0058*/ 	.byte	0x03, 0x50
        /*005a*/ 	.short	0x0000


	//----- nvinfo : EIATTR_MAXREG_COUNT
	.align		4
        /*005c*/ 	.byte	0x03, 0x1b
        /*005e*/ 	.short	0x00ff


	//----- nvinfo : EIATTR_MERCURY_ISA_VERSION
	.align		4
        /*0060*/ 	.byte	0x03, 0x5f
        /*0062*/ 	.short	0x0101


	//----- nvinfo : EIATTR_VRC_CTA_INIT_COUNT
	.align		4
        /*0064*/ 	.byte	0x02, 0x4a
	.zero		1
	.zero		1


	//----- nvinfo : EIATTR_EXIT_INSTR_OFFSETS
	.align		4
        /*0068*/ 	.byte	0x04, 0x1c
        /*006a*/ 	.short	(.L_181 - .L_180)


	//   ....[0]....
.L_180:
        /*006c*/ 	.word	0x00005a00


	//   ....[1]....
        /*0070*/ 	.word	0x00005b60


	//   ....[2]....
        /*0074*/ 	.word	0x000060f0


	//----- nvinfo : EIATTR_CRS_STACK_SIZE
	.align		4
.L_181:
        /*0078*/ 	.byte	0x04, 0x1e
        /*007a*/ 	.short	(.L_183 - .L_182)
.L_182:
        /*007c*/ 	.word	0x00000000


	//----- nvinfo : EIATTR_CBANK_PARAM_SIZE
	.align		4
.L_183:
        /*0080*/ 	.byte	0x03, 0x19
        /*0082*/ 	.short	0x0028


	//----- nvinfo : EIATTR_PARAM_CBANK
	.align		4
        /*0084*/ 	.byte	0x04, 0x0a
        /*0086*/ 	.short	(.L_185 - .L_184)
	.align		4
.L_184:
        /*0088*/ 	.word	index@(.nv.constant0._Z13doRandomStuffIfLj128EEvPT_S1_jP17curandStateXORWOWS3_)
        /*008c*/ 	.short	0x0380
        /*008e*/ 	.short	0x0028


	//----- nvinfo : EIATTR_SW_WAR
	.align		4
.L_185:
        /*0090*/ 	.byte	0x04, 0x36
        /*0092*/ 	.short	(.L_187 - .L_186)
.L_186:
        /*0094*/ 	.word	0x00000008
.L_187:


//--------------------- .nv.info._Z13doRandomStuffIfLj64EEvPT_S1_jP17curandStateXORWOWS3_ --------------------------
	.section	.nv.info._Z13doRandomStuffIfLj64EEvPT_S1_jP17curandStateXORWOWS3_,"",@"SHT_CUDA_INFO"
	.sectionflags	@""
	.align	4


	//----- nvinfo : EIATTR_CUDA_API_VERSION
	.align		4
        /*0000*/ 	.byte	0x04, 0x37
        /*0002*/ 	.short	(.L_189 - .L_188)
.L_188:
        /*0004*/ 	.word	0x00000082


	//----- nvinfo : EIATTR_KPARAM_INFO
	.align		4
.L_189:
        /*0008*/ 	.byte	0x04, 0x17
        /*000a*/ 	.short	(.L_191 - .L_190)
.L_190:
        /*000c*/ 	.word	0x00000000
        /*0010*/ 	.short	0x0004
        /*0012*/ 	.short	0x0020
        /*0014*/ 	.byte	0x00, 0xf5, 0x21, 0x00


	//----- nvinfo : EIATTR_KPARAM_INFO
	.align		4
.L_191:
        /*0018*/ 	.byte	0x04, 0x17
        /*001a*/ 	.short	(.L_193 - .L_192)
.L_192:
        /*001c*/ 	.word	0x00000000
        /*0020*/ 	.short	0x0003
        /*0022*/ 	.short	0x0018
        /*0024*/ 	.byte	0x00, 0xf5, 0x21, 0x00


	//----- nvinfo : EIATTR_KPARAM_INFO
	.align		4
.L_193:
        /*0028*/ 	.byte	0x04, 0x17
        /*002a*/ 	.short	(.L_195 - .L_194)
.L_194:
        /*002c*/ 	.word	0x00000000
        /*0030*/ 	.short	0x0002
        /*0032*/ 	.short	0x0010
        /*0034*/ 	.byte	0x00, 0xf0, 0x11, 0x00


	//----- nvinfo : EIATTR_KPARAM_INFO
	.align		4
.L_195:
        /*0038*/ 	.byte	0x04, 0x17
        /*003a*/ 	.short	(.L_197 - .L_196)
.L_196:
        /*003c*/ 	.word	0x00000000
        /*0040*/ 	.short	0x0001
        /*0042*/ 	.short	0x0008
        /*0044*/ 	.byte	0x00, 0xf5, 0x21, 0x00


	//----- nvinfo : EIATTR_KPARAM_INFO
	.align		4
.L_197:
        /*0048*/ 	.byte	0x04, 0x17
        /*004a*/ 	.short	(.L_199 - .L_198)
.L_198:
        /*004c*/ 	.word	0x00000000
        /*0050*/ 	.short	0x0000
        /*0052*/ 	.short	0x0000
        /*0054*/ 	.byte	0x00, 0xf5, 0x21, 0x00


	//----- nvinfo : EIATTR_SPARSE_MMA_MASK
	.align		4
.L_199:
        /*0058*/ 	.byte	0x03, 0x50
        /*005a*/ 	.short	0x0000


	//----- nvinfo : EIATTR_MAXREG_COUNT
	.align		4
        /*005c*/ 	.byte	0x03, 0x1b
        /*005e*/ 	.short	0x00ff


	//----- nvinfo : EIATTR_MERCURY_ISA_VERSION
	.align		4
        /*0060*/ 	.byte	0x03, 0x5f
        /*0062*/ 	.short	0x0101


	//----- nvinfo : EIATTR_VRC_CTA_INIT_COUNT
	.align		4
        /*0064*/ 	.byte	0x02, 0x4a
	.zero		1
	.zero		1


	//----- nvinfo : EIATTR_EXIT_INSTR_OFFSETS
	.align		4
        /*0068*/ 	.byte	0x04, 0x1c
        /*006a*/ 	.short	(.L_201 - .L_200)


	//   ....[0]....
.L_200:
        /*006c*/ 	.word	0x00005a00


	//   ....[1]....
        /*0070*/ 	.word	0x00005b60


	//   ....[2]....
        /*0074*/ 	.word	0x000060f0


	//----- nvinfo : EIATTR_CRS_STACK_SIZE
	.align		4
.L_201:
        /*0078*/ 	.byte	0x04, 0x1e
        /*007a*/ 	.short	(.L_203 - .L_202)
.L_202:
        /*007c*/ 	.word	0x00000000


	//----- nvinfo : EIATTR_CBANK_PARAM_SIZE
	.align		4
.L_203:
        /*0080*/ 	.byte	0x03, 0x19
        /*0082*/ 	.short	0x0028


	//----- nvinfo : EIATTR_PARAM_CBANK
	.align		4
        /*0084*/ 	.byte	0x04, 0x0a
        /*0086*/ 	.short	(.L_205 - .L_204)
	.align		4
.L_204:
        /*0088*/ 	.word	index@(.nv.constant0._Z13doRandomStuffIfLj64EEvPT_S1_jP17curandStateXORWOWS3_)
        /*008c*/ 	.short	0x0380
        /*008e*/ 	.short	0x0028


	//----- nvinfo : EIATTR_SW_WAR
	.align		4
.L_205:
        /*0090*/ 	.byte	0x04, 0x36
        /*0092*/ 	.short	(.L_207 - .L_206)
.L_206:
        /*0094*/ 	.word	0x00000008
.L_207:


//--------------------- .nv.info._Z13doRandomStuffIfLj32EEvPT_S1_jP17curandStateXORWOWS3_ --------------------------
	.section	.nv.info._Z13doRandomStuffIfLj32EEvPT_S1_jP17curandStateXORWOWS3_,"",@"SHT_CUDA_INFO"
	.sectionflags	@""
	.align	4


	//----- nvinfo : EIATTR_CUDA_API_VERSION
	.align		4
        /*0000*/ 	.byte	0x04, 0x37
        /*0002*/ 	.short	(.L_209 - .L_208)
.L_208:
        /*0004*/ 	.word	0x00000082


	//----- nvinfo : EIATTR_KPARAM_INFO
	.align		4
.L_209:
        /*0008*/ 	.byte	0x04, 0x17
        /*000a*/ 	.short	(.L_211 - .L_210)
.L_210:
        /*000c*/ 	.word	0x00000000
        /*0010*/ 	.short	0x0004
        /*0012*/ 	.short	0x0020
        /*0014*/ 	.byte	0x00, 0xf5, 0x21, 0x00


	//----- nvinfo : EIATTR_KPARAM_INFO
	.align		4
.L_211:
        /*0018*/ 	.byte	0x04, 0x17
        /*001a*/ 	.short	(.L_213 - .L_212)
.L_212:
        /*001c*/ 	.word	0x00000000
        /*0020*/ 	.short	0x0003
        /*0022*/ 	.short	0x0018
        /*0024*/ 	.byte	0x00, 0xf5, 0x21, 0x00


	//----- nvinfo : EIATTR_KPARAM_INFO
	.align		4
.L_213:
        /*0028*/ 	.byte	0x04, 0x17
        /*002a*/ 	.short	(.L_215 - .L_214)
.L_214:
        /*002c*/ 	.word	0x00000000
        /*0030*/ 	.short	0x0002
        /*0032*/ 	.short	0x0010
        /*0034*/ 	.byte	0x00, 0xf0, 0x11, 0x00


	//----- nvinfo : EIATTR_KPARAM_INFO
	.align		4
.L_215:
        /*0038*/ 	.byte	0x04, 0x17
        /*003a*/ 	.short	(.L_217 - .L_216)
.L_216:
        /*003c*/ 	.word	0x00000000
        /*0040*/ 	.short	0x0001
        /*0042*/ 	.short	0x0008
        /*0044*/ 	.byte	0x00, 0xf5, 0x21, 0x00


	//----- nvinfo : EIATTR_KPARAM_INFO
	.align		4
.L_217:
        /*0048*/ 	.byte	0x04, 0x17
        /*004a*/ 	.short	(.L_219 - .L_218)
.L_218:
        /*004c*/ 	.word	0x00000000
        /*0050*/ 	.short	0x0000
        /*0052*/ 	.short	0x0000
        /*0054*/ 	.byte	0x00, 0xf5, 0x21, 0x00


	//----- nvinfo : EIATTR_SPARSE_MMA_MASK
	.align		4
.L_219:
        /*0058*/ 	.byte	0x03, 0x50
        /*005a*/ 	.short	0x0000


	//----- nvinfo : EIATTR_MAXREG_COUNT
	.align		4
        /*005c*/ 	.byte	0x03, 0x1b
        /*005e*/ 	.short	0x00ff


	//----- nvinfo : EIATTR_MERCURY_ISA_VERSION
	.align		4
        /*0060*/ 	.byte	0x03, 0x5f
        /*0062*/ 	.short	0x0101


	//----- nvinfo : EIATTR_VRC_CTA_INIT_COUNT
	.align		4
        /*0064*/ 	.byte	0x02, 0x4a
	.zero		1
	.zero		1


	//----- nvinfo : EIATTR_EXIT_INSTR_OFFSETS
	.align		4
        /*0068*/ 	.byte	0x04, 0x1c
        /*006a*/ 	.short	(.L_221 - .L_220)


	//   ....[0]....
.L_220:
        /*006c*/ 	.word	0x00005a00


	//   ....[1]....
        /*0070*/ 	.word	0x00005b60


	//   ....[2]....
        /*0074*/ 	.word	0x000060f0


	//----- nvinfo : EIATTR_CRS_STACK_SIZE
	.align		4
.L_221:
        /*0078*/ 	.byte	0x04, 0x1e
        /*007a*/ 	.short	(.L_223 - .L_222)
.L_222:
        /*007c*/ 	.word	0x00000000


	//----- nvinfo : EIATTR_CBANK_PARAM_SIZE
	.align		4
.L_223:
        /*0080*/ 	.byte	0x03, 0x19
        /*0082*/ 	.short	0x0028


	//----- nvinfo : EIATTR_PARAM_CBANK
	.align		4
        /*0084*/ 	.byte	0x04, 0x0a
        /*0086*/ 	.short	(.L_225 - .L_224)
	.align		4
.L_224:
        /*0088*/ 	.word	index@(.nv.constant0._Z13doRandomStuffIfLj32EEvPT_S1_jP17curandStateXORWOWS3_)
        /*008c*/ 	.short	0x0380
        /*008e*/ 	.short	0x0028


	//----- nvinfo : EIATTR_SW_WAR
	.align		4
.L_225:
        /*0090*/ 	.byte	0x04, 0x36
        /*0092*/ 	.short	(.L_227 - .L_226)
.L_226:
        /*0094*/ 	.word	0x00000008
.L_227:


//--------------------- .nv.info._Z13doRandomStuffIdLj512EEvPT_S1_jP17curandStateXORWOWS3_ --------------------------
	.section	.nv.info._Z13doRandomStuffIdLj512EEvPT_S1_jP17curandStateXORWOWS3_,"",@"SHT_CUDA_INFO"
	.sectionflags	@""
	.align	4


	//----- nvinfo : EIATTR_CUDA_API_VERSION
	.align		4
        /*0000*/ 	.byte	0x04, 0x37
        /*0002*/ 	.short	(.L_229 - .L_228)
.L_228:
        /*0004*/ 	.word	0x00000082


	//----- nvinfo : EIATTR_KPARAM_INFO
	.align		4
.L_229:
        /*0008*/ 	.byte	0x04, 0x17
        /*000a*/ 	.short	(.L_231 - .L_230)
.L_230:
        /*000c*/ 	.word	0x00000000
        /*0010*/ 	.short	0x0004
        /*0012*/ 	.short	0x0020
        /*0014*/ 	.byte	0x00, 0xf5, 0x21, 0x00


	//----- nvinfo : EIATTR_KPARAM_INFO
	.align		4
.L_231:
        /*0018*/ 	.byte	0x04, 0x17
        /*001a*/ 	.short	(.L_233 - .L_232)
.L_232:
        /*001c*/ 	.word	0x00000000
        /*0020*/ 	.short	0x0003
        /*0022*/ 	.short	0x0018
        /*0024*/ 	.byte	0x00, 0xf5, 0x21, 0x00


	//----- nvinfo : EIATTR_KPARAM_INFO
	.align		4
.L_233:
        /*0028*/ 	.byte	0x04, 0x17
        /*002a*/ 	.short	(.L_235 - .L_234)
.L_234:
        /*002c*/ 	.word	0x00000000
        /*0030*/ 	.short	0x0002
        /*0032*/ 	.short	0x0010
        /*0034*/ 	.byte	0x00, 0xf0, 0x11, 0x00


	//----- nvinfo : EIATTR_KPARAM_INFO
	.align		4
.L_235:
        /*0038*/ 	.byte	0x04, 0x17
        /*003a*/ 	.short	(.L_237 - .L_236)
.L_236:
        /*003c*/ 	.word	0x00000000
        /*0040*/ 	.short	0x0001
        /*0042*/ 	.short	0x0008
        /*0044*/ 	.byte	0x00, 0xf5, 0x21, 0x00


	//----- nvinfo : EIATTR_KPARAM_INFO
	.align		4
.L_237:
        /*0048*/ 	.byte	0x04, 0x17
        /*004a*/ 	.short	(.L_239 - .L_238)
.L_238:
        /*004c*/ 	.word	0x00000000
        /*0050*/ 	.short	0x0000
        /*0052*/ 	.short	0x0000
        /*0054*/ 	.byte	0x00, 0xf5, 0x21, 0x00


	//----- nvinfo : EIATTR_SPARSE_MMA_MASK
	.align		4
.L_239:
        /*0058*/ 	.byte	0x03, 0x50
        /*005a*/ 	.short	0x0000


	//----- nvinfo : EIATTR_MAXREG_COUNT
	.align		4
        /*005c*/ 	.byte	0x03, 0x1b
        /*005e*/ 	.short	0x00ff


	//----- nvinfo : EIATTR_MERCURY_ISA_VERSION
	.align		4
        /*0060*/ 	.byte	0x03, 0x5f
        /*0062*/ 	.short	0x0101


	//----- nvinfo : EIATTR_VRC_CTA_INIT_COUNT
	.align		4
        /*0064*/ 	.byte	0x02, 0x4a
	.zero		1
	.zero		1


	//----- nvinfo : EIATTR_EXIT_INSTR_OFFSETS
	.align		4
        /*0068*/ 	.byte	0x04, 0x1c
        /*006a*/ 	.short	(.L_241 - .L_240)


	//   ....[0]....
.L_240:
        /*006c*/ 	.word	0x000059d0


	//   ....[1]....
        /*0070*/ 	.word	0x00005b30


	//   ....[2]....
        /*0074*/ 	.word	0x000060a0


	//----- nvinfo : EIATTR_CRS_STACK_SIZE
	.align		4
.L_241:
        /*0078*/ 	.byte	0x04, 0x1e
        /*007a*/ 	.short	(.L_243 - .L_242)
.L_242:
        /*007c*/ 	.word	0x00000000


	//----- nvinfo : EIATTR_CBANK_PARAM_SIZE
	.align		4
.L_243:
        /*0080*/ 	.byte	0x03, 0x19
        /*0082*/ 	.short	0x0028


	//----- nvinfo : EIATTR_PARAM_CBANK
	.align		4
        /*0084*/ 	.byte	0x04, 0x0a
        /*0086*/ 	.short	(.L_245 - .L_244)
	.align		4
.L_244:
        /*0088*/ 	.word	index@(.nv.constant0._Z13doRandomStuffIdLj512EEvPT_S1_jP17curandStateXORWOWS3_)
        /*008c*/ 	.short	0x0380
        /*008e*/ 	.short	0x0028


	//----- nvinfo : EIATTR_SW_WAR
	.align		4
.L_245:
        /*0090*/ 	.byte	0x04, 0x36
        /*0092*/ 	.short	(.L_247 - .L_246)
.L_246:
        /*0094*/ 	.word	0x00000008
.L_247:


//--------------------- .nv.info._Z13doRandomStuffIdLj256EEvPT_S1_jP17curandStateXORWOWS3_ --------------------------
	.section	.nv.info._Z13doRandomStuffIdLj256EEvPT_S1_jP17curandStateXORWOWS3_,"",@"SHT_CUDA_INFO"
	.sectionflags	@""
	.align	4


	//----- nvinfo : EIATTR_CUDA_API_VERSION
	.align		4
        /*0000*/ 	.byte	0x04, 0x37
        /*0002*/ 	.short	(.L_249 - .L_248)
.L_248:
        /*0004*/ 	.word	0x00000082


	//----- nvinfo : EIATTR_KPARAM_INFO
	.align		4
.L_249:
        /*0008*/ 	.byte	0x04, 0x17
        /*000a*/ 	.short	(.L_251 - .L_250)
.L_250:
        /*000c*/ 	.word	0x00000000
        /*0010*/ 	.short	0x0004
        /*0012*/ 	.short	0x0020
        /*0014*/ 	.byte	0x00, 0xf5, 0x21, 0x00


	//----- nvinfo : EIATTR_KPARAM_INFO
	.align		4
.L_251:
        /*0018*/ 	.byte	0x04, 0x17
        /*001a*/ 	.short	(.L_253 - .L_252)
.L_252:
        /*001c*/ 	.word	0x00000000
        /*0020*/ 	.short	0x0003
        /*0022*/ 	.short	0x0018
        /*0024*/ 	.byte	0x00, 0xf5, 0x21, 0x00


	//----- nvinfo : EIATTR_KPARAM_INFO
	.align		4
.L_253:
        /*0028*/ 	.byte	0x04, 0x17
        /*002a*/ 	.short	(.L_255 - .L_254)
.L_254:
        /*002c*/ 	.word	0x00000000
        /*0030*/ 	.short	0x0002
        /*0032*/ 	.short	0x0010
        /*0034*/ 	.byte	0x00, 0xf0, 0x11, 0x00


	//----- nvinfo : EIATTR_KPARAM_INFO
	.align		4
.L_255:
        /*0038*/ 	.byte	0x04, 0x17
        /*003a*/ 	.short	(.L_257 - .L_256)
.L_256:
        /*003c*/ 	.word	0x00000000
        /*0040*/ 	.short	0x0001
        /*0042*/ 	.short	0x0008
        /*0044*/ 	.byte	0x00, 0xf5, 0x21, 0x00


	//----- nvinfo : EIATTR_KPARAM_INFO
	.align		4
.L_257:
        /*0048*/ 	.byte	0x04, 0x17
        /*004a*/ 	.short	(.L_259 - .L_258)
.L_258:
        /*004c*/ 	.word	0x00000000
        /*0050*/ 	.short	0x0000
        /*0052*/ 	.short	0x0000
        /*0054*/ 	.byte	0x00, 0xf5, 0x21, 0x00


	//----- nvinfo : EIATTR_SPARSE_MMA_MASK
	.align		4
.L_259:
        /*0058*/ 	.byte	0x03, 0x50
        /*005a*/ 	.short	0x0000


	//----- nvinfo : EIATTR_MAXREG_COUNT
	.align		4
        /*005c*/ 	.byte	0x03, 0x1b
        /*005e*/ 	.short	0x00ff


	//----- nvinfo : EIATTR_MERCURY_ISA_VERSION
	.align		4
        /*0060*/ 	.byte	0x03, 0x5f
        /*0062*/ 	.short	0x0101


	//----- nvinfo : EIATTR_VRC_CTA_INIT_COUNT
	.align		4
        /*0064*/ 	.byte	0x02, 0x4a
	.zero		1
	.zero		1


	//----- nvinfo : EIATTR_EXIT_INSTR_OFFSETS
	.align		4
        /*0068*/ 	.byte	0x04, 0x1c
        /*006a*/ 	.short	(.L_261 - .L_260)


	//   ....[0]....
.L_260:
        /*006c*/ 	.word	0x000059d0


	//   ....[1]....
        /*0070*/ 	.word	0x00005b30


	//   ....[2]....
        /*0074*/ 	.word	0x000060a0


	//----- nvinfo : EIATTR_CRS_STACK_SIZE
	.align		4
.L_261:
        /*0078*/ 	.byte	0x04, 0x1e
        /*007a*/ 	.short	(.L_263 - .L_262)
.L_262:
        /*007c*/ 	.word	0x00000000


	//----- nvinfo : EIATTR_CBANK_PARAM_SIZE
	.align		4
.L_263:
        /*0080*/ 	.byte	0x03, 0x19
        /*0082*/ 	.short	0x0028


	//----- nvinfo : EIATTR_PARAM_CBANK
	.align		4
        /*0084*/ 	.byte	0x04, 0x0a
        /*0086*/ 	.short	(.L_265 - .L_264)
	.align		4
.L_264:
        /*0088*/ 	.word	index@(.nv.constant0._Z13doRandomStuffIdLj256EEvPT_S1_jP17curandStateXORWOWS3_)
        /*008c*/ 	.short	0x0380
        /*008e*/ 	.short	0x0028


	//----- nvinfo : EIATTR_SW_WAR
	.align		4
.L_265:
        /*0090*/ 	.byte	0x04, 0x36
        /*0092*/ 	.short	(.L_267 - .L_266)
.L_266:
        /*0094*/ 	.word	0x00000008
.L_267:


//--------------------- .nv.info._Z13doRandomStuffIdLj128EEvPT_S1_jP17curandStateXORWOWS3_ --------------------------
	.section	.nv.info._Z13doRandomStuffIdLj128EEvPT_S1_jP17curandStateXORWOWS3_,"",@"SHT_CUDA_INFO"
	.sectionflags	@""
	.align	4


	//----- nvinfo : EIATTR_CUDA_API_VERSION
	.align		4
        /*0000*/ 	.byte	0x04, 0x37
        /*0002*/ 	.short	(.L_269 - .L_268)
.L_268:
        /*0004*/ 	.word	0x00000082


	//----- nvinfo : EIATTR_KPARAM_INFO
	.align		4
.L_269:
        /*0008*/ 	.byte	0x04, 0x17
        /*000a*/ 	.short	(.L_271 - .L_270)
.L_270:
        /*000c*/ 	.word	0x00000000
        /*0010*/ 	.short	0x0004
        /*0012*/ 	.short	0x0020
        /*0014*/ 	.byte	0x00, 0xf5, 0x21, 0x00


	//----- nvinfo : EIATTR_KPARAM_INFO
	.align		4
.L_271:
        /*0018*/ 	.byte	0x04, 0x17
        /*001a*/ 	.short	(.L_273 - .L_272)
.L_272:
        /*001c*/ 	.word	0x00000000
        /*0020*/ 	.short	0x0003
        /*0022*/ 	.short	0x0018
        /*0024*/ 	.byte	0x00, 0xf5, 0x21, 0x00


	//----- nvinfo : EIATTR_KPARAM_INFO
	.align		4
.L_273:
        /*0028*/ 	.byte	0x04, 0x17
        /*002a*/ 	.short	(.L_275 - .L_274)
.L_274:
        /*002c*/ 	.word	0x00000000
        /*0030*/ 	.short	0x0002
        /*0032*/ 	.short	0x0010
        /*0034*/ 	.byte	0x00, 0xf0, 0x11, 0x00


	//----- nvinfo : EIATTR_KPARAM_INFO
	.align		4
.L_275:
        /*0038*/ 	.byte	0x04, 0x17
        /*003a*/ 	.short	(.L_277 - .L_276)
.L_276:
        /*003c*/ 	.word	0x00000000
        /*0040*/ 	.short	0x0001
        /*0042*/ 	.short	0x0008
        /*0044*/ 	.byte	0x00, 0xf5, 0x21, 0x00


	//----- nvinfo : EIATTR_KPARAM_INFO
	.align		4
.L_277:
        /*0048*/ 	.byte	0x04, 0x17
        /*004a*/ 	.short	(.L_279 - .L_278)
.L_278:
        /*004c*/ 	.word	0x00000000
        /*0050*/ 	.short	0x0000
        /*0052*/ 	.short	0x0000
        /*0054*/ 	.byte	0x00, 0xf5, 0x21, 0x00


	//----- nvinfo : EIATTR_SPARSE_MMA_MASK
	.align		4
.L_279:
        /*0058*/ 	.byte	0x03, 0x50
        /*005a*/ 	.short	0x0000


	//----- nvinfo : EIATTR_MAXREG_COUNT
	.align		4
        /*005c*/ 	.byte	0x03, 0x1b
        /*005e*/ 	.short	0x00ff


	//----- nvinfo : EIATTR_MERCURY_ISA_VERSION
	.align		4
        /*0060*/ 	.byte	0x03, 0x5f
        /*0062*/ 	.short	0x0101


	//----- nvinfo : EIATTR_VRC_CTA_INIT_COUNT
	.align		4
        /*0064*/ 	.byte	0x02, 0x4a
	.zero		1
	.zero		1


	//----- nvinfo : EIATTR_EXIT_INSTR_OFFSETS
	.align		4
        /*0068*/ 	.byte	0x04, 0x1c
        /*006a*/ 	.short	(.L_281 - .L_280)


	//   ....[0]....
.L_280:
        /*006c*/ 	.word	0x000059d0


	//   ....[1]....
        /*0070*/ 	.word	0x00005b30


	//   ....[2]....
        /*0074*/ 	.word	0x000060a0


	//----- nvinfo : EIATTR_CRS_STACK_SIZE
	.align		4
.L_281:
        /*0078*/ 	.byte	0x04, 0x1e
        /*007a*/ 	.short	(.L_283 - .L_282)
.L_282:
        /*007c*/ 	.word	0x00000000


	//----- nvinfo : EIATTR_CBANK_PARAM_SIZE
	.align		4
.L_283:
        /*0080*/ 	.byte	0x03, 0x19
        /*0082*/ 	.short	0x0028


	//----- nvinfo : EIATTR_PARAM_CBANK
	.align		4
        /*0084*/ 	.byte	0x04, 0x0a
        /*0086*/ 	.short	(.L_285 - .L_284)
	.align		4
.L_284:
        /*0088*/ 	.word	index@(.nv.constant0._Z13doRandomStuffIdLj128EEvPT_S1_jP17curandStateXORWOWS3_)
        /*008c*/ 	.short	0x0380
        /*008e*/ 	.short	0x0028


	//----- nvinfo : EIATTR_SW_WAR
	.align		4
.L_285:
        /*0090*/ 	.byte	0x04, 0x36
        /*0092*/ 	.short	(.L_287 - .L_286)
.L_286:
        /*0094*/ 	.word	0x00000008
.L_287:


//--------------------- .nv.info._Z13doRandomStuffIdLj64EEvPT_S1_jP17curandStateXORWOWS3_ --------------------------
	.section	.nv.info._Z13doRandomStuffIdLj64EEvPT_S1_jP17curandStateXORWOWS3_,"",@"SHT_CUDA_INFO"
	.sectionflags	@""
	.align	4


	//----- nvinfo : EIATTR_CUDA_API_VERSION
	.align		4
        /*0000*/ 	.byte	0x04, 0x37
        /*0002*/ 	.short	(.L_289 - .L_288)
.L_288:
        /*0004*/ 	.word	0x00000082


	//----- nvinfo : EIATTR_KPARAM_INFO
	.align		4
.L_289:
        /*0008*/ 	.byte	0x04, 0x17
        /*000a*/ 	.short	(.L_291 - .L_290)
.L_290:
        /*000c*/ 	.word	0x00000000
        /*0010*/ 	.short	0x0004
        /*0012*/ 	.short	0x0020
        /*0014*/ 	.byte	0x00, 0xf5, 0x21, 0x00


	//----- nvinfo : EIATTR_KPARAM_INFO
	.align		4
.L_291:
        /*0018*/ 	.byte	0x04, 0x17
        /*001a*/ 	.short	(.L_293 - .L_292)
.L_292:
        /*001c*/ 	.word	0x00000000
        /*0020*/ 	.short	0x0003
        /*0022*/ 	.short	0x0018
        /*0024*/ 	.byte	0x00, 0xf5, 0x21, 0x00


	//----- nvinfo : EIATTR_KPARAM_INFO
	.align		4
.L_293:
        /*0028*/ 	.byte	0x04, 0x17
        /*002a*/ 	.short	(.L_295 - .L_294)
.L_294:
        /*002c*/ 	.word	0x00000000
        /*0030*/ 	.short	0x0002
        /*0032*/ 	.short	0x0010
        /*0034*/ 	.byte	0x00, 0xf0, 0x11, 0x00


	//----- nvinfo : EIATTR_KPARAM_INFO
	.align		4
.L_295:
        /*0038*/ 	.byte	0x04, 0x17
        /*003a*/ 	.short	(.L_297 - .L_296)
.L_296:
        /*003c*/ 	.word	0x00000000
        /*0040*/ 	.short	0x0001
        /*0042*/ 	.short	0x0008
        /*0044*/ 	.byte	0x00, 0xf5, 0x21, 0x00


	//----- nvinfo : EIATTR_KPARAM_INFO
	.align		4
.L_297:
        /*0048*/ 	.byte	0x04, 0x17
        /*004a*/ 	.short	(.L_299 - .L_298)
.L_298:
        /*004c*/ 	.word	0x00000000
        /*0050*/ 	.short	0x0000
        /*0052*/ 	.short	0x0000
        /*0054*/ 	.byte	0x00, 0xf5, 0x21, 0x00


	//----- nvinfo : EIATTR_SPARSE_MMA_MASK
	.align		4
.L_299:
        /*0058*/ 	.byte	0x03, 0x50
        /*005a*/ 	.short	0x0000


	//----- nvinfo : EIATTR_MAXREG_COUNT
	.align		4
        /*005c*/ 	.byte	0x03, 0x1b
        /*005e*/ 	.short	0x00ff


	//----- nvinfo : EIATTR_MERCURY_ISA_VERSION
	.align		4
        /*0060*/ 	.byte	0x03, 0x5f
        /*0062*/ 	.short	0x0101


	//----- nvinfo : EIATTR_VRC_CTA_INIT_COUNT
	.align		4
        /*0064*/ 	.byte	0x02, 0x4a
	.zero		1
	.zero		1


	//----- nvinfo : EIATTR_EXIT_INSTR_OFFSETS
	.align		4
        /*0068*/ 	.byte	0x04, 0x1c
        /*006a*/ 	.short	(.L_301 - .L_300)


	//   ....[0]....
.L_300:
        /*006c*/ 	.word	0x000059d0


	//   ....[1]....
        /*0070*/ 	.word	0x00005b30


	//   ....[2]....
        /*0074*/ 	.word	0x000060a0


	//----- nvinfo : EIATTR_CRS_STACK_SIZE
	.align		4
.L_301:
        /*0078*/ 	.byte	0x04, 0x1e
        /*007a*/ 	.short	(.L_303 - .L_302)
.L_302:
        /*007c*/ 	.word	0x00000000


	//----- nvinfo : EIATTR_CBANK_PARAM_SIZE
	.align		4
.L_303:
        /*0080*/ 	.byte	0x03, 0x19
        /*0082*/ 	.short	0x0028


	//----- nvinfo : EIATTR_PARAM_CBANK
	.align		4
        /*0084*/ 	.byte	0x04, 0x0a
        /*0086*/ 	.short	(.L_305 - .L_304)
	.align		4
.L_304:
        /*0088*/ 	.word	index@(.nv.constant0._Z13doRandomStuffIdLj64EEvPT_S1_jP17curandStateXORWOWS3_)
        /*008c*/ 	.short	0x0380
        /*008e*/ 	.short	0x0028


	//----- nvinfo : EIATTR_SW_WAR
	.align		4
.L_305:
        /*0090*/ 	.byte	0x04, 0x36
        /*0092*/ 	.short	(.L_307 - .L_306)
.L_306:
        /*0094*/ 	.word	0x00000008
.L_307:


//--------------------- .nv.info._Z13doRandomStuffIdLj32EEvPT_S1_jP17curandStateXORWOWS3_ --------------------------
	.section	.nv.info._Z13doRandomStuffIdLj32EEvPT_S1_jP17curandStateXORWOWS3_,"",@"SHT_CUDA_INFO"
	.sectionflags	@""
	.align	4


	//----- nvinfo : EIATTR_CUDA_API_VERSION
	.align		4
        /*0000*/ 	.byte	0x04, 0x37
        /*0002*/ 	.short	(.L_309 - .L_308)
.L_308:
        /*0004*/ 	.word	0x00000082


	//----- nvinfo : EIATTR_KPARAM_INFO
	.align		4
.L_309:
        /*0008*/ 	.byte	0x04, 0x17
        /*000a*/ 	.short	(.L_311 - .L_310)
.L_310:
        /*000c*/ 	.word	0x00000000
        /*0010*/ 	.short	0x0004
        /*0012*/ 	.short	0x0020
        /*0014*/ 	.byte	0x00, 0xf5, 0x21, 0x00


	//----- nvinfo : EIATTR_KPARAM_INFO
	.align		4
.L_311:
        /*0018*/ 	.byte	0x04, 0x17
        /*001a*/ 	.short	(.L_313 - .L_312)
.L_312:
        /*001c*/ 	.word	0x00000000
        /*0020*/ 	.short	0x0003
        /*0022*/ 	.short	0x0018
        /*0024*/ 	.byte	0x00, 0xf5, 0x21, 0x00


	//----- nvinfo : EIATTR_KPARAM_INFO
	.align		4
.L_313:
        /*0028*/ 	.byte	0x04, 0x17
        /*002a*/ 	.short	(.L_315 - .L_314)
.L_314:
        /*002c*/ 	.word	0x00000000
        /*0030*/ 	.short	0x0002
        /*0032*/ 	.short	0x0010
        /*0034*/ 	.byte	0x00, 0xf0, 0x11, 0x00


	//----- nvinfo : EIATTR_KPARAM_INFO
	.align		4
.L_315:
        /*0038*/ 	.byte	0x04, 0x17
        /*003a*/ 	.short	(.L_317 - .L_316)
.L_316:
        /*003c*/ 	.word	0x00000000
        /*0040*/ 	.short	0x0001
        /*0042*/ 	.short	0x0008
        /*0044*/ 	.byte	0x00, 0xf5, 0x21, 0x00


	//----- nvinfo : EIATTR_KPARAM_INFO
	.align		4
.L_317:
        /*0048*/ 	.byte	0x04, 0x17
        /*004a*/ 	.short	(.L_319 - .L_318)
.L_318:
        /*004c*/ 	.word	0x00000000
        /*0050*/ 	.short	0x0000
        /*0052*/ 	.short	0x0000
        /*0054*/ 	.byte	0x00, 0xf5, 0x21, 0x00


	//----- nvinfo : EIATTR_SPARSE_MMA_MASK
	.align		4
.L_319:
        /*0058*/ 	.byte	0x03, 0x50
        /*005a*/ 	.short	0x0000


	//----- nvinfo : EIATTR_MAXREG_COUNT
	.align		4
        /*005c*/ 	.byte	0x03, 0x1b
        /*005e*/ 	.short	0x00ff


	//----- nvinfo : EIATTR_MERCURY_ISA_VERSION
	.align		4
        /*0060*/ 	.byte	0x03, 0x5f
        /*0062*/ 	.short	0x0101


	//----- nvinfo : EIATTR_VRC_CTA_INIT_COUNT
	.align		4
        /*0064*/ 	.byte	0x02, 0x4a
	.zero		1
	.zero		1


	//----- nvinfo : EIATTR_EXIT_INSTR_OFFSETS
	.align		4
        /*0068*/ 	.byte	0x04, 0x1c
        /*006a*/ 	.short	(.L_321 - .L_320)


	//   ....[0]....
.L_320:
        /*006c*/ 	.word	0x000059d0


	//   ....[1]....
        /*0070*/ 	.word	0x00005b30


	//   ....[2]....
        /*0074*/ 	.word	0x000060a0


	//----- nvinfo : EIATTR_CRS_STACK_SIZE
	.align		4
.L_321:
        /*0078*/ 	.byte	0x04, 0x1e
        /*007a*/ 	.short	(.L_323 - .L_322)
.L_322:
        /*007c*/ 	.word	0x00000000


	//----- nvinfo : EIATTR_CBANK_PARAM_SIZE
	.align		4
.L_323:
        /*0080*/ 	.byte	0x03, 0x19
        /*0082*/ 	.short	0x0028


	//----- nvinfo : EIATTR_PARAM_CBANK
	.align		4
        /*0084*/ 	.byte	0x04, 0x0a
        /*0086*/ 	.short	(.L_325 - .L_324)
	.align		4
.L_324:
        /*0088*/ 	.word	index@(.nv.constant0._Z13doRandomStuffIdLj32EEvPT_S1_jP17curandStateXORWOWS3_)
        /*008c*/ 	.short	0x0380
        /*008e*/ 	.short	0x0028


	//----- nvinfo : EIATTR_SW_WAR
	.align		4
.L_325:
        /*0090*/ 	.byte	0x04, 0x36
        /*0092*/ 	.short	(.L_327 - .L_326)
.L_326:
        /*0094*/ 	.word	0x00000008
.L_327:


//--------------------- .nv.info._Z13doRandomStuffIdLj1EEvPT_S1_jP17curandStateXORWOWS3_ --------------------------
	.section	.nv.info._Z13doRandomStuffIdLj1EEvPT_S1_jP17curandStateXORWOWS3_,"",@"SHT_CUDA_INFO"
	.sectionflags	@""
	.align	4


	//----- nvinfo : EIATTR_CUDA_API_VERSION
	.align		4
        /*0000*/ 	.byte	0x04, 0x37
        /*0002*/ 	.short	(.L_329 - .L_328)
.L_328:
        /*0004*/ 	.word	0x00000082


	//----- nvinfo : EIATTR_KPARAM_INFO
	.align		4
.L_329:
        /*0008*/ 	.byte	0x04, 0x17
        /*000a*/ 	.short	(.L_331 - .L_330)
.L_330:
        /*000c*/ 	.word	0x00000000
        /*0010*/ 	.short	0x0004
        /*0012*/ 	.short	0x0020
        /*0014*/ 	.byte	0x00, 0xf5, 0x21, 0x00


	//----- nvinfo : EIATTR_KPARAM_INFO
	.align		4
.L_331:
        /*0018*/ 	.byte	0x04, 0x17
        /*001a*/ 	.short	(.L_333 - .L_332)
.L_332:
        /*001c*/ 	.word	0x00000000
        /*0020*/ 	.short	0x0003
        /*0022*/ 	.short	0x0018
        /*0024*/ 	.byte	0x00, 0xf5, 0x21, 0x00


	//----- nvinfo : EIATTR_KPARAM_INFO
	.align		4
.L_333:
        /*0028*/ 	.byte	0x04, 0x17
        /*002a*/ 	.short	(.L_335 - .L_334)
.L_334:
        /*002c*/ 	.word	0x00000000
        /*0030*/ 	.short	0x0002
        /*0032*/ 	.short	0x0010
        /*0034*/ 	.byte	0x00, 0xf0, 0x11, 0x00


	//----- nvinfo : EIATTR_KPARAM_INFO
	.align		4
.L_335:
        /*0038*/ 	.byte	0x04, 0x17
        /*003a*/ 	.short	(.L_337 - .L_336)
.L_336:
        /*003c*/ 	.word	0x00000000
        /*0040*/ 	.short	0x0001
        /*0042*/ 	.short	0x0008
        /*0044*/ 	.byte	0x00, 0xf5, 0x21, 0x00


	//----- nvinfo : EIATTR_KPARAM_INFO
	.align		4
.L_337:
        /*0048*/ 	.byte	0x04, 0x17
        /*004a*/ 	.short	(.L_339 - .L_338)
.L_338:
        /*004c*/ 	.word	0x00000000
        /*0050*/ 	.short	0x0000
        /*0052*/ 	.short	0x0000
        /*0054*/ 	.byte	0x00, 0xf5, 0x21, 0x00


	//----- nvinfo : EIATTR_SPARSE_MMA_MASK
	.align		4
.L_339:
        /*0058*/ 	.byte	0x03, 0x50
        /*005a*/ 	.short	0x0000


	//----- nvinfo : EIATTR_MAXREG_COUNT
	.align		4
        /*005c*/ 	.byte	0x03, 0x1b
        /*005e*/ 	.short	0x00ff


	//----- nvinfo : EIATTR_MERCURY_ISA_VERSION
	.align		4
        /*0060*/ 	.byte	0x03, 0x5f
        /*0062*/ 	.short	0x0101


	//----- nvinfo : EIATTR_VRC_CTA_INIT_COUNT
	.align		4
        /*0064*/ 	.byte	0x02, 0x4a
	.zero		1
	.zero		1


	//----- nvinfo : EIATTR_EXIT_INSTR_OFFSETS
	.align		4
        /*0068*/ 	.byte	0x04, 0x1c
        /*006a*/ 	.short	(.L_341 - .L_340)


	//   ....[0]....
.L_340:
        /*006c*/ 	.word	0x000059d0


	//   ....[1]....
        /*0070*/ 	.word	0x00005b30


	//   ....[2]....
        /*0074*/ 	.word	0x000060a0


	//----- nvinfo : EIATTR_CRS_STACK_SIZE
	.align		4
.L_341:
        /*0078*/ 	.byte	0x04, 0x1e
        /*007a*/ 	.short	(.L_343 - .L_342)
.L_342:
        /*007c*/ 	.word	0x00000000


	//----- nvinfo : EIATTR_CBANK_PARAM_SIZE
	.align		4
.L_343:
        /*0080*/ 	.byte	0x03, 0x19
        /*0082*/ 	.short	0x0028


	//----- nvinfo : EIATTR_PARAM_CBANK
	.align		4
        /*0084*/ 	.byte	0x04, 0x0a
        /*0086*/ 	.short	(.L_345 - .L_344)
	.align		4
.L_344:
        /*0088*/ 	.word	index@(.nv.constant0._Z13doRandomStuffIdLj1EEvPT_S1_jP17curandStateXORWOWS3_)
        /*008c*/ 	.short	0x0380
        /*008e*/ 	.short	0x0028


	//----- nvinfo : EIATTR_SW_WAR
	.align		4
.L_345:
        /*0090*/ 	.byte	0x04, 0x36
        /*0092*/ 	.short	(.L_347 - .L_346)
.L_346:
        /*0094*/ 	.word	0x00000008
.L_347:


//--------------------- .nv.info._Z7initRNGP17curandStateXORWOWjj --------------------------
	.section	.nv.info._Z7initRNGP17curandStateXORWOWjj,"",@"SHT_CUDA_INFO"
	.sectionflags	@""
	.align	4


	//----- nvinfo : EIATTR_CUDA_API_VERSION
	.align		4
        /*0000*/ 	.byte	0x04, 0x37
        /*0002*/ 	.short	(.L_349 - .L_348)
.L_348:
        /*0004*/ 	.word	0x00000082


	//----- nvinfo : EIATTR_KPARAM_INFO
	.align		4
.L_349:
        /*0008*/ 	.byte	0x04, 0x17
        /*000a*/ 	.short	(.L_351 - .L_350)
.L_350:
        /*000c*/ 	.word	0x00000000
        /*0010*/ 	.short	0x0002
        /*0012*/ 	.short	0x000c
        /*0014*/ 	.byte	0x00, 0xf0, 0x11, 0x00


	//----- nvinfo : EIATTR_KPARAM_INFO
	.align		4
.L_351:
        /*0018*/ 	.byte	0x04, 0x17
        /*001a*/ 	.short	(.L_353 - .L_352)
.L_352:
        /*001c*/ 	.word	0x00000000
        /*0020*/ 	.short	0x0001
        /*0022*/ 	.short	0x0008
        /*0024*/ 	.byte	0x00, 0xf0, 0x11, 0x00


	//----- nvinfo : EIATTR_KPARAM_INFO
	.align		4
.L_353:
        /*0028*/ 	.byte	0x04, 0x17
        /*002a*/ 	.short	(.L_355 - .L_354)
.L_354:
        /*002c*/ 	.word	0x00000000
        /*0030*/ 	.short	0x0000
        /*0032*/ 	.short	0x0000
        /*0034*/ 	.byte	0x00, 0xf5, 0x21, 0x00


	//----- nvinfo : EIATTR_SPARSE_MMA_MASK
	.align		4
.L_355:
        /*0038*/ 	.byte	0x03, 0x50
        /*003a*/ 	.short	0x0000


	//----- nvinfo : EIATTR_MAXREG_COUNT
	.align		4
        /*003c*/ 	.byte	0x03, 0x1b
        /*003e*/ 	.short	0x00ff


	//----- nvinfo : EIATTR_MERCURY_ISA_VERSION
	.align		4
        /*0040*/ 	.byte	0x03, 0x5f
        /*0042*/ 	.short	0x0101


	//----- nvinfo : EIATTR_VRC_CTA_INIT_COUNT
	.align		4
        /*0044*/ 	.byte	0x02, 0x4a
	.zero		1
	.zero		1


	//----- nvinfo : EIATTR_EXIT_INSTR_OFFSETS
	.align		4
        /*0048*/ 	.byte	0x04, 0x1c
        /*004a*/ 	.short	(.L_357 - .L_356)


	//   ....[0]....
.L_356:
        /*004c*/ 	.word	0x00000070


	//   ....[1]....
        /*0050*/ 	.word	0x00000fb0


	//----- nvinfo : EIATTR_CRS_STACK_SIZE
	.align		4
.L_357:
        /*0054*/ 	.byte	0x04, 0x1e
        /*0056*/ 	.short	(.L_359 - .L_358)
.L_358:
        /*0058*/ 	.word	0x00000000


	//----- nvinfo : EIATTR_CBANK_PARAM_SIZE
	.align		4
.L_359:
        /*005c*/ 	.byte	0x03, 0x19
        /*005e*/ 	.short	0x0010


	//----- nvinfo : EIATTR_PARAM_CBANK
	.align		4
        /*0060*/ 	.byte	0x04, 0x0a
        /*0062*/ 	.short	(.L_361 - .L_360)
	.align		4
.L_360:
        /*0064*/ 	.word	index@(.nv.constant0._Z7initRNGP17curandStateXORWOWjj)
        /*0068*/ 	.short	0x0380
        /*006a*/ 	.short	0x0010


	//----- nvinfo : EIATTR_SW_WAR
	.align		4
.L_361:
        /*006c*/ 	.byte	0x04, 0x36
        /*006e*/ 	.short	(.L_363 - .L_362)
.L_362:
        /*0070*/ 	.word	0x00000008
.L_363:


//--------------------- .nv.callgraph             --------------------------
	.section	.nv.callgraph,"",@"SHT_CUDA_CALLGRAPH"
	.align	4
	.sectionentsize	8
	.align		4
        /*0000*/ 	.word	0x00000000
	.align		4
        /*0004*/ 	.word	0xffffffff
	.align		4
        /*0008*/ 	.word	0x00000000
	.align		4
        /*000c*/ 	.word	0xfffffffe
	.align		4
        /*0010*/ 	.word	0x00000000
	.align		4
        /*0014*/ 	.word	0xfffffffd
	.align		4
        /*0018*/ 	.word	0x00000000
	.align		4
        /*001c*/ 	.word	0xfffffffc


//--------------------- .nv.constant4             --------------------------
	.section	.nv.constant4,"a",@progbits
	.align	8
	.align		8
.nv.constant4:
        /*0000*/ 	.dword	precalc_xorwow_matrix
	.align		8
        /*0008*/ 	.dword	precalc_xorwow_offset_matrix
	.align		8
        /*0010*/ 	.dword	mrg32k3aM1
	.align		8
        /*0018*/ 	.dword	mrg32k3aM2
	.align		8
        /*0020*/ 	.dword	mrg32k3aM1SubSeq
	.align		8
        /*0028*/ 	.dword	mrg32k3aM2SubSeq
	.align		8
        /*0030*/ 	.dword	mrg32k3aM1Seq
	.align		8
        /*0038*/ 	.dword	mrg32k3aM2Seq
	.align		8
        /*0040*/ 	.dword	__cudart_i2opi_d
	.align		8
        /*0048*/ 	.dword	__cudart_sin_cos_coeffs


//--------------------- .nv.constant3             --------------------------
	.section	.nv.constant3,"a",@progbits
	.align	8
.nv.constant3:
	.type		__cr_lgamma_table,@object
	.size		__cr_lgamma_table,(c_conf - __cr_lgamma_table)
__cr_lgamma_table:
        /*0000*/ 	.byte	0x00, 0x00, 0x00, 0x00, 0x00, 0x00, 0x00, 0x00, 0x00, 0x00, 0x00, 0x00, 0x00, 0x00, 0x00, 0x00
        /*0010*/ 	.byte	0xef, 0x39, 0xfa, 0xfe, 0x42, 0x2e, 0xe6, 0x3f, 0x02, 0x20, 0x2a, 0xfa, 0x0b, 0xab, 0xfc, 0x3f
        /*0020*/ 	.byte	0xf9, 0x2c, 0x92, 0x7c, 0xa7, 0x6c, 0x09, 0x40, 0xc9, 0x79, 0x44, 0x3c, 0x64, 0x26, 0x13, 0x40
        /*0030*/ 	.byte	0xca, 0x01, 0xcf, 0x3a, 0x27, 0x51, 0x1a, 0x40, 0x30, 0xcc, 0x2d, 0xf3, 0xe1, 0x0c, 0x21, 0x40
        /*0040*/ 	.byte	0x0d, 0xb7, 0xfc, 0x82, 0x8e, 0x35, 0x25, 0x40
	.type		c_conf,@object
	.size		c_conf,(.L_9 - c_conf)
c_conf:
	.zero		8192
.L_9:


//--------------------- .text._Z13doRandomStuffIfLj512EEvPT_S1_jP17curandStateXORWOWS3_ --------------------------
	.section	.text._Z13doRandomStuffIfLj512EEvPT_S1_jP17curandStateXORWOWS3_,"ax",@progbits
	.align	128
        .global         _Z13doRandomStuffIfLj512EEvPT_S1_jP17curandStateXORWOWS3_
        .type           _Z13doRandomStuffIfLj512EEvPT_S1_jP17curandStateXORWOWS3_,@function
        .size           _Z13doRandomStuffIfLj512EEvPT_S1_jP17curandStateXORWOWS3_,(.L_x_352 - _Z13doRandomStuffIfLj512EEvPT_S1_jP17curandStateXORWOWS3_)
        .other          _Z13doRandomStuffIfLj512EEvPT_S1_jP17curandStateXORWOWS3_,@"STO_CUDA_ENTRY STV_DEFAULT"
_Z13doRandomStuffIfLj512EEvPT_S1_jP17curandStateXORWOWS3_:
.text._Z13doRandomStuffIfLj512EEvPT_S1_jP17curandStateXORWOWS3_:
[----:B------:R-:W0:Y:S08]  /*0000*/  LDC R1, c[0x0][0x37c] ;  /* 0x0000df00ff017b82 */ /* 0x000e300000000800 */
[----:B------:R-:W1:Y:S01]  /*0010*/  S2UR UR5, SR_CTAID.X ;  /* 0x00000000000579c3 */ /* 0x000e620000002500 */
[----:B0-----:R-:W-:Y:S01]  /*0020*/  VIADD R1, R1, 0xffffff78 ;  /* 0xffffff7801017836 */ /* 0x001fe20000000000 */
[----:B------:R-:W0:Y:S01]  /*0030*/  LDCU.64 UR8, c[0x0][0x358] ;  /* 0x00006b00ff0877ac */ /* 0x000e220008000a00 */
[----:B------:R-:W-:-:S02]  /*0040*/  IMAD.MOV.U32 R6, RZ, RZ, -0x78d4f07a ;  /* 0x872b0f86ff067424 */ /* 0x000fc400078e00ff */
[----:B------:R-:W-:Y:S02]  /*0050*/  IMAD.MOV.U32 R7, RZ, RZ, -0x4b6fff7d ;  /* 0xb4900083ff077424 */ /* 0x000fe400078e00ff */
[----:B------:R-:W-:Y:S02]  /*0060*/  IMAD.MOV.U32 R8, RZ, RZ, -0x47519975 ;  /* 0xb8ae668bff087424 */ /* 0x000fe400078e00ff */
[----:B------:R-:W-:Y:S01]  /*0070*/  IMAD.MOV.U32 R9, RZ, RZ, -0x75bd8fc ;  /* 0xf8a42704ff097424 */ /* 0x000fe200078e00ff */
[----:B------:R2:W-:Y:S01]  /*0080*/  STL.64 [R1], R6 ;  /* 0x0000000601007387 */ /* 0x0005e20000100a00 */
[----:B------:R-:W-:Y:S02]  /*0090*/  IMAD.MOV.U32 R12, RZ, RZ, -0x23270784 ;  /* 0xdcd8f87cff0c7424 */ /* 0x000fe400078e00ff */
[----:B------:R-:W-:Y:S01]  /*00a0*/  IMAD.MOV.U32 R13, RZ, RZ, -0x52738d79 ;  /* 0xad8c7287ff0d7424 */ /* 0x000fe200078e00ff */
[----:B------:R2:W-:Y:S01]  /*00b0*/  STL.64 [R1+0x8], R8 ;  /* 0x0000080801007387 */ /* 0x0005e20000100a00 */
[----:B------:R-:W-:-:S02]  /*00c0*/  VIADD R11, R1, 0x30 ;  /* 0x00000030010b7836 */ /* 0x000fc40000000000 */
[----:B------:R-:W-:Y:S01]  /*00d0*/  IMAD.MOV.U32 R10, RZ, RZ, -0x4b6fff7d ;  /* 0xb4900083ff0a7424 */ /* 0x000fe200078e00ff */
[----:B------:R2:W-:Y:S01]  /*00e0*/  STL.64 [R1+0x10], R12 ;  /* 0x0000100c01007387 */ /* 0x0005e20000100a00 */
[----:B------:R-:W-:Y:S02]  /*00f0*/  IMAD.MOV.U32 R3, RZ, RZ, -0x75bd8fc ;  /* 0xf8a42704ff037424 */ /* 0x000fe400078e00ff */
[----:B------:R-:W-:Y:S02]  /*0100*/  IMAD.MOV.U32 R2, RZ, RZ, -0x47519975 ;  /* 0xb8ae668bff027424 */ /* 0x000fe400078e00ff */
[----:B------:R-:W-:Y:S01]  /*0110*/  IMAD.MOV.U32 R5, RZ, RZ, -0x52738d79 ;  /* 0xad8c7287ff057424 */ /* 0x000fe200078e00ff */
[----:B-1----:R-:W-:Y:S01]  /*0120*/  UISETP.NE.AND UP0, UPT, UR5, URZ, UPT ;  /* 0x000000ff0500728c */ /* 0x002fe2000bf05270 */
[----:B------:R-:W-:-:S08]  /*0130*/  IMAD.MOV.U32 R4, RZ, RZ, -0x23270784 ;  /* 0xdcd8f87cff047424 */ /* 0x000fd000078e00ff */
[----:B0-2---:R-:W-:Y:S05]  /*0140*/  BRA.U !UP0, `(.L_x_0) ;  /* 0x0000002508387547 */ /* 0x005fea000b800000 */
[----:B------:R-:W-:Y:S01]  /*0150*/  IMAD.MOV.U32 R0, RZ, RZ, RZ ;  /* 0x000000ffff007224 */ /* 0x000fe200078e00ff */
[----:B------:R-:W-:Y:S01]  /*0160*/  UMOV UR6, UR5 ;  /* 0x0000000500067c82 */ /* 0x000fe20008000000 */
[----:B------:R-:W-:Y:S01]  /*0170*/  IMAD.MOV.U32 R10, RZ, RZ, -0x4b6fff7d ;  /* 0xb4900083ff0a7424 */ /* 0x000fe200078e00ff */
[----:B------:R-:W-:Y:S01]  /*0180*/  UMOV UR4, URZ ;  /* 0x000000ff00047c82 */ /* 0x000fe20008000000 */
[----:B------:R-:W-:Y:S02]  /*0190*/  IMAD.MOV.U32 R2, RZ, RZ, -0x47519975 ;  /* 0xb8ae668bff027424 */ /* 0x000fe400078e00ff */
[----:B------:R-:W-:Y:S02]  /*01a0*/  IMAD.MOV.U32 R3, RZ, RZ, -0x75bd8fc ;  /* 0xf8a42704ff037424 */ /* 0x000fe400078e00ff */
[----:B------:R-:W-:Y:S02]  /*01b0*/  IMAD.MOV.U32 R4, RZ, RZ, -0x23270784 ;  /* 0xdcd8f87cff047424 */ /* 0x000fe400078e00ff */
[----:B------:R-:W-:-:S07]  /*01c0*/  IMAD.MOV.U32 R5, RZ, RZ, -0x52738d79 ;  /* 0xad8c7287ff057424 */ /* 0x000fce00078e00ff */
.L_x_8:
[----:B------:R-:W-:-:S04]  /*01d0*/  ULOP3.LUT UR7, UR6, 0x3, URZ, 0xc0, !UPT ;  /* 0x0000000306077892 */ /* 0x000fc8000f8ec0ff */
[----:B------:R-:W-:-:S04]  /*01e0*/  UISETP.NE.U32.AND UP0, UPT, UR7, URZ, UPT ;  /* 0x000000ff0700728c */ /* 0x000fc8000bf05070 */
[----:B------:R-:W-:-:S09]  /*01f0*/  UISETP.NE.AND.EX UP0, UPT, URZ, URZ, UPT, UP0 ;  /* 0x000000ffff00728c */ /* 0x000fd2000bf05300 */
[----:B012---:R-:W-:Y:S05]  /*0200*/  BRA.U !UP0, `(.L_x_1) ;  /* 0x0000002108ec7547 */ /* 0x007fea000b800000 */
[----:B------:R-:W0:Y:S01]  /*0210*/  LDC.64 R6, c[0x4][RZ] ;  /* 0x01000000ff067b82 */ /* 0x000e220000000a00 */
[----:B------:R-:W-:Y:S01]  /*0220*/  IMAD.MOV.U32 R10, RZ, RZ, RZ ;  /* 0x000000ffff0a7224 */ /* 0x000fe200078e00ff */
[----:B------:R-:W-:Y:S01]  /*0230*/  CS2R R4, SRZ ;  /* 0x0000000000047805 */ /* 0x000fe2000001ff00 */
[----:B------:R-:W-:Y:S01]  /*0240*/  IMAD.MOV.U32 R12, RZ, RZ, RZ ;  /* 0x000000ffff0c7224 */ /* 0x000fe200078e00ff */
[----:B------:R-:W-:Y:S01]  /*0250*/  CS2R R2, SRZ ;  /* 0x0000000000027805 */ /* 0x000fe2000001ff00 */
[----:B0-----:R-:W-:-:S07]  /*0260*/  IMAD.WIDE.U32 R6, R0, 0xc80, R6 ;  /* 0x00000c8000067825 */ /* 0x001fce00078e0006 */
.L_x_3:
[----:B------:R-:W-:-:S06]  /*0270*/  IMAD R13, R12, 0x4, R1 ;  /* 0x000000040c0d7824 */ /* 0x000fcc00078e0201 */
[----:B------:R-:W5:Y:S01]  /*0280*/  LDL R13, [R13+0x4] ;  /* 0x000004000d0d7983 */ /* 0x000f620000100800 */
[----:B------:R-:W-:Y:S02]  /*0290*/  IMAD.SHL.U32 R14, R12, 0x20, RZ ;  /* 0x000000200c0e7824 */ /* 0x000fe400078e00ff */
[----:B------:R-:W-:-:S07]  /*02a0*/  IMAD.MOV.U32 R15, RZ, RZ, RZ ;  /* 0x000000ffff0f7224 */ /* 0x000fce00078e00ff */
.L_x_2:
[----:B-----5:R-:W-:Y:S01]  /*02b0*/  SHF.R.U32.HI R20, RZ, R15, R13 ;  /* 0x0000000fff147219 */ /* 0x020fe2000001160d */
[----:B------:R-:W-:-:S03]  /*02c0*/  IMAD.IADD R8, R14, 0x1, R15 ;  /* 0x000000010e087824 */ /* 0x000fc600078e020f */
[----:B------:R-:W-:-:S04]  /*02d0*/  LOP3.LUT R9, R20, 0x1, RZ, 0xc0, !PT ;  /* 0x0000000114097812 */ /* 0x000fc800078ec0ff */
[----:B------:R-:W-:Y:S01]  /*02e0*/  ISETP.NE.U32.AND P0, PT, R9, 0x1, PT ;  /* 0x000000010900780c */ /* 0x000fe20003f05070 */
[----:B------:R-:W-:-:S03]  /*02f0*/  IMAD R9, R8, 0x5, RZ ;  /* 0x0000000508097824 */ /* 0x000fc600078e02ff */
[----:B------:R-:W-:Y:S01]  /*0300*/  R2P PR, R20, 0x7e ;  /* 0x0000007e14007804 */ /* 0x000fe20000000000 */
[----:B------:R-:W-:-:S08]  /*0310*/  IMAD.WIDE.U32 R8, R9, 0x4, R6 ;  /* 0x0000000409087825 */ /* 0x000fd000078e0006 */
[----:B------:R-:W2:Y:S04]  /*0320*/  @!P0 LDG.E R17, desc[UR8][R8.64] ;  /* 0x0000000808118981 */ /* 0x000ea8000c1e1900 */
[----:B------:R-:W3:Y:S04]  /*0330*/  @P1 LDG.E R19, desc[UR8][R8.64+0x14] ;  /* 0x0000140808131981 */ /* 0x000ee8000c1e1900 */
[----:B------:R-:W4:Y:S04]  /*0340*/  @P2 LDG.E R21, desc[UR8][R8.64+0x28] ;  /* 0x0000280808152981 */ /* 0x000f28000c1e1900 */
[----:B------:R-:W4:Y:S04]  /*0350*/  @P3 LDG.E R23, desc[UR8][R8.64+0x3c] ;  /* 0x00003c0808173981 */ /* 0x000f28000c1e1900 */
[----:B------:R-:W4:Y:S04]  /*0360*/  @!P0 LDG.E R16, desc[UR8][R8.64+0x8] ;  /* 0x0000080808108981 */ /* 0x000f28000c1e1900 */
[----:B------:R-:W4:Y:S04]  /*0370*/  @P4 LDG.E R25, desc[UR8][R8.64+0x50] ;  /* 0x0000500808194981 */ /* 0x000f28000c1e1900 */
[----:B------:R-:W4:Y:S04]  /*0380*/  @!P0 LDG.E R18, desc[UR8][R8.64+0x10] ;  /* 0x0000100808128981 */ /* 0x000f28000c1e1900 */
[----:B------:R-:W4:Y:S04]  /*0390*/  @P1 LDG.E R22, desc[UR8][R8.64+0x1c] ;  /* 0x00001c0808161981 */ /* 0x000f28000c1e1900 */
[----:B------:R-:W4:Y:S04]  /*03a0*/  @P1 LDG.E R24, desc[UR8][R8.64+0x24] ;  /* 0x0000240808181981 */ /* 0x000f28000c1e1900 */
[----:B------:R-:W4:Y:S01]  /*03b0*/  @P6 LDG.E R27, desc[UR8][R8.64+0x78] ;  /* 0x00007808081b6981 */ /* 0x000f22000c1e1900 */
[----:B--2---:R-:W-:-:S03]  /*03c0*/  @!P0 LOP3.LUT R10, R10, R17, RZ, 0x3c, !PT ;  /* 0x000000110a0a8212 */ /* 0x004fc600078e3cff */
[----:B------:R-:W2:Y:S01]  /*03d0*/  @!P0 LDG.E R17, desc[UR8][R8.64+0x4] ;  /* 0x0000040808118981 */ /* 0x000ea2000c1e1900 */
[----:B---3--:R-:W-:-:S03]  /*03e0*/  @P1 LOP3.LUT R10, R10, R19, RZ, 0x3c, !PT ;  /* 0x000000130a0a1212 */ /* 0x008fc600078e3cff */
[----:B------:R-:W3:Y:S01]  /*03f0*/  @!P0 LDG.E R19, desc[UR8][R8.64+0xc] ;  /* 0x00000c0808138981 */ /* 0x000ee2000c1e1900 */
[----:B----4-:R-:W-:-:S03]  /*0400*/  @P2 LOP3.LUT R10, R10, R21, RZ, 0x3c, !PT ;  /* 0x000000150a0a2212 */ /* 0x010fc600078e3cff */
[----:B------:R-:W4:Y:S01]  /*0410*/  @P1 LDG.E R21, desc[UR8][R8.64+0x18] ;  /* 0x0000180808151981 */ /* 0x000f22000c1e1900 */
[----:B------:R-:W-:-:S03]  /*0420*/  @P3 LOP3.LUT R10, R10, R23, RZ, 0x3c, !PT ;  /* 0x000000170a0a3212 */ /* 0x000fc600078e3cff */
[----:B------:R-:W4:Y:S01]  /*0430*/  @P5 LDG.E R23, desc[UR8][R8.64+0x64] ;  /* 0x0000640808175981 */ /* 0x000f22000c1e1900 */
[----:B------:R-:W-:-:S03]  /*0440*/  @!P0 LOP3.LUT R3, R3, R16, RZ, 0x3c, !PT ;  /* 0x0000001003038212 */ /* 0x000fc600078e3cff */
[----:B------:R-:W4:Y:S01]  /*0450*/  @P2 LDG.E R16, desc[UR8][R8.64+0x30] ;  /* 0x0000300808102981 */ /* 0x000f22000c1e1900 */
[----:B------:R-:W-:-:S03]  /*0460*/  @P4 LOP3.LUT R10, R10, R25, RZ, 0x3c, !PT ;  /* 0x000000190a0a4212 */ /* 0x000fc600078e3cff */
[----:B------:R-:W4:Y:S01]  /*0470*/  @P3 LDG.E R25, desc[UR8][R8.64+0x48] ;  /* 0x0000480808193981 */ /* 0x000f22000c1e1900 */
[----:B------:R-:W-:-:S03]  /*0480*/  @!P0 LOP3.LUT R5, R5, R18, RZ, 0x3c, !PT ;  /* 0x0000001205058212 */ /* 0x000fc600078e3cff */
[----:B------:R-:W4:Y:S01]  /*0490*/  @P2 LDG.E R18, desc[UR8][R8.64+0x38] ;  /* 0x0000380808122981 */ /* 0x000f22000c1e1900 */
[----:B------:R-:W-:-:S03]  /*04a0*/  @P1 LOP3.LUT R3, R3, R22, RZ, 0x3c, !PT ;  /* 0x0000001603031212 */ /* 0x000fc600078e3cff */
[----:B------:R-:W4:Y:S01]  /*04b0*/  @P3 LDG.E R22, desc[UR8][R8.64+0x44] ;  /* 0x0000440808163981 */ /* 0x000f22000c1e1900 */
[----:B--2---:R-:W-:-:S03]  /*04c0*/  @!P0 LOP3.LUT R2, R2, R17, RZ, 0x3c, !PT ;  /* 0x0000001102028212 */ /* 0x004fc600078e3cff */
[----:B------:R-:W2:Y:S01]  /*04d0*/  @P1 LDG.E R17, desc[UR8][R8.64+0x20] ;  /* 0x0000200808111981 */ /* 0x000ea2000c1e1900 */
[----:B---3--:R-:W-:-:S03]  /*04e0*/  @!P0 LOP3.LUT R4, R4, R19, RZ, 0x3c, !PT ;  /* 0x0000001304048212 */ /* 0x008fc600078e3cff */
[----:B------:R-:W3:Y:S01]  /*04f0*/  @P2 LDG.E R19, desc[UR8][R8.64+0x2c] ;  /* 0x00002c0808132981 */ /* 0x000ee2000c1e1900 */
[----:B----4-:R-:W-:-:S03]  /*0500*/  @P1 LOP3.LUT R2, R2, R21, RZ, 0x3c, !PT ;  /* 0x0000001502021212 */ /* 0x010fc600078e3cff */
[----:B------:R-:W4:Y:S01]  /*0510*/  @P2 LDG.E R21, desc[UR8][R8.64+0x34] ;  /* 0x0000340808152981 */ /* 0x000f22000c1e1900 */
[----:B------:R-:W-:-:S03]  /*0520*/  @P5 LOP3.LUT R10, R10, R23, RZ, 0x3c, !PT ;  /* 0x000000170a0a5212 */ /* 0x000fc600078e3cff */
[----:B------:R-:W4:Y:S01]  /*0530*/  @P3 LDG.E R23, desc[UR8][R8.64+0x40] ;  /* 0x0000400808173981 */ /* 0x000f22000c1e1900 */
[----:B------:R-:W-:Y:S02]  /*0540*/  @P1 LOP3.LUT R5, R5, R24, RZ, 0x3c, !PT ;  /* 0x0000001805051212 */ /* 0x000fe400078e3cff */
[----:B------:R-:W-:Y:S01]  /*0550*/  @P2 LOP3.LUT R3, R3, R16, RZ, 0x3c, !PT ;  /* 0x0000001003032212 */ /* 0x000fe200078e3cff */
[----:B------:R-:W4:Y:S04]  /*0560*/  @P5 LDG.E R24, desc[UR8][R8.64+0x6c] ;  /* 0x00006c0808185981 */ /* 0x000f28000c1e1900 */
[----:B------:R-:W4:Y:S01]  /*0570*/  @P3 LDG.E R16, desc[UR8][R8.64+0x4c] ;  /* 0x00004c0808103981 */ /* 0x000f22000c1e1900 */
[----:B------:R-:W-:-:S03]  /*0580*/  @P2 LOP3.LUT R5, R5, R18, RZ, 0x3c, !PT ;  /* 0x0000001205052212 */ /* 0x000fc600078e3cff */
[----:B------:R-:W4:Y:S01]  /*0590*/  @P4 LDG.E R18, desc[UR8][R8.64+0x58] ;  /* 0x0000580808124981 */ /* 0x000f22000c1e1900 */
[----:B------:R-:W-:-:S03]  /*05a0*/  @P3 LOP3.LUT R3, R3, R22, RZ, 0x3c, !PT ;  /* 0x0000001603033212 */ /* 0x000fc600078e3cff */
[----:B------:R-:W4:Y:S01]  /*05b0*/  @P4 LDG.E R22, desc[UR8][R8.64+0x60] ;  /* 0x0000600808164981 */ /* 0x000f22000c1e1900 */
[----:B--2---:R-:W-:-:S03]  /*05c0*/  @P1 LOP3.LUT R4, R4, R17, RZ, 0x3c, !PT ;  /* 0x0000001104041212 */ /* 0x004fc600078e3cff */
[----:B------:R-:W2:Y:S01]  /*05d0*/  @P4 LDG.E R17, desc[UR8][R8.64+0x54] ;  /* 0x0000540808114981 */ /* 0x000ea2000c1e1900 */
[----:B---3--:R-:W-:-:S03]  /*05e0*/  @P2 LOP3.LUT R2, R2, R19, RZ, 0x3c, !PT ;  /* 0x0000001302022212 */ /* 0x008fc600078e3cff */
[----:B------:R-:W3:Y:S01]  /*05f0*/  @P4 LDG.E R19, desc[UR8][R8.64+0x5c] ;  /* 0x00005c0808134981 */ /* 0x000ee2000c1e1900 */
[----:B----4-:R-:W-:-:S03]  /*0600*/  @P2 LOP3.LUT R4, R4, R21, RZ, 0x3c, !PT ;  /* 0x0000001504042212 */ /* 0x010fc600078e3cff */
[----:B------:R-:W4:Y:S01]  /*0610*/  @P5 LDG.E R21, desc[UR8][R8.64+0x68] ;  /* 0x0000680808155981 */ /* 0x000f22000c1e1900 */
[----:B------:R-:W-:-:S03]  /*0620*/  @P3 LOP3.LUT R2, R2, R23, RZ, 0x3c, !PT ;  /* 0x0000001702023212 */ /* 0x000fc600078e3cff */
[----:B------:R-:W4:Y:S01]  /*0630*/  @P5 LDG.E R23, desc[UR8][R8.64+0x70] ;  /* 0x0000700808175981 */ /* 0x000f22000c1e1900 */
[----:B------:R-:W-:Y:S02]  /*0640*/  LOP3.LUT P0, RZ, R20, 0x80, RZ, 0xc0, !PT ;  /* 0x0000008014ff7812 */ /* 0x000fe4000780c0ff */
[----:B------:R-:W-:Y:S02]  /*0650*/  @P3 LOP3.LUT R4, R4, R25, RZ, 0x3c, !PT ;  /* 0x0000001904043212 */ /* 0x000fe400078e3cff */
[----:B------:R-:W-:Y:S02]  /*0660*/  @P3 LOP3.LUT R5, R5, R16, RZ, 0x3c, !PT ;  /* 0x0000001005053212 */ /* 0x000fe400078e3cff */
[----:B------:R-:W4:Y:S01]  /*0670*/  @P5 LDG.E R16, desc[UR8][R8.64+0x74] ;  /* 0x0000740808105981 */ /* 0x000f22000c1e1900 */
[----:B------:R-:W-:-:S03]  /*0680*/  @P4 LOP3.LUT R3, R3, R18, RZ, 0x3c, !PT ;  /* 0x0000001203034212 */ /* 0x000fc600078e3cff */
[----:B------:R-:W4:Y:S01]  /*0690*/  @P6 LDG.E R18, desc[UR8][R8.64+0x80] ;  /* 0x0000800808126981 */ /* 0x000f22000c1e1900 */
[----:B------:R-:W-:-:S03]  /*06a0*/  @P4 LOP3.LUT R5, R5, R22, RZ, 0x3c, !PT ;  /* 0x0000001605054212 */ /* 0x000fc600078e3cff */
[----:B------:R-:W4:Y:S01]  /*06b0*/  @P6 LDG.E R22, desc[UR8][R8.64+0x88] ;  /* 0x0000880808166981 */ /* 0x000f22000c1e1900 */
[----:B------:R-:W-:-:S03]  /*06c0*/  @P5 LOP3.LUT R3, R3, R24, RZ, 0x3c, !PT ;  /* 0x0000001803035212 */ /* 0x000fc600078e3cff */
[----:B------:R-:W4:Y:S04]  /*06d0*/  @P0 LDG.E R25, desc[UR8][R8.64+0x8c] ;  /* 0x00008c0808190981 */ /* 0x000f28000c1e1900 */
[----:B------:R-:W4:Y:S04]  /*06e0*/  @P0 LDG.E R24, desc[UR8][R8.64+0x94] ;  /* 0x0000940808180981 */ /* 0x000f28000c1e1900 */
        /* <DEDUP_REMOVED lines=9> */
[----:B------:R-:W-:Y:S02]  /*0780*/  @P6 LOP3.LUT R10, R10, R27, RZ, 0x3c, !PT ;  /* 0x0000001b0a0a6212 */ /* 0x000fe400078e3cff */
[----:B------:R-:W-:Y:S02]  /*0790*/  @P5 LOP3.LUT R5, R5, R16, RZ, 0x3c, !PT ;  /* 0x0000001005055212 */ /* 0x000fe400078e3cff */
[----:B------:R-:W-:Y:S02]  /*07a0*/  @P6 LOP3.LUT R3, R3, R18, RZ, 0x3c, !PT ;  /* 0x0000001203036212 */ /* 0x000fe400078e3cff */
[----:B------:R-:W-:Y:S02]  /*07b0*/  @P6 LOP3.LUT R5, R5, R22, RZ, 0x3c, !PT ;  /* 0x0000001605056212 */ /* 0x000fe400078e3cff */
[----:B------:R-:W-:Y:S02]  /*07c0*/  @P0 LOP3.LUT R10, R10, R25, RZ, 0x3c, !PT ;  /* 0x000000190a0a0212 */ /* 0x000fe400078e3cff */
[----:B------:R-:W-:-:S02]  /*07d0*/  @P0 LOP3.LUT R3, R3, R24, RZ, 0x3c, !PT ;  /* 0x0000001803030212 */ /* 0x000fc400078e3cff */
[----:B------:R-:W-:Y:S02]  /*07e0*/  @P0 LOP3.LUT R5, R5, R26, RZ, 0x3c, !PT ;  /* 0x0000001a05050212 */ /* 0x000fe400078e3cff */
[----:B--2---:R-:W-:Y:S02]  /*07f0*/  @P6 LOP3.LUT R2, R2, R17, RZ, 0x3c, !PT ;  /* 0x0000001102026212 */ /* 0x004fe400078e3cff */
[----:B---3--:R-:W-:Y:S02]  /*0800*/  @P6 LOP3.LUT R4, R4, R19, RZ, 0x3c, !PT ;  /* 0x0000001304046212 */ /* 0x008fe400078e3cff */
[----:B----4-:R-:W-:Y:S02]  /*0810*/  @P0 LOP3.LUT R2, R2, R21, RZ, 0x3c, !PT ;  /* 0x0000001502020212 */ /* 0x010fe400078e3cff */
[----:B------:R-:W-:Y:S02]  /*0820*/  @P0 LOP3.LUT R4, R4, R23, RZ, 0x3c, !PT ;  /* 0x0000001704040212 */ /* 0x000fe400078e3cff */
[----:B------:R-:W-:-:S13]  /*0830*/  R2P PR, R20.B1, 0x7f ;  /* 0x0000007f14007804 */ /* 0x000fda0000001000 */
[----:B------:R-:W2:Y:S04]  /*0840*/  @P0 LDG.E R19, desc[UR8][R8.64+0xa0] ;  /* 0x0000a00808130981 */ /* 0x000ea8000c1e1900 */
[----:B------:R-:W3:Y:S04]  /*0850*/  @P1 LDG.E R25, desc[UR8][R8.64+0xb4] ;  /* 0x0000b40808191981 */ /* 0x000ee8000c1e1900 */
[----:B------:R-:W4:Y:S04]  /*0860*/  @P2 LDG.E R27, desc[UR8][R8.64+0xc8] ;  /* 0x0000c808081b2981 */ /* 0x000f28000c1e1900 */
[----:B------:R-:W4:Y:S04]  /*0870*/  @P0 LDG.E R21, desc[UR8][R8.64+0xa4] ;  /* 0x0000a40808150981 */ /* 0x000f28000c1e1900 */
[----:B------:R-:W4:Y:S04]  /*0880*/  @P0 LDG.E R18, desc[UR8][R8.64+0xa8] ;  /* 0x0000a80808120981 */ /* 0x000f28000c1e1900 */
[----:B------:R-:W4:Y:S04]  /*0890*/  @P0 LDG.E R23, desc[UR8][R8.64+0xac] ;  /* 0x0000ac0808170981 */ /* 0x000f28000c1e1900 */
[----:B------:R-:W4:Y:S04]  /*08a0*/  @P0 LDG.E R22, desc[UR8][R8.64+0xb0] ;  /* 0x0000b00808160981 */ /* 0x000f28000c1e1900 */
        /* <DEDUP_REMOVED lines=11> */
[----:B------:R-:W-:-:S03]  /*0960*/  @P0 LOP3.LUT R3, R3, R18, RZ, 0x3c, !PT ;  /* 0x0000001203030212 */ /* 0x000fc600078e3cff */
[----:B------:R-:W4:Y:S01]  /*0970*/  @P2 LDG.E R18, desc[UR8][R8.64+0xd8] ;  /* 0x0000d80808122981 */ /* 0x000f22000c1e1900 */
[----:B------:R-:W-:-:S03]  /*0980*/  @P0 LOP3.LUT R4, R4, R23, RZ, 0x3c, !PT ;  /* 0x0000001704040212 */ /* 0x000fc600078e3cff */
[----:B------:R-:W4:Y:S01]  /*0990*/  @P1 LDG.E R23, desc[UR8][R8.64+0xc0] ;  /* 0x0000c00808171981 */ /* 0x000f22000c1e1900 */
[----:B------:R-:W-:Y:S02]  /*09a0*/  @P0 LOP3.LUT R5, R5, R22, RZ, 0x3c, !PT ;  /* 0x0000001605050212 */ /* 0x000fe400078e3cff */
[----:B------:R-:W-:Y:S01]  /*09b0*/  LOP3.LUT P0, RZ, R20, 0x8000, RZ, 0xc0, !PT ;  /* 0x0000800014ff7812 */ /* 0x000fe2000780c0ff */
[----:B------:R-:W4:Y:S01]  /*09c0*/  @P3 LDG.E R22, desc[UR8][R8.64+0xec] ;  /* 0x0000ec0808163981 */ /* 0x000f22000c1e1900 */
[----:B------:R-:W-:-:S03]  /*09d0*/  @P3 LOP3.LUT R10, R10, R17, RZ, 0x3c, !PT ;  /* 0x000000110a0a3212 */ /* 0x000fc600078e3cff */
[----:B------:R-:W4:Y:S04]  /*09e0*/  @P1 LDG.E R20, desc[UR8][R8.64+0xbc] ;  /* 0x0000bc0808141981 */ /* 0x000f28000c1e1900 */
        /* <DEDUP_REMOVED lines=10> */
[----:B------:R-:W3:Y:S01]  /*0a90*/  @P3 LDG.E R18, desc[UR8][R8.64+0xe4] ;  /* 0x0000e40808123981 */ /* 0x000ee2000c1e1900 */
[----:B------:R-:W-:-:S03]  /*0aa0*/  @P1 LOP3.LUT R4, R4, R23, RZ, 0x3c, !PT ;  /* 0x0000001704041212 */ /* 0x000fc600078e3cff */
[----:B------:R-:W3:Y:S01]  /*0ab0*/  @P3 LDG.E R23, desc[UR8][R8.64+0xe8] ;  /* 0x0000e80808173981 */ /* 0x000ee2000c1e1900 */
[----:B------:R-:W-:Y:S02]  /*0ac0*/  @P6 LOP3.LUT R10, R10, R27, RZ, 0x3c, !PT ;  /* 0x0000001b0a0a6212 */ /* 0x000fe400078e3cff */
[----:B------:R-:W-:Y:S01]  /*0ad0*/  @P3 LOP3.LUT R5, R5, R22, RZ, 0x3c, !PT ;  /* 0x0000001605053212 */ /* 0x000fe200078e3cff */
[----:B------:R-:W3:Y:S01]  /*0ae0*/  @P0 LDG.E R27, desc[UR8][R8.64+0x12c] ;  /* 0x00012c08081b0981 */ /* 0x000ee2000c1e1900 */
[----:B------:R-:W-:-:S03]  /*0af0*/  @P1 LOP3.LUT R3, R3, R20, RZ, 0x3c, !PT ;  /* 0x0000001403031212 */ /* 0x000fc600078e3cff */
[----:B------:R-:W3:Y:S01]  /*0b00*/  @P5 LDG.E R22, desc[UR8][R8.64+0x114] ;  /* 0x0001140808165981 */ /* 0x000ee2000c1e1900 */
[----:B------:R-:W-:-:S03]  /*0b10*/  @P2 LOP3.LUT R2, R2, R17, RZ, 0x3c, !PT ;  /* 0x0000001102022212 */ /* 0x000fc600078e3cff */
[----:B------:R-:W3:Y:S04]  /*0b20*/  @P4 LDG.E R20, desc[UR8][R8.64+0xf8] ;  /* 0x0000f80808144981 */ /* 0x000ee8000c1e1900 */
[----:B------:R-:W3:Y:S01]  /*0b30*/  @P4 LDG.E R17, desc[UR8][R8.64+0xfc] ;  /* 0x0000fc0808114981 */ /* 0x000ee2000c1e1900 */
[----:B------:R-:W-:-:S03]  /*0b40*/  @P2 LOP3.LUT R3, R3, R16, RZ, 0x3c, !PT ;  /* 0x0000001003032212 */ /* 0x000fc600078e3cff */
[----:B------:R-:W3:Y:S01]  /*0b50*/  @P5 LDG.E R16, desc[UR8][R8.64+0x10c] ;  /* 0x00010c0808105981 */ /* 0x000ee2000c1e1900 */
[----:B------:R-:W-:-:S03]  /*0b60*/  @P4 LOP3.LUT R5, R5, R24, RZ, 0x3c, !PT ;  /* 0x0000001805054212 */ /* 0x000fc600078e3cff */
[----:B------:R-:W3:Y:S01]  /*0b70*/  @P0 LDG.E R24, desc[UR8][R8.64+0x13c] ;  /* 0x00013c0808180981 */ /* 0x000ee2000c1e1900 */
[----:B--2---:R-:W-:-:S03]  /*0b80*/  @P2 LOP3.LUT R4, R4, R19, RZ, 0x3c, !PT ;  /* 0x0000001304042212 */ /* 0x004fc600078e3cff */
[----:B------:R-:W2:Y:S01]  /*0b90*/  @P5 LDG.E R19, desc[UR8][R8.64+0x108] ;  /* 0x0001080808135981 */ /* 0x000ea2000c1e1900 */
[----:B----4-:R-:W-:-:S03]  /*0ba0*/  @P3 LOP3.LUT R2, R2, R21, RZ, 0x3c, !PT ;  /* 0x0000001502023212 */ /* 0x010fc600078e3cff */
[----:B------:R-:W4:Y:S01]  /*0bb0*/  @P5 LDG.E R21, desc[UR8][R8.64+0x110] ;  /* 0x0001100808155981 */ /* 0x000f22000c1e1900 */
[----:B---3--:R-:W-:-:S03]  /*0bc0*/  @P3 LOP3.LUT R3, R3, R18, RZ, 0x3c, !PT ;  /* 0x0000001203033212 */ /* 0x008fc600078e3cff */
        /* <DEDUP_REMOVED lines=9> */
[----:B------:R-:W3:Y:S01]  /*0c60*/  @P6 LDG.E R20, desc[UR8][R8.64+0x128] ;  /* 0x0001280808146981 */ /* 0x000ee2000c1e1900 */
[----:B------:R-:W-:-:S03]  /*0c70*/  @P4 LOP3.LUT R4, R4, R17, RZ, 0x3c, !PT ;  /* 0x0000001104044212 */ /* 0x000fc600078e3cff */
[----:B------:R-:W3:Y:S04]  /*0c80*/  @P6 LDG.E R17, desc[UR8][R8.64+0x124] ;  /* 0x0001240808116981 */ /* 0x000ee8000c1e1900 */
[----:B------:R-:W3:Y:S01]  /*0c90*/  @P0 LDG.E R27, desc[UR8][R8.64+0x138] ;  /* 0x00013808081b0981 */ /* 0x000ee2000c1e1900 */
[----:B------:R-:W-:-:S05]  /*0ca0*/  VIADD R15, R15, 0x10 ;  /* 0x000000100f0f7836 */ /* 0x000fca0000000000 */
[----:B------:R-:W-:Y:S02]  /*0cb0*/  ISETP.NE.AND P1, PT, R15, 0x20, PT ;  /* 0x000000200f00780c */ /* 0x000fe40003f25270 */
[----:B------:R-:W-:Y:S02]  /*0cc0*/  @P5 LOP3.LUT R3, R3, R16, RZ, 0x3c, !PT ;  /* 0x0000001003035212 */ /* 0x000fe400078e3cff */
[----:B--2---:R-:W-:Y:S02]  /*0cd0*/  @P5 LOP3.LUT R2, R2, R19, RZ, 0x3c, !PT ;  /* 0x0000001302025212 */ /* 0x004fe400078e3cff */
[----:B----4-:R-:W-:Y:S02]  /*0ce0*/  @P5 LOP3.LUT R4, R4, R21, RZ, 0x3c, !PT ;  /* 0x0000001504045212 */ /* 0x010fe400078e3cff */
[----:B---3--:R-:W-:Y:S02]  /*0cf0*/  @P6 LOP3.LUT R3, R3, R18, RZ, 0x3c, !PT ;  /* 0x0000001203036212 */ /* 0x008fe400078e3cff */
[----:B------:R-:W-:-:S04]  /*0d00*/  @P6 LOP3.LUT R2, R2, R23, RZ, 0x3c, !PT ;  /* 0x0000001702026212 */ /* 0x000fc800078e3cff */
[----:B------:R-:W-:Y:S02]  /*0d10*/  @P0 LOP3.LUT R2, R2, R25, RZ, 0x3c, !PT ;  /* 0x0000001902020212 */ /* 0x000fe400078e3cff */
[----:B------:R-:W-:Y:S02]  /*0d20*/  @P0 LOP3.LUT R3, R3, R22, RZ, 0x3c, !PT ;  /* 0x0000001603030212 */ /* 0x000fe400078e3cff */
[----:B------:R-:W-:Y:S02]  /*0d30*/  @P6 LOP3.LUT R5, R5, R20, RZ, 0x3c, !PT ;  /* 0x0000001405056212 */ /* 0x000fe400078e3cff */
[----:B------:R-:W-:Y:S02]  /*0d40*/  @P6 LOP3.LUT R4, R4, R17, RZ, 0x3c, !PT ;  /* 0x0000001104046212 */ /* 0x000fe400078e3cff */
[----:B------:R-:W-:Y:S02]  /*0d50*/  @P0 LOP3.LUT R5, R5, R24, RZ, 0x3c, !PT ;  /* 0x0000001805050212 */ /* 0x000fe400078e3cff */
[----:B------:R-:W-:Y:S01]  /*0d60*/  @P0 LOP3.LUT R4, R4, R27, RZ, 0x3c, !PT ;  /* 0x0000001b04040212 */ /* 0x000fe200078e3cff */
[----:B------:R-:W-:Y:S06]  /*0d70*/  @P1 BRA `(.L_x_2) ;  /* 0xfffffff4004c1947 */ /* 0x000fec000383ffff */
[----:B------:R-:W-:-:S05]  /*0d80*/  VIADD R12, R12, 0x1 ;  /* 0x000000010c0c7836 */ /* 0x000fca0000000000 */
[----:B------:R-:W-:-:S13]  /*0d90*/  ISETP.NE.AND P0, PT, R12, 0x5, PT ;  /* 0x000000050c00780c */ /* 0x000fda0003f05270 */
[----:B------:R-:W-:Y:S05]  /*0da0*/  @P0 BRA `(.L_x_3) ;  /* 0xfffffff400300947 */ /* 0x000fea000383ffff */
[----:B------:R0:W-:Y:S01]  /*0db0*/  STL [R1+0x4], R10 ;  /* 0x0000040a01007387 */ /* 0x0001e20000100800 */
[----:B------:R-:W-:-:S03]  /*0dc0*/  UISETP.NE.U32.AND UP0, UPT, UR7, 0x1, UPT ;  /* 0x000000010700788c */ /* 0x000fc6000bf05070 */
[----:B------:R0:W-:Y:S01]  /*0dd0*/  STL.64 [R1+0x8], R2 ;  /* 0x0000080201007387 */ /* 0x0001e20000100a00 */
[----:B------:R-:W-:-:S03]  /*0de0*/  UISETP.NE.AND.EX UP0, UPT, URZ, URZ, UPT, UP0 ;  /* 0x000000ffff00728c */ /* 0x000fc6000bf05300 */
[----:B------:R0:W-:Y:S06]  /*0df0*/  STL.64 [R1+0x10], R4 ;  /* 0x0000100401007387 */ /* 0x0001ec0000100a00 */
[----:B------:R-:W-:Y:S05]  /*0e00*/  BRA.U !UP0, `(.L_x_1) ;  /* 0x0000001508ec7547 */ /* 0x000fea000b800000 */
[----:B0-----:R-:W-:Y:S01]  /*0e10*/  CS2R R4, SRZ ;  /* 0x0000000000047805 */ /* 0x001fe2000001ff00 */
[----:B------:R-:W-:Y:S02]  /*0e20*/  IMAD.MOV.U32 R10, RZ, RZ, RZ ;  /* 0x000000ffff0a7224 */ /* 0x000fe400078e00ff */
[----:B------:R-:W-:-:S03]  /*0e30*/  IMAD.MOV.U32 R12, RZ, RZ, RZ ;  /* 0x000000ffff0c7224 */ /* 0x000fc600078e00ff */
[----:B------:R-:W-:Y:S02]  /*0e40*/  IMAD.MOV.U32 R3, RZ, RZ, R5 ;  /* 0x000000ffff037224 */ /* 0x000fe400078e0005 */
[----:B------:R-:W-:-:S07]  /*0e50*/  IMAD.MOV.U32 R2, RZ, RZ, R4 ;  /* 0x000000ffff027224 */ /* 0x000fce00078e0004 */
.L_x_5:
[----:B------:R-:W-:-:S06]  /*0e60*/  IMAD R13, R12, 0x4, R1 ;  /* 0x000000040c0d7824 */ /* 0x000fcc00078e0201 */
[----:B------:R-:W5:Y:S01]  /*0e70*/  LDL R13, [R13+0x4] ;  /* 0x000004000d0d7983 */ /* 0x000f620000100800 */
[----:B------:R-:W-:Y:S02]  /*0e80*/  IMAD.SHL.U32 R14, R12, 0x20, RZ ;  /* 0x000000200c0e7824 */ /* 0x000fe400078e00ff */
[----:B------:R-:W-:-:S07]  /*0e90*/  IMAD.MOV.U32 R15, RZ, RZ, RZ ;  /* 0x000000ffff0f7224 */ /* 0x000fce00078e00ff */
.L_x_4:
        /* <DEDUP_REMOVED lines=181> */
[----:B------:R-:W-:Y:S05]  /*19f0*/  BRA.U UP0, `(.L_x_1) ;  /* 0x0000000900f07547 */ /* 0x000fea000b800000 */
[----:B-1----:R-:W-:Y:S01]  /*1a00*/  CS2R R4, SRZ ;  /* 0x0000000000047805 */ /* 0x002fe2000001ff00 */
[----:B------:R-:W-:Y:S02]  /*1a10*/  IMAD.MOV.U32 R10, RZ, RZ, RZ ;  /* 0x000000ffff0a7224 */ /* 0x000fe400078e00ff */
[----:B------:R-:W-:-:S03]  /*1a20*/  IMAD.MOV.U32 R12, RZ, RZ, RZ ;  /* 0x000000ffff0c7224 */ /* 0x000fc600078e00ff */
[----:B------:R-:W-:Y:S02]  /*1a30*/  IMAD.MOV.U32 R3, RZ, RZ, R5 ;  /* 0x000000ffff037224 */ /* 0x000fe400078e0005 */
[----:B------:R-:W-:-:S07]  /*1a40*/  IMAD.MOV.U32 R2, RZ, RZ, R4 ;  /* 0x000000ffff027224 */ /* 0x000fce00078e0004 */
.L_x_7:
[----:B------:R-:W-:-:S06]  /*1a50*/  IMAD R13, R12, 0x4, R1 ;  /* 0x000000040c0d7824 */ /* 0x000fcc00078e0201 */
[----:B------:R-:W5:Y:S01]  /*1a60*/  LDL R13, [R13+0x4] ;  /* 0x000004000d0d7983 */ /* 0x000f620000100800 */
[----:B------:R-:W-:Y:S02]  /*1a70*/  IMAD.SHL.U32 R14, R12, 0x20, RZ ;  /* 0x000000200c0e7824 */ /* 0x000fe400078e00ff */
[----:B------:R-:W-:-:S07]  /*1a80*/  IMAD.MOV.U32 R15, RZ, RZ, RZ ;  /* 0x000000ffff0f7224 */ /* 0x000fce00078e00ff */
.L_x_6:
        /* <DEDUP_REMOVED lines=176> */
[----:B------:R2:W-:Y:S04]  /*2590*/  STL [R1+0x4], R10 ;  /* 0x0000040a01007387 */ /* 0x0005e80000100800 */
[----:B------:R2:W-:Y:S04]  /*25a0*/  STL.64 [R1+0x8], R2 ;  /* 0x0000080201007387 */ /* 0x0005e80000100a00 */
[----:B------:R2:W-:Y:S02]  /*25b0*/  STL.64 [R1+0x10], R4 ;  /* 0x0000100401007387 */ /* 0x0005e40000100a00 */
.L_x_1:
[----:B------:R-:W-:Y:S01]  /*25c0*/  UISETP.GT.U32.AND UP0, UPT, UR6, 0x3, UPT ;  /* 0x000000030600788c */ /* 0x000fe2000bf04070 */
[----:B------:R-:W-:Y:S01]  /*25d0*/  VIADD R0, R0, 0x1 ;  /* 0x0000000100007836 */ /* 0x000fe20000000000 */
[----:B------:R-:W-:Y:S02]  /*25e0*/  USHF.R.U32.HI UR7, URZ, 0x2, UR4 ;  /* 0x00000002ff077899 */ /* 0x000fe40008011604 */
[----:B------:R-:W-:Y:S02]  /*25f0*/  UISETP.GT.U32.AND.EX UP0, UPT, UR4, URZ, UPT, UP0 ;  /* 0x000000ff0400728c */ /* 0x000fe4000bf04100 */
[----:B------:R-:W-:-:S03]  /*2600*/  USHF.R.U64 UR6, UR6, 0x2, UR4 ;  /* 0x0000000206067899 */ /* 0x000fc60008001204 */
[----:B------:R-:W-:-:S04]  /*2610*/  UMOV UR4, UR7 ;  /* 0x0000000700047c82 */ /* 0x000fc80008000000 */
[----:B------:R-:W-:Y:S05]  /*2620*/  BRA.U UP0, `(.L_x_8) ;  /* 0xffffffd900e87547 */ /* 0x000fea000b83ffff */
.L_x_0:
[----:B------:R-:W-:Y:S01]  /*2630*/  IMAD.MOV.U32 R12, RZ, RZ, -0x1e56978 ;  /* 0xfe1a9688ff0c7424 */ /* 0x000fe200078e00ff */
[----:B------:R3:W-:Y:S01]  /*2640*/  STL.64 [R1+0x18], RZ ;  /* 0x000018ff01007387 */ /* 0x0007e20000100a00 */
[----:B------:R-:W-:Y:S01]  /*2650*/  IMAD.MOV.U32 R13, RZ, RZ, 0x2b7f8785 ;  /* 0x2b7f8785ff0d7424 */ /* 0x000fe200078e00ff */
[----:B------:R-:W-:Y:S01]  /*2660*/  UISETP.NE.AND UP0, UPT, UR5, URZ, UPT ;  /* 0x000000ff0500728c */ /* 0x000fe2000bf05270 */
[----:B------:R-:W-:Y:S01]  /*2670*/  IMAD.MOV.U32 R14, RZ, RZ, 0x31b9ef95 ;  /* 0x31b9ef95ff0e7424 */ /* 0x000fe200078e00ff */
[----:B------:R3:W-:Y:S01]  /*2680*/  STL [R1+0x20], RZ ;  /* 0x000020ff01007387 */ /* 0x0007e20000100800 */
[----:B------:R-:W-:Y:S02]  /*2690*/  IMAD.MOV.U32 R15, RZ, RZ, -0x75bd8fc ;  /* 0xf8a42704ff0f7424 */ /* 0x000fe400078e00ff */
[----:B------:R-:W-:Y:S01]  /*26a0*/  IMAD.MOV.U32 R16, RZ, RZ, -0x23270784 ;  /* 0xdcd8f87cff107424 */ /* 0x000fe200078e00ff */
[----:B------:R3:W-:Y:S01]  /*26b0*/  STL.64 [R1+0x30], R12 ;  /* 0x0000300c01007387 */ /* 0x0007e20000100a00 */
[----:B------:R-:W-:-:S02]  /*26c0*/  IMAD.MOV.U32 R17, RZ, RZ, 0x247bf989 ;  /* 0x247bf989ff117424 */ /* 0x000fc400078e00ff */
[----:B------:R-:W-:Y:S01]  /*26d0*/  IMAD.MOV.U32 R0, RZ, RZ, 0x2b7f8785 ;  /* 0x2b7f8785ff007424 */ /* 0x000fe200078e00ff */
[----:B------:R3:W-:Y:S01]  /*26e0*/  STL.64 [R1+0x38], R14 ;  /* 0x0000380e01007387 */ /* 0x0007e20000100a00 */
[----:B------:R-:W-:Y:S02]  /*26f0*/  IMAD.MOV.U32 R6, RZ, RZ, 0x31b9ef95 ;  /* 0x31b9ef95ff067424 */ /* 0x000fe400078e00ff */
[----:B------:R-:W-:Y:S01]  /*2700*/  IMAD.MOV.U32 R9, RZ, RZ, 0x247bf989 ;  /* 0x247bf989ff097424 */ /* 0x000fe200078e00ff */
[----:B------:R3:W-:Y:S04]  /*2710*/  STL.64 [R1+0x40], R16 ;  /* 0x0000401001007387 */ /* 0x0007e80000100a00 */
[----:B------:R3:W-:Y:S01]  /*2720*/  STL.64 [R1+0x28], RZ ;  /* 0x000028ff01007387 */ /* 0x0007e20000100a00 */
[----:B------:R-:W-:Y:S05]  /*2730*/  BRA.U !UP0, `(.L_x_9) ;  /* 0x0000002508287547 */ /* 0x000fea000b800000 */
[----:B---3--:R-:W-:Y:S01]  /*2740*/  IMAD.MOV.U32 R14, RZ, RZ, RZ ;  /* 0x000000ffff0e7224 */ /* 0x008fe200078e00ff */
[----:B------:R-:W-:Y:S01]  /*2750*/  UMOV UR6, UR5 ;  /* 0x0000000500067c82 */ /* 0x000fe20008000000 */
[----:B------:R-:W-:Y:S01]  /*2760*/  IMAD.MOV.U32 R0, RZ, RZ, 0x2b7f8785 ;  /* 0x2b7f8785ff007424 */ /* 0x000fe200078e00ff */
[----:B------:R-:W-:Y:S01]  /*2770*/  UMOV UR4, URZ ;  /* 0x000000ff00047c82 */ /* 0x000fe20008000000 */
[----:B------:R-:W-:Y:S02]  /*2780*/  IMAD.MOV.U32 R6, RZ, RZ, 0x31b9ef95 ;  /* 0x31b9ef95ff067424 */ /* 0x000fe400078e00ff */
[----:B------:R-:W-:-:S07]  /*2790*/  IMAD.MOV.U32 R9, RZ, RZ, 0x247bf989 ;  /* 0x247bf989ff097424 */ /* 0x000fce00078e00ff */
.L_x_17:
[----:B------:R-:W-:-:S04]  /*27a0*/  ULOP3.LUT UR7, UR6, 0x3, URZ, 0xc0, !UPT ;  /* 0x0000000306077892 */ /* 0x000fc8000f8ec0ff */
[----:B------:R-:W-:-:S04]  /*27b0*/  UISETP.NE.U32.AND UP0, UPT, UR7, URZ, UPT ;  /* 0x000000ff0700728c */ /* 0x000fc8000bf05070 */
[----:B------:R-:W-:-:S09]  /*27c0*/  UISETP.NE.AND.EX UP0, UPT, URZ, URZ, UPT, UP0 ;  /* 0x000000ffff00728c */ /* 0x000fd2000bf05300 */
[----:B--234-:R-:W-:Y:S05]  /*27d0*/  BRA.U !UP0, `(.L_x_10) ;  /* 0x0000002108e47547 */ /* 0x01cfea000b800000 */
[----:B------:R-:W3:Y:S01]  /*27e0*/  LDC.64 R12, c[0x4][RZ] ;  /* 0x01000000ff0c7b82 */ /* 0x000ee20000000a00 */
[----:B------:R-:W-:Y:S01]  /*27f0*/  IMAD.MOV.U32 R0, RZ, RZ, RZ ;  /* 0x000000ffff007224 */ /* 0x000fe200078e00ff */
[----:B------:R-:W-:Y:S01]  /*2800*/  CS2R R8, SRZ ;  /* 0x0000000000087805 */ /* 0x000fe2000001ff00 */
[----:B------:R-:W-:Y:S01]  /*2810*/  IMAD.MOV.U32 R18, RZ, RZ, RZ ;  /* 0x000000ffff127224 */ /* 0x000fe200078e00ff */
[----:B------:R-:W-:Y:S01]  /*2820*/  CS2R R6, SRZ ;  /* 0x0000000000067805 */ /* 0x000fe2000001ff00 */
[----:B---3--:R-:W-:-:S07]  /*2830*/  IMAD.WIDE.U32 R12, R14, 0xc80, R12 ;  /* 0x00000c800e0c7825 */ /* 0x008fce00078e000c */
.L_x_12:
[----:B------:R-:W-:-:S06]  /*2840*/  IMAD R15, R18, 0x4, R11 ;  /* 0x00000004120f7824 */ /* 0x000fcc00078e020b */
[----:B------:R-:W5:Y:S01]  /*2850*/  LDL R15, [R15+0x4] ;  /* 0x000004000f0f7983 */ /* 0x000f620000100800 */
[----:B------:R-:W-:Y:S02]  /*2860*/  IMAD.SHL.U32 R19, R18, 0x20, RZ ;  /* 0x0000002012137824 */ /* 0x000fe400078e00ff */
[----:B------:R-:W-:-:S07]  /*2870*/  IMAD.MOV.U32 R20, RZ, RZ, RZ ;  /* 0x000000ffff147224 */ /* 0x000fce00078e00ff */
.L_x_11:
[----:B-----5:R-:W-:Y:S01]  /*2880*/  SHF.R.U32.HI R24, RZ, R20, R15 ;  /* 0x00000014ff187219 */ /* 0x020fe2000001160f */
[----:B------:R-:W-:-:S03]  /*2890*/  IMAD.IADD R16, R19, 0x1, R20 ;  /* 0x0000000113107824 */ /* 0x000fc600078e0214 */
[----:B------:R-:W-:-:S04]  /*28a0*/  LOP3.LUT R17, R24, 0x1, RZ, 0xc0, !PT ;  /* 0x0000000118117812 */ /* 0x000fc800078ec0ff */
[----:B------:R-:W-:Y:S01]  /*28b0*/  ISETP.NE.U32.AND P0, PT, R17, 0x1, PT ;  /* 0x000000011100780c */ /* 0x000fe20003f05070 */
[----:B------:R-:W-:-:S03]  /*28c0*/  IMAD R17, R16, 0x5, RZ ;  /* 0x0000000510117824 */ /* 0x000fc600078e02ff */
[----:B------:R-:W-:Y:S01]  /*28d0*/  R2P PR, R24, 0x7e ;  /* 0x0000007e18007804 */ /* 0x000fe20000000000 */
[----:B------:R-:W-:-:S08]  /*28e0*/  IMAD.WIDE.U32 R16, R17, 0x4, R12 ;  /* 0x0000000411107825 */ /* 0x000fd000078e000c */
[----:B------:R-:W3:Y:S04]  /*28f0*/  @!P0 LDG.E R22, desc[UR8][R16.64+0x8] ;  /* 0x0000080810168981 */ /* 0x000ee8000c1e1900 */
[----:B------:R-:W4:Y:S04]  /*2900*/  @!P0 LDG.E R21, desc[UR8][R16.64] ;  /* 0x0000000810158981 */ /* 0x000f28000c1e1900 */
[----:B------:R-:W2:Y:S04]  /*2910*/  @!P0 LDG.E R23, desc[UR8][R16.64+0x4] ;  /* 0x0000040810178981 */ /* 0x000ea8000c1e1900 */
[----:B------:R-:W2:Y:S04]  /*2920*/  @!P0 LDG.E R25, desc[UR8][R16.64+0xc] ;  /* 0x00000c0810198981 */ /* 0x000ea8000c1e1900 */
[----:B------:R-:W2:Y:S04]  /*2930*/  @P1 LDG.E R26, desc[UR8][R16.64+0x1c] ;  /* 0x00001c08101a1981 */ /* 0x000ea8000c1e1900 */
[----:B------:R-:W2:Y:S01]  /*2940*/  @P1 LDG.E R27, desc[UR8][R16.64+0x14] ;  /* 0x00001408101b1981 */ /* 0x000ea2000c1e1900 */
[----:B---3--:R-:W-:-:S03]  /*2950*/  @!P0 LOP3.LUT R7, R7, R22, RZ, 0x3c, !PT ;  /* 0x0000001607078212 */ /* 0x008fc600078e3cff */
[----:B------:R-:W3:Y:S01]  /*2960*/  @!P0 LDG.E R22, desc[UR8][R16.64+0x10] ;  /* 0x0000100810168981 */ /* 0x000ee2000c1e1900 */
[----:B----4-:R-:W-:-:S03]  /*2970*/  @!P0 LOP3.LUT R0, R0, R21, RZ, 0x3c, !PT ;  /* 0x0000001500008212 */ /* 0x010fc600078e3cff */
[----:B------:R-:W4:Y:S01]  /*2980*/  @P1 LDG.E R21, desc[UR8][R16.64+0x18] ;  /* 0x0000180810151981 */ /* 0x000f22000c1e1900 */
[----:B--2---:R-:W-:-:S03]  /*2990*/  @!P0 LOP3.LUT R6, R6, R23, RZ, 0x3c, !PT ;  /* 0x0000001706068212 */ /* 0x004fc600078e3cff */
[----:B------:R-:W2:Y:S01]  /*29a0*/  @P1 LDG.E R23, desc[UR8][R16.64+0x20] ;  /* 0x0000200810171981 */ /* 0x000ea2000c1e1900 */
[----:B------:R-:W-:-:S03]  /*29b0*/  @!P0 LOP3.LUT R8, R8, R25, RZ, 0x3c, !PT ;  /* 0x0000001908088212 */ /* 0x000fc600078e3cff */
[----:B------:R-:W2:Y:S01]  /*29c0*/  @P2 LDG.E R25, desc[UR8][R16.64+0x28] ;  /* 0x0000280810192981 */ /* 0x000ea2000c1e1900 */
[----:B------:R-:W-:-:S03]  /*29d0*/  @P1 LOP3.LUT R7, R7, R26, RZ, 0x3c, !PT ;  /* 0x0000001a07071212 */ /* 0x000fc600078e3cff */
[----:B------:R-:W2:Y:S01]  /*29e0*/  @P2 LDG.E R26, desc[UR8][R16.64+0x30] ;  /* 0x00003008101a2981 */ /* 0x000ea2000c1e1900 */
[----:B---3--:R-:W-:-:S03]  /*29f0*/  @!P0 LOP3.LUT R9, R9, R22, RZ, 0x3c, !PT ;  /* 0x0000001609098212 */ /* 0x008fc600078e3cff */
[----:B------:R-:W3:Y:S01]  /*2a00*/  @P1 LDG.E R22, desc[UR8][R16.64+0x24] ;  /* 0x0000240810161981 */ /* 0x000ee2000c1e1900 */
[----:B----4-:R-:W-:-:S03]  /*2a10*/  @P1 LOP3.LUT R6, R6, R21, RZ, 0x3c, !PT ;  /* 0x0000001506061212 */ /* 0x010fc600078e3cff */
[----:B------:R-:W4:Y:S01]  /*2a20*/  @P2 LDG.E R21, desc[UR8][R16.64+0x2c] ;  /* 0x00002c0810152981 */ /* 0x000f22000c1e1900 */
[----:B--2---:R-:W-:-:S03]  /*2a30*/  @P1 LOP3.LUT R8, R8, R23, RZ, 0x3c, !PT ;  /* 0x0000001708081212 */ /* 0x004fc600078e3cff */
[----:B------:R-:W2:Y:S01]  /*2a40*/  @P2 LDG.E R23, desc[UR8][R16.64+0x34] ;  /* 0x0000340810172981 */ /* 0x000ea2000c1e1900 */
[----:B------:R-:W-:-:S04]  /*2a50*/  @P1 LOP3.LUT R0, R0, R27, RZ, 0x3c, !PT ;  /* 0x0000001b00001212 */ /* 0x000fc800078e3cff */
[----:B------:R-:W-:Y:S02]  /*2a60*/  @P2 LOP3.LUT R0, R0, R25, RZ, 0x3c, !PT ;  /* 0x0000001900002212 */ /* 0x000fe400078e3cff */
[----:B------:R-:W-:Y:S01]  /*2a70*/  @P2 LOP3.LUT R7, R7, R26, RZ, 0x3c, !PT ;  /* 0x0000001a07072212 */ /* 0x000fe200078e3cff */
[----:B------:R-:W2:Y:S04]  /*2a80*/  @P3 LDG.E R25, desc[UR8][R16.64+0x3c] ;  /* 0x00003c0810193981 */ /* 0x000ea8000c1e1900 */
[----:B------:R-:W2:Y:S01]  /*2a90*/  @P3 LDG.E R26, desc[UR8][R16.64+0x44] ;  /* 0x00004408101a3981 */ /* 0x000ea2000c1e1900 */
[----:B---3--:R-:W-:-:S03]  /*2aa0*/  @P1 LOP3.LUT R9, R9, R22, RZ, 0x3c, !PT ;  /* 0x0000001609091212 */ /* 0x008fc600078e3cff */
[----:B------:R-:W3:Y:S01]  /*2ab0*/  @P2 LDG.E R22, desc[UR8][R16.64+0x38] ;  /* 0x0000380810162981 */ /* 0x000ee2000c1e1900 */
[----:B----4-:R-:W-:-:S03]  /*2ac0*/  @P2 LOP3.LUT R6, R6, R21, RZ, 0x3c, !PT ;  /* 0x0000001506062212 */ /* 0x010fc600078e3cff */
[----:B------:R-:W4:Y:S01]  /*2ad0*/  @P3 LDG.E R21, desc[UR8][R16.64+0x40] ;  /* 0x0000400810153981 */ /* 0x000f22000c1e1900 */
[----:B--2---:R-:W-:-:S03]  /*2ae0*/  @P2 LOP3.LUT R8, R8, R23, RZ, 0x3c, !PT ;  /* 0x0000001708082212 */ /* 0x004fc600078e3cff */
[----:B------:R-:W2:Y:S01]  /*2af0*/  @P3 LDG.E R23, desc[UR8][R16.64+0x48] ;  /* 0x0000480810173981 */ /* 0x000ea2000c1e1900 */
[----:B------:R-:W-:-:S03]  /*2b00*/  @P3 LOP3.LUT R0, R0, R25, RZ, 0x3c, !PT ;  /* 0x0000001900003212 */ /* 0x000fc600078e3cff */
[----:B------:R-:W2:Y:S01]  /*2b10*/  @P4 LDG.E R25, desc[UR8][R16.64+0x50] ;  /* 0x0000500810194981 */ /* 0x000ea2000c1e1900 */
[----:B------:R-:W-:-:S03]  /*2b20*/  @P3 LOP3.LUT R7, R7, R26, RZ, 0x3c, !PT ;  /* 0x0000001a07073212 */ /* 0x000fc600078e3cff */
        /* <DEDUP_REMOVED lines=27> */
[----:B------:R-:W-:Y:S02]  /*2ce0*/  LOP3.LUT P0, RZ, R24, 0x80, RZ, 0xc0, !PT ;  /* 0x0000008018ff7812 */ /* 0x000fe4000780c0ff */
[----:B------:R-:W-:Y:S02]  /*2cf0*/  @P6 LOP3.LUT R0, R0, R25, RZ, 0x3c, !PT ;  /* 0x0000001900006212 */ /* 0x000fe400078e3cff */
[----:B------:R-:W-:-:S09]  /*2d00*/  @P6 LOP3.LUT R7, R7, R26, RZ, 0x3c, !PT ;  /* 0x0000001a07076212 */ /* 0x000fd200078e3cff */
[----:B------:R-:W2:Y:S04]  /*2d10*/  @P0 LDG.E R25, desc[UR8][R16.64+0x8c] ;  /* 0x00008c0810190981 */ /* 0x000ea8000c1e1900 */
        /* <DEDUP_REMOVED lines=8> */
[----:B------:R-:W-:Y:S02]  /*2da0*/  @P0 LOP3.LUT R0, R0, R25, RZ, 0x3c, !PT ;  /* 0x0000001900000212 */ /* 0x000fe400078e3cff */
[----:B------:R-:W-:Y:S02]  /*2db0*/  @P0 LOP3.LUT R7, R7, R26, RZ, 0x3c, !PT ;  /* 0x0000001a07070212 */ /* 0x000fe400078e3cff */
[----:B---3--:R-:W-:Y:S02]  /*2dc0*/  @P6 LOP3.LUT R9, R9, R22, RZ, 0x3c, !PT ;  /* 0x0000001609096212 */ /* 0x008fe400078e3cff */
[----:B----4-:R-:W-:Y:S02]  /*2dd0*/  @P0 LOP3.LUT R6, R6, R21, RZ, 0x3c, !PT ;  /* 0x0000001506060212 */ /* 0x010fe400078e3cff */
[----:B------:R-:W-:Y:S02]  /*2de0*/  @P0 LOP3.LUT R9, R9, R28, RZ, 0x3c, !PT ;  /* 0x0000001c09090212 */ /* 0x000fe400078e3cff */
[----:B--2---:R-:W-:-:S02]  /*2df0*/  @P0 LOP3.LUT R8, R8, R23, RZ, 0x3c, !PT ;  /* 0x0000001708080212 */ /* 0x004fc400078e3cff */
[----:B------:R-:W-:-:S13]  /*2e00*/  R2P PR, R24.B1, 0x7f ;  /* 0x0000007f18007804 */ /* 0x000fda0000001000 */
[----:B------:R-:W2:Y:S04]  /*2e10*/  @P0 LDG.E R21, desc[UR8][R16.64+0xa0] ;  /* 0x0000a00810150981 */ /* 0x000ea8000c1e1900 */
[----:B------:R-:W3:Y:S04]  /*2e20*/  @P0 LDG.E R23, desc[UR8][R16.64+0xa4] ;  /* 0x0000a40810170981 */ /* 0x000ee8000c1e1900 */
        /* <DEDUP_REMOVED lines=17> */
[----:B--2---:R-:W-:Y:S02]  /*2f40*/  @P0 LOP3.LUT R8, R8, R21, RZ, 0x3c, !PT ;  /* 0x0000001508080212 */ /* 0x004fe400078e3cff */
[----:B------:R-:W-:Y:S01]  /*2f50*/  LOP3.LUT P0, RZ, R24, 0x8000, RZ, 0xc0, !PT ;  /* 0x0000800018ff7812 */ /* 0x000fe2000780c0ff */
[----:B------:R-:W2:Y:S01]  /*2f60*/  @P1 LDG.E R21, desc[UR8][R16.64+0xb8] ;  /* 0x0000b80810151981 */ /* 0x000ea2000c1e1900 */
[----:B---3--:R-:W-:-:S03]  /*2f70*/  @P3 LOP3.LUT R0, R0, R23, RZ, 0x3c, !PT ;  /* 0x0000001700003212 */ /* 0x008fc600078e3cff */
[----:B------:R-:W3:Y:S04]  /*2f80*/  @P2 LDG.E R24, desc[UR8][R16.64+0xd8] ;  /* 0x0000d80810182981 */ /* 0x000ee8000c1e1900 */
[----:B------:R-:W3:Y:S01]  /*2f90*/  @P1 LDG.E R23, desc[UR8][R16.64+0xc0] ;  /* 0x0000c00810171981 */ /* 0x000ee2000c1e1900 */
[----:B------:R-:W-:Y:S02]  /*2fa0*/  @P1 LOP3.LUT R9, R9, R28, RZ, 0x3c, !PT ;  /* 0x0000001c09091212 */ /* 0x000fe400078e3cff */
[----:B----4-:R-:W-:Y:S01]  /*2fb0*/  @P1 LOP3.LUT R7, R7, R22, RZ, 0x3c, !PT ;  /* 0x0000001607071212 */ /* 0x010fe200078e3cff */
[----:B------:R-:W4:Y:S04]  /*2fc0*/  @P0 LDG.E R28, desc[UR8][R16.64+0x13c] ;  /* 0x00013c08101c0981 */ /* 0x000f28000c1e1900 */
[----:B------:R-:W4:Y:S01]  /*2fd0*/  @P2 LDG.E R22, desc[UR8][R16.64+0xd0] ;  /* 0x0000d00810162981 */ /* 0x000f22000c1e1900 */
[----:B--2---:R-:W-:-:S03]  /*2fe0*/  @P1 LOP3.LUT R6, R6, R21, RZ, 0x3c, !PT ;  /* 0x0000001506061212 */ /* 0x004fc600078e3cff */
[----:B------:R-:W2:Y:S01]  /*2ff0*/  @P2 LDG.E R21, desc[UR8][R16.64+0xd4] ;  /* 0x0000d40810152981 */ /* 0x000ea2000c1e1900 */
[----:B---3--:R-:W-:-:S03]  /*3000*/  @P2 LOP3.LUT R9, R9, R24, RZ, 0x3c, !PT ;  /* 0x0000001809092212 */ /* 0x008fc600078e3cff */
[----:B------:R-:W3:Y:S01]  /*3010*/  @P3 LDG.E R24, desc[UR8][R16.64+0xe4] ;  /* 0x0000e40810183981 */ /* 0x000ee2000c1e1900 */
[----:B------:R-:W-:Y:S02]  /*3020*/  @P2 LOP3.LUT R6, R6, R25, RZ, 0x3c, !PT ;  /* 0x0000001906062212 */ /* 0x000fe400078e3cff */
[----:B------:R-:W-:Y:S01]  /*3030*/  @P1 LOP3.LUT R8, R8, R23, RZ, 0x3c, !PT ;  /* 0x0000001708081212 */ /* 0x000fe200078e3cff */
[----:B------:R-:W3:Y:S04]  /*3040*/  @P5 LDG.E R25, desc[UR8][R16.64+0x104] ;  /* 0x0001040810195981 */ /* 0x000ee8000c1e1900 */
[----:B------:R-:W3:Y:S01]  /*3050*/  @P3 LDG.E R23, desc[UR8][R16.64+0xe0] ;  /* 0x0000e00810173981 */ /* 0x000ee2000c1e1900 */
[----:B----4-:R-:W-:Y:S02]  /*3060*/  @P2 LOP3.LUT R7, R7, R22, RZ, 0x3c, !PT ;  /* 0x0000001607072212 */ /* 0x010fe400078e3cff */
[----:B------:R-:W-:Y:S01]  /*3070*/  @P4 LOP3.LUT R0, R0, R27, RZ, 0x3c, !PT ;  /* 0x0000001b00004212 */ /* 0x000fe200078e3cff */
[----:B------:R-:W4:Y:S01]  /*3080*/  @P4 LDG.E R22, desc[UR8][R16.64+0xf8] ;  /* 0x0000f80810164981 */ /* 0x000f22000c1e1900 */
[----:B------:R-:W-:-:S03]  /*3090*/  @P3 LOP3.LUT R9, R9, R26, RZ, 0x3c, !PT ;  /* 0x0000001a09093212 */ /* 0x000fc600078e3cff */
[----:B------:R-:W4:Y:S04]  /*30a0*/  @P6 LDG.E R27, desc[UR8][R16.64+0x118] ;  /* 0x00011808101b6981 */ /* 0x000f28000c1e1900 */
[----:B------:R-:W4:Y:S01]  /*30b0*/  @P0 LDG.E R26, desc[UR8][R16.64+0x134] ;  /* 0x00013408101a0981 */ /* 0x000f22000c1e1900 */
[----:B--2---:R-:W-:-:S03]  /*30c0*/  @P2 LOP3.LUT R8, R8, R21, RZ, 0x3c, !PT ;  /* 0x0000001508082212 */ /* 0x004fc600078e3cff */
[----:B------:R-:W2:Y:S01]  /*30d0*/  @P3 LDG.E R21, desc[UR8][R16.64+0xe8] ;  /* 0x0000e80810153981 */ /* 0x000ea2000c1e1900 */
[----:B---3--:R-:W-:-:S03]  /*30e0*/  @P3 LOP3.LUT R7, R7, R24, RZ, 0x3c, !PT ;  /* 0x0000001807073212 */ /* 0x008fc600078e3cff */
[----:B------:R-:W3:Y:S01]  /*30f0*/  @P4 LDG.E R24, desc[UR8][R16.64+0x100] ;  /* 0x0001000810184981 */ /* 0x000ee2000c1e1900 */
[----:B------:R-:W-:-:S03]  /*3100*/  @P5 LOP3.LUT R0, R0, R25, RZ, 0x3c, !PT ;  /* 0x0000001900005212 */ /* 0x000fc600078e3cff */
[----:B------:R-:W3:Y:S01]  /*3110*/  @P4 LDG.E R25, desc[UR8][R16.64+0xfc] ;  /* 0x0000fc0810194981 */ /* 0x000ee2000c1e1900 */
[----:B------:R-:W-:-:S03]  /*3120*/  @P3 LOP3.LUT R6, R6, R23, RZ, 0x3c, !PT ;  /* 0x0000001706063212 */ /* 0x000fc600078e3cff */
[----:B------:R-:W3:Y:S01]  /*3130*/  @P4 LDG.E R23, desc[UR8][R16.64+0xf4] ;  /* 0x0000f40810174981 */ /* 0x000ee2000c1e1900 */
[----:B----4-:R-:W-:-:S03]  /*3140*/  @P4 LOP3.LUT R7, R7, R22, RZ, 0x3c, !PT ;  /* 0x0000001607074212 */ /* 0x010fc600078e3cff */
        /* <DEDUP_REMOVED lines=11> */
[----:B------:R-:W-:-:S03]  /*3200*/  @P6 LOP3.LUT R0, R0, R27, RZ, 0x3c, !PT ;  /* 0x0000001b00006212 */ /* 0x000fc600078e3cff */
        /* <DEDUP_REMOVED lines=9> */
[----:B------:R-:W-:-:S05]  /*32a0*/  VIADD R20, R20, 0x10 ;  /* 0x0000001014147836 */ /* 0x000fca0000000000 */
[----:B------:R-:W-:Y:S02]  /*32b0*/  ISETP.NE.AND P1, PT, R20, 0x20, PT ;  /* 0x000000201400780c */ /* 0x000fe40003f25270 */
[----:B----4-:R-:W-:Y:S02]  /*32c0*/  @P6 LOP3.LUT R7, R7, R22, RZ, 0x3c, !PT ;  /* 0x0000001607076212 */ /* 0x010fe400078e3cff */
[----:B------:R-:W-:Y:S02]  /*32d0*/  @P0 LOP3.LUT R0, R0, R27, RZ, 0x3c, !PT ;  /* 0x0000001b00000212 */ /* 0x000fe400078e3cff */
[----:B------:R-:W-:Y:S02]  /*32e0*/  @P0 LOP3.LUT R7, R7, R26, RZ, 0x3c, !PT ;  /* 0x0000001a07070212 */ /* 0x000fe400078e3cff */
[----:B--2---:R-:W-:Y:S02]  /*32f0*/  @P6 LOP3.LUT R8, R8, R21, RZ, 0x3c, !PT ;  /* 0x0000001508086212 */ /* 0x004fe400078e3cff */
[----:B---3--:R-:W-:-:S04]  /*3300*/  @P6 LOP3.LUT R9, R9, R24, RZ, 0x3c, !PT ;  /* 0x0000001809096212 */ /* 0x008fc800078e3cff */
[----:B------:R-:W-:Y:S02]  /*3310*/  @P0 LOP3.LUT R9, R9, R28, RZ, 0x3c, !PT ;  /* 0x0000001c09090212 */ /* 0x000fe400078e3cff */
[----:B------:R-:W-:Y:S02]  /*3320*/  @P0 LOP3.LUT R8, R8, R25, RZ, 0x3c, !PT ;  /* 0x0000001908080212 */ /* 0x000fe400078e3cff */
[----:B------:R-:W-:Y:S01]  /*3330*/  @P0 LOP3.LUT R6, R6, R23, RZ, 0x3c, !PT ;  /* 0x0000001706060212 */ /* 0x000fe200078e3cff */
[----:B------:R-:W-:Y:S06]  /*3340*/  @P1 BRA `(.L_x_11) ;  /* 0xfffffff4004c1947 */ /* 0x000fec000383ffff */
[----:B------:R-:W-:-:S05]  /*3350*/  VIADD R18, R18, 0x1 ;  /* 0x0000000112127836 */ /* 0x000fca0000000000 */
[----:B------:R-:W-:-:S13]  /*3360*/  ISETP.NE.AND P0, PT, R18, 0x5, PT ;  /* 0x000000051200780c */ /* 0x000fda0003f05270 */
[----:B------:R-:W-:Y:S05]  /*3370*/  @P0 BRA `(.L_x_12) ;  /* 0xfffffff400300947 */ /* 0x000fea000383ffff */
[----:B------:R3:W-:Y:S01]  /*3380*/  STL.64 [R1+0x38], R6 ;  /* 0x0000380601007387 */ /* 0x0007e20000100a00 */
[----:B------:R-:W-:-:S03]  /*3390*/  UISETP.NE.U32.AND UP0, UPT, UR7, 0x1, UPT ;  /* 0x000000010700788c */ /* 0x000fc6000bf05070 */
[----:B------:R3:W-:Y:S01]  /*33a0*/  STL.64 [R1+0x40], R8 ;  /* 0x0000400801007387 */ /* 0x0007e20000100a00 */
[----:B------:R-:W-:-:S03]  /*33b0*/  UISETP.NE.AND.EX UP0, UPT, URZ, URZ, UPT, UP0 ;  /* 0x000000ffff00728c */ /* 0x000fc6000bf05300 */
[----:B------:R3:W-:Y:S06]  /*33c0*/  STL [R1+0x34], R0 ;  /* 0x0000340001007387 */ /* 0x0007ec0000100800 */
[----:B------:R-:W-:Y:S05]  /*33d0*/  BRA.U !UP0, `(.L_x_10) ;  /* 0x0000001508e47547 */ /* 0x000fea000b800000 */
[----:B---3--:R-:W-:Y:S01]  /*33e0*/  IMAD.MOV.U32 R0, RZ, RZ, RZ ;  /* 0x000000ffff007224 */ /* 0x008fe200078e00ff */
[----:B------:R-:W-:Y:S01]  /*33f0*/  CS2R R8, SRZ ;  /* 0x0000000000087805 */ /* 0x000fe2000001ff00 */
[----:B------:R-:W-:Y:S01]  /*3400*/  IMAD.MOV.U32 R18, RZ, RZ, RZ ;  /* 0x000000ffff127224 */ /* 0x000fe200078e00ff */
[----:B------:R-:W-:-:S07]  /*3410*/  CS2R R6, SRZ ;  /* 0x0000000000067805 */ /* 0x000fce000001ff00 */
.L_x_14:
[----:B------:R-:W-:-:S06]  /*3420*/  IMAD R15, R18, 0x4, R11 ;  /* 0x00000004120f7824 */ /* 0x000fcc00078e020b */
[----:B------:R-:W5:Y:S01]  /*3430*/  LDL R15, [R15+0x4] ;  /* 0x000004000f0f7983 */ /* 0x000f620000100800 */
[----:B------:R-:W-:Y:S02]  /*3440*/  IMAD.SHL.U32 R19, R18, 0x20, RZ ;  /* 0x0000002012137824 */ /* 0x000fe400078e00ff */
[----:B------:R-:W-:-:S07]  /*3450*/  IMAD.MOV.U32 R20, RZ, RZ, RZ ;  /* 0x000000ffff147224 */ /* 0x000fce00078e00ff */
.L_x_13:
        /* <DEDUP_REMOVED lines=8> */
[----:B------:R-:W3:Y:S04]  /*34e0*/  @!P0 LDG.E R21, desc[UR8][R16.64] ;  /* 0x0000000810158981 */ /* 0x000ee8000c1e1900 */
[----:B------:R-:W4:Y:S04]  /*34f0*/  @!P0 LDG.E R23, desc[UR8][R16.64+0x4] ;  /* 0x0000040810178981 */ /* 0x000f28000c1e1900 */
[----:B------:R-:W4:Y:S04]  /*3500*/  @!P0 LDG.E R25, desc[UR8][R16.64+0xc] ;  /* 0x00000c0810198981 */ /* 0x000f28000c1e1900 */
[----:B------:R-:W4:Y:S04]  /*3510*/  @P1 LDG.E R26, desc[UR8][R16.64+0x1c] ;  /* 0x00001c08101a1981 */ /* 0x000f28000c1e1900 */
[----:B------:R-:W4:Y:S01]  /*3520*/  @P1 LDG.E R27, desc[UR8][R16.64+0x14] ;  /* 0x00001408101b1981 */ /* 0x000f22000c1e1900 */
[----:B--2---:R-:W-:-:S03]  /*3530*/  @!P0 LOP3.LUT R7, R7, R22, RZ, 0x3c, !PT ;  /* 0x0000001607078212 */ /* 0x004fc600078e3cff */
[----:B------:R-:W2:Y:S01]  /*3540*/  @!P0 LDG.E R22, desc[UR8][R16.64+0x10] ;  /* 0x0000100810168981 */ /* 0x000ea2000c1e1900 */
[----:B---3--:R-:W-:-:S03]  /*3550*/  @!P0 LOP3.LUT R0, R0, R21, RZ, 0x3c, !PT ;  /* 0x0000001500008212 */ /* 0x008fc600078e3cff */
[----:B------:R-:W3:Y:S01]  /*3560*/  @P1 LDG.E R21, desc[UR8][R16.64+0x18] ;  /* 0x0000180810151981 */ /* 0x000ee2000c1e1900 */
[----:B----4-:R-:W-:-:S03]  /*3570*/  @!P0 LOP3.LUT R6, R6, R23, RZ, 0x3c, !PT ;  /* 0x0000001706068212 */ /* 0x010fc600078e3cff */
[----:B------:R-:W4:Y:S01]  /*3580*/  @P1 LDG.E R23, desc[UR8][R16.64+0x20] ;  /* 0x0000200810171981 */ /* 0x000f22000c1e1900 */
[----:B------:R-:W-:-:S03]  /*3590*/  @!P0 LOP3.LUT R8, R8, R25, RZ, 0x3c, !PT ;  /* 0x0000001908088212 */ /* 0x000fc600078e3cff */
[----:B------:R-:W4:Y:S01]  /*35a0*/  @P2 LDG.E R25, desc[UR8][R16.64+0x28] ;  /* 0x0000280810192981 */ /* 0x000f22000c1e1900 */
[----:B------:R-:W-:-:S03]  /*35b0*/  @P1 LOP3.LUT R7, R7, R26, RZ, 0x3c, !PT ;  /* 0x0000001a07071212 */ /* 0x000fc600078e3cff */
[----:B------:R-:W4:Y:S01]  /*35c0*/  @P2 LDG.E R26, desc[UR8][R16.64+0x30] ;  /* 0x00003008101a2981 */ /* 0x000f22000c1e1900 */
[----:B--2---:R-:W-:-:S03]  /*35d0*/  @!P0 LOP3.LUT R9, R9, R22, RZ, 0x3c, !PT ;  /* 0x0000001609098212 */ /* 0x004fc600078e3cff */
[----:B------:R-:W2:Y:S01]  /*35e0*/  @P1 LDG.E R22, desc[UR8][R16.64+0x24] ;  /* 0x0000240810161981 */ /* 0x000ea2000c1e1900 */
[----:B---3--:R-:W-:-:S03]  /*35f0*/  @P1 LOP3.LUT R6, R6, R21, RZ, 0x3c, !PT ;  /* 0x0000001506061212 */ /* 0x008fc600078e3cff */
[----:B------:R-:W3:Y:S01]  /*3600*/  @P2 LDG.E R21, desc[UR8][R16.64+0x2c] ;  /* 0x00002c0810152981 */ /* 0x000ee2000c1e1900 */
[----:B----4-:R-:W-:-:S03]  /*3610*/  @P1 LOP3.LUT R8, R8, R23, RZ, 0x3c, !PT ;  /* 0x0000001708081212 */ /* 0x010fc600078e3cff */
[----:B------:R-:W4:Y:S01]  /*3620*/  @P2 LDG.E R23, desc[UR8][R16.64+0x34] ;  /* 0x0000340810172981 */ /* 0x000f22000c1e1900 */
[----:B------:R-:W-:-:S04]  /*3630*/  @P1 LOP3.LUT R0, R0, R27, RZ, 0x3c, !PT ;  /* 0x0000001b00001212 */ /* 0x000fc800078e3cff */
[----:B------:R-:W-:Y:S02]  /*3640*/  @P2 LOP3.LUT R0, R0, R25, RZ, 0x3c, !PT ;  /* 0x0000001900002212 */ /* 0x000fe400078e3cff */
[----:B------:R-:W-:Y:S01]  /*3650*/  @P2 LOP3.LUT R7, R7, R26, RZ, 0x3c, !PT ;  /* 0x0000001a07072212 */ /* 0x000fe200078e3cff */
        /* <DEDUP_REMOVED lines=38> */
[----:B------:R-:W-:Y:S02]  /*38c0*/  LOP3.LUT P0, RZ, R24, 0x80, RZ, 0xc0, !PT ;  /* 0x0000008018ff7812 */ /* 0x000fe4000780c0ff */
[----:B------:R-:W-:Y:S02]  /*38d0*/  @P6 LOP3.LUT R0, R0, R25, RZ, 0x3c, !PT ;  /* 0x0000001900006212 */ /* 0x000fe400078e3cff */
[----:B------:R-:W-:-:S09]  /*38e0*/  @P6 LOP3.LUT R7, R7, R26, RZ, 0x3c, !PT ;  /* 0x0000001a07076212 */ /* 0x000fd200078e3cff */
        /* <DEDUP_REMOVED lines=9> */
[----:B------:R-:W-:Y:S02]  /*3980*/  @P0 LOP3.LUT R0, R0, R25, RZ, 0x3c, !PT ;  /* 0x0000001900000212 */ /* 0x000fe400078e3cff */
[----:B------:R-:W-:Y:S02]  /*3990*/  @P0 LOP3.LUT R7, R7, R26, RZ, 0x3c, !PT ;  /* 0x0000001a07070212 */ /* 0x000fe400078e3cff */
[----:B--2---:R-:W-:Y:S02]  /*39a0*/  @P6 LOP3.LUT R9, R9, R22, RZ, 0x3c, !PT ;  /* 0x0000001609096212 */ /* 0x004fe400078e3cff */
[----:B---3--:R-:W-:Y:S02]  /*39b0*/  @P0 LOP3.LUT R6, R6, R21, RZ, 0x3c, !PT ;  /* 0x0000001506060212 */ /* 0x008fe400078e3cff */
[----:B------:R-:W-:Y:S02]  /*39c0*/  @P0 LOP3.LUT R9, R9, R28, RZ, 0x3c, !PT ;  /* 0x0000001c09090212 */ /* 0x000fe400078e3cff */
[----:B----4-:R-:W-:-:S02]  /*39d0*/  @P0 LOP3.LUT R8, R8, R23, RZ, 0x3c, !PT ;  /* 0x0000001708080212 */ /* 0x010fc400078e3cff */
        /* <DEDUP_REMOVED lines=94> */
[----:B----4-:R-:W-:Y:S01]  /*3fc0*/  IMAD.MOV.U32 R0, RZ, RZ, RZ ;  /* 0x000000ffff007224 */ /* 0x010fe200078e00ff */
[----:B------:R-:W-:Y:S01]  /*3fd0*/  CS2R R8, SRZ ;  /* 0x0000000000087805 */ /* 0x000fe2000001ff00 */
[----:B------:R-:W-:Y:S01]  /*3fe0*/  IMAD.MOV.U32 R18, RZ, RZ, RZ ;  /* 0x000000ffff127224 */ /* 0x000fe200078e00ff */
[----:B------:R-:W-:-:S07]  /*3ff0*/  CS2R R6, SRZ ;  /* 0x0000000000067805 */ /* 0x000fce000001ff00 */
.L_x_16:
[----:B------:R-:W-:-:S06]  /*4000*/  IMAD R15, R18, 0x4, R11 ;  /* 0x00000004120f7824 */ /* 0x000fcc00078e020b */
[----:B------:R-:W5:Y:S01]  /*4010*/  LDL R15, [R15+0x4] ;  /* 0x000004000f0f7983 */ /* 0x000f620000100800 */
[----:B------:R-:W-:Y:S02]  /*4020*/  IMAD.SHL.U32 R19, R18, 0x20, RZ ;  /* 0x0000002012137824 */ /* 0x000fe400078e00ff */
[----:B------:R-:W-:-:S07]  /*4030*/  IMAD.MOV.U32 R20, RZ, RZ, RZ ;  /* 0x000000ffff147224 */ /* 0x000fce00078e00ff */
.L_x_15:
        /* <DEDUP_REMOVED lines=179> */
.L_x_10:
[----:B------:R-:W-:Y:S01]  /*4b70*/  UISETP.GT.U32.AND UP0, UPT, UR6, 0x3, UPT ;  /* 0x000000030600788c */ /* 0x000fe2000bf04070 */
[----:B------:R-:W-:Y:S01]  /*4b80*/  VIADD R14, R14, 0x1 ;  /* 0x000000010e0e7836 */ /* 0x000fe20000000000 */
[----:B------:R-:W-:Y:S02]  /*4b90*/  USHF.R.U32.HI UR7, URZ, 0x2, UR4 ;  /* 0x00000002ff077899 */ /* 0x000fe40008011604 */
[----:B------:R-:W-:Y:S02]  /*4ba0*/  UISETP.GT.U32.AND.EX UP0, UPT, UR4, URZ, UPT, UP0 ;  /* 0x000000ff0400728c */ /* 0x000fe4000bf04100 */
[----:B------:R-:W-:-:S03]  /*4bb0*/  USHF.R.U64 UR6, UR6, 0x2, UR4 ;  /* 0x0000000206067899 */ /* 0x000fc60008001204 */
[----:B------:R-:W-:-:S04]  /*4bc0*/  UMOV UR4, UR7 ;  /* 0x0000000700047c82 */ /* 0x000fc80008000000 */
[----:B------:R-:W-:Y:S05]  /*4bd0*/  BRA.U UP0, `(.L_x_17) ;  /* 0xffffffd900f07547 */ /* 0x000fea000b83ffff */
.L_x_9:
[----:B--234-:R-:W2:Y:S01]  /*4be0*/  S2R R7, SR_TID.X ;  /* 0x0000000000077919 */ /* 0x01cea20000002100 */
[----:B------:R-:W2:Y:S02]  /*4bf0*/  LDC.64 R12, c[0x0][0x380] ;  /* 0x0000e000ff0c7b82 */ /* 0x000ea40000000a00 */
[----:B--2---:R-:W-:-:S06]  /*4c00*/  IMAD.WIDE.U32 R12, R7, 0x4, R12 ;  /* 0x00000004070c7825 */ /* 0x004fcc00078e000c */
[----:B------:R2:W3:Y:S01]  /*4c10*/  LDG.E R12, desc[UR8][R12.64] ;  /* 0x000000080c0c7981 */ /* 0x0004e2000c1e1900 */
[----:B------:R-:W-:Y:S01]  /*4c20*/  SHF.R.U32.HI R11, RZ, 0x2, R10 ;  /* 0x00000002ff0b7819 */ /* 0x000fe2000001160a */
[----:B------:R-:W-:Y:S01]  /*4c30*/  IMAD.SHL.U32 R8, R5, 0x10, RZ ;  /* 0x0000001005087824 */ /* 0x000fe200078e00ff */
[----:B------:R-:W-:Y:S02]  /*4c40*/  SHF.R.U32.HI R15, RZ, 0x2, R2 ;  /* 0x00000002ff0f7819 */ /* 0x000fe40000011602 */
[----:B------:R-:W-:Y:S02]  /*4c50*/  LOP3.LUT R11, R11, R10, RZ, 0x3c, !PT ;  /* 0x0000000a0b0b7212 */ /* 0x000fe400078e3cff */
[----:B------:R-:W-:-:S03]  /*4c60*/  LOP3.LUT R15, R15, R2, RZ, 0x3c, !PT ;  /* 0x000000020f0f7212 */ /* 0x000fc600078e3cff */
[----:B01----:R-:W-:Y:S01]  /*4c70*/  IMAD.SHL.U32 R10, R11, 0x2, RZ ;  /* 0x000000020b0a7824 */ /* 0x003fe200078e00ff */
[----:B--2---:R-:W-:-:S04]  /*4c80*/  SHF.R.U32.HI R13, RZ, 0x2, R4 ;  /* 0x00000002ff0d7819 */ /* 0x004fc80000011604 */
[----:B------:R-:W-:Y:S02]  /*4c90*/  LOP3.LUT R8, R11, R10, R8, 0x96, !PT ;  /* 0x0000000a0b087212 */ /* 0x000fe400078e9608 */
[----:B------:R-:W-:Y:S01]  /*4ca0*/  LOP3.LUT R13, R13, R4, RZ, 0x3c, !PT ;  /* 0x000000040d0d7212 */ /* 0x000fe200078e3cff */
[----:B------:R-:W-:Y:S01]  /*4cb0*/  IMAD.MOV.U32 R4, RZ, RZ, 0x0 ;  /* 0x00000000ff047424 */ /* 0x000fe200078e00ff */
[----:B------:R-:W-:Y:S01]  /*4cc0*/  LOP3.LUT R8, R8, R5, RZ, 0x3c, !PT ;  /* 0x0000000508087212 */ /* 0x000fe200078e3cff */
[----:B------:R-:W-:-:S04]  /*4cd0*/  IMAD.SHL.U32 R5, R15, 0x2, RZ ;  /* 0x000000020f057824 */ /* 0x000fc800078e00ff */
[----:B------:R-:W-:-:S05]  /*4ce0*/  IMAD.SHL.U32 R2, R8, 0x10, RZ ;  /* 0x0000001008027824 */ /* 0x000fca00078e00ff */
[----:B------:R-:W-:-:S04]  /*4cf0*/  LOP3.LUT R5, R15, R5, R2, 0x96, !PT ;  /* 0x000000050f057212 */ /* 0x000fc800078e9602 */
[----:B------:R-:W-:Y:S01]  /*4d00*/  LOP3.LUT R2, R5, R8, RZ, 0x3c, !PT ;  /* 0x0000000805027212 */ /* 0x000fe200078e3cff */
[----:B------:R-:W-:Y:S01]  /*4d10*/  VIADD R5, R8, 0x8730974b ;  /* 0x8730974b08057836 */ /* 0x000fe20000000000 */
[----:B------:R-:W-:-:S03]  /*4d20*/  SHF.R.U32.HI R8, RZ, 0x2, R3 ;  /* 0x00000002ff087819 */ /* 0x000fc60000011603 */
[----:B------:R-:W-:Y:S01]  /*4d30*/  VIADD R10, R2, 0x87361f10 ;  /* 0x87361f10020a7836 */ /* 0x000fe20000000000 */
[----:B------:R-:W-:Y:S01]  /*4d40*/  LOP3.LUT R8, R8, R3, RZ, 0x3c, !PT ;  /* 0x0000000308087212 */ /* 0x000fe200078e3cff */
[----:B------:R-:W-:Y:S02]  /*4d50*/  IMAD.SHL.U32 R3, R2, 0x10, RZ ;  /* 0x0000001002037824 */ /* 0x000fe400078e00ff */
[----:B------:R-:W-:-:S03]  /*4d60*/  IMAD.WIDE.U32 R10, R10, 0x200000, RZ ;  /* 0x002000000a0a7825 */ /* 0x000fc600078e00ff */
[----:B------:R-:W-:Y:S01]  /*4d70*/  LOP3.LUT R10, R10, R5, RZ, 0x3c, !PT ;  /* 0x000000050a0a7212 */ /* 0x000fe200078e3cff */
[----:B------:R-:W-:-:S03]  /*4d80*/  IMAD.SHL.U32 R5, R8, 0x2, RZ ;  /* 0x0000000208057824 */ /* 0x000fc600078e00ff */
[----:B------:R-:W0:Y:S02]  /*4d90*/  I2F.F64.U64 R16, R10 ;  /* 0x0000000a00107312 */ /* 0x000e240000301800 */
[----:B------:R-:W-:Y:S01]  /*4da0*/  LOP3.LUT R3, R8, R5, R3, 0x96, !PT ;  /* 0x0000000508037212 */ /* 0x000fe200078e9603 */
[----:B------:R-:W-:-:S03]  /*4db0*/  IMAD.MOV.U32 R5, RZ, RZ, 0x3ca00000 ;  /* 0x3ca00000ff057424 */ /* 0x000fc600078e00ff */
[----:B------:R-:W-:Y:S01]  /*4dc0*/  LOP3.LUT R8, R3, R2, RZ, 0x3c, !PT ;  /* 0x0000000203087212 */ /* 0x000fe200078e3cff */
[----:B------:R-:W-:-:S04]  /*4dd0*/  IMAD.SHL.U32 R3, R13, 0x2, RZ ;  /* 0x000000020d037824 */ /* 0x000fc800078e00ff */
[C---:B------:R-:W-:Y:S02]  /*4de0*/  IMAD.SHL.U32 R2, R8.reuse, 0x10, RZ ;  /* 0x0000001008027824 */ /* 0x040fe400078e00ff */
[----:B------:R-:W-:Y:S01]  /*4df0*/  VIADD R15, R8, 0x873ba6d5 ;  /* 0x873ba6d5080f7836 */ /* 0x000fe20000000000 */
[----:B0-----:R-:W-:Y:S02]  /*4e00*/  DFMA R16, R16, R4, 5.5511151231257827021e-17 ;  /* 0x3c9000001010742b */ /* 0x001fe40000000004 */
[----:B------:R-:W-:-:S04]  /*4e10*/  LOP3.LUT R3, R13, R3, R2, 0x96, !PT ;  /* 0x000000030d037212 */ /* 0x000fc800078e9602 */
[----:B------:R-:W-:-:S04]  /*4e20*/  LOP3.LUT R3, R3, R8, RZ, 0x3c, !PT ;  /* 0x0000000803037212 */ /* 0x000fc800078e3cff */
[----:B------:R-:W-:Y:S01]  /*4e30*/  ISETP.GT.AND P0, PT, R17, 0xfffff, PT ;  /* 0x000fffff1100780c */ /* 0x000fe20003f04270 */
[--C-:B------:R-:W-:Y:S02]  /*4e40*/  IMAD.MOV.U32 R10, RZ, RZ, R16.reuse ;  /* 0x000000ffff0a7224 */ /* 0x100fe400078e0010 */
[----:B------:R-:W-:Y:S02]  /*4e50*/  IMAD.MOV.U32 R11, RZ, RZ, R17 ;  /* 0x000000ffff0b7224 */ /* 0x000fe400078e0011 */
[----:B------:R-:W-:Y:S02]  /*4e60*/  VIADD R3, R3, 0x87412e9a ;  /* 0x87412e9a03037836 */ /* 0x000fe40000000000 */
[----:B------:R-:W-:Y:S02]  /*4e70*/  IMAD.MOV.U32 R22, RZ, RZ, R16 ;  /* 0x000000ffff167224 */ /* 0x000fe400078e0010 */
[----:B------:R-:W-:-:S04]  /*4e80*/  IMAD.WIDE.U32 R2, R3, 0x200000, RZ ;  /* 0x0020000003027825 */ /* 0x000fc800078e00ff */
[----:B------:R-:W-:Y:S01]  /*4e90*/  @!P0 DMUL R10, R10, 1.80143985094819840000e+16 ;  /* 0x435000000a0a8828 */ /* 0x000fe20000000000 */
[----:B------:R-:W-:Y:S01]  /*4ea0*/  LOP3.LUT R14, R2, R15, RZ, 0x3c, !PT ;  /* 0x0000000f020e7212 */ /* 0x000fe200078e3cff */
[----:B------:R-:W-:-:S06]  /*4eb0*/  IMAD.MOV.U32 R15, RZ, RZ, R3 ;  /* 0x000000ffff0f7224 */ /* 0x000fcc00078e0003 */
[----:B------:R-:W0:Y:S02]  /*4ec0*/  I2F.F64.U64 R14, R14 ;  /* 0x0000000e000e7312 */ /* 0x000e240000301800 */
[----:B------:R-:W-:Y:S02]  /*4ed0*/  @!P0 IMAD.MOV.U32 R17, RZ, RZ, R11 ;  /* 0x000000ffff118224 */ /* 0x000fe400078e000b */
[----:B------:R-:W-:Y:S02]  /*4ee0*/  @!P0 IMAD.MOV.U32 R22, RZ, RZ, R10 ;  /* 0x000000ffff168224 */ /* 0x000fe400078e000a */
[----:B------:R-:W-:-:S05]  /*4ef0*/  VIADD R8, R17, 0xffffffff ;  /* 0xffffffff11087836 */ /* 0x000fca0000000000 */
[----:B------:R-:W-:Y:S01]  /*4f00*/  ISETP.GT.U32.AND P1, PT, R8, 0x7feffffe, PT ;  /* 0x7feffffe0800780c */ /* 0x000fe20003f24070 */
[----:B------:R-:W-:Y:S02]  /*4f10*/  IMAD.MOV.U32 R8, RZ, RZ, -0x3ff ;  /* 0xfffffc01ff087424 */ /* 0x000fe400078e00ff */
[----:B------:R-:W-:Y:S01]  /*4f20*/  @!P0 IMAD.MOV.U32 R8, RZ, RZ, -0x435 ;  /* 0xfffffbcbff088424 */ /* 0x000fe200078e00ff */
[----:B0-----:R-:W-:Y:S01]  /*4f30*/  DFMA R4, R14, 2.2204460492503130808e-16, R4 ;  /* 0x3cb000000e04782b */ /* 0x001fe20000000004 */
[----:B---3--:R0:W1:Y:S08]  /*4f40*/  F2F.F64.F32 R2, R12 ;  /* 0x0000000c00027310 */ /* 0x0080700000201800 */
[----:B------:R-:W-:Y:S05]  /*4f50*/  @P1 BRA `(.L_x_18) ;  /* 0x0000000400001947 */ /* 0x000fea0003800000 */
[C---:B------:R-:W-:Y:S01]  /*4f60*/  LOP3.LUT R10, R17.reuse, 0xfffff, RZ, 0xc0, !PT ;  /* 0x000fffff110a7812 */ /* 0x040fe200078ec0ff */
[----:B------:R-:W-:Y:S01]  /*4f70*/  IMAD.MOV.U32 R20, RZ, RZ, -0x748574fc ;  /* 0x8b7a8b04ff147424 */ /* 0x000fe200078e00ff */
[----:B------:R-:W-:Y:S01]  /*4f80*/  UMOV UR6, 0x3ae80f1e ;  /* 0x3ae80f1e00067882 */ /* 0x000fe20000000000 */
[----:B------:R-:W-:Y:S01]  /*4f90*/  IMAD.MOV.U32 R21, RZ, RZ, 0x3ed0ee25 ;  /* 0x3ed0ee25ff157424 */ /* 0x000fe200078e00ff */
[----:B------:R-:W-:Y:S01]  /*4fa0*/  LOP3.LUT R23, R10, 0x3ff00000, RZ, 0xfc, !PT ;  /* 0x3ff000000a177812 */ /* 0x000fe200078efcff */
[----:B------:R-:W-:Y:S01]  /*4fb0*/  IMAD.MOV.U32 R10, RZ, RZ, RZ ;  /* 0x000000ffff0a7224 */ /* 0x000fe200078e00ff */
[----:B------:R-:W-:Y:S01]  /*4fc0*/  UMOV UR7, 0x3eb1380b ;  /* 0x3eb1380b00077882 */ /* 0x000fe20000000000 */
[----:B------:R-:W-:Y:S01]  /*4fd0*/  LEA.HI R17, R17, R8, RZ, 0xc ;  /* 0x0000000811117211 */ /* 0x000fe200078f60ff */
[----:B------:R-:W-:Y:S01]  /*4fe0*/  UMOV UR10, 0x80000000 ;  /* 0x80000000000a7882 */ /* 0x000fe20000000000 */
[----:B------:R-:W-:Y:S01]  /*4ff0*/  ISETP.GE.U32.AND P0, PT, R23, 0x3ff6a09f, PT ;  /* 0x3ff6a09f1700780c */ /* 0x000fe20003f06070 */
[----:B------:R-:W-:-:S12]  /*5000*/  UMOV UR11, 0x43300000 ;  /* 0x43300000000b7882 */ /* 0x000fd80000000000 */
[----:B------:R-:W-:Y:S02]  /*5010*/  @P0 VIADD R11, R23, 0xfff00000 ;  /* 0xfff00000170b0836 */ /* 0x000fe40000000000 */
[----:B------:R-:W-:Y:S02]  /*5020*/  @P0 VIADD R17, R17, 0x1 ;  /* 0x0000000111110836 */ /* 0x000fe40000000000 */
[----:B------:R-:W-:-:S03]  /*5030*/  @P0 IMAD.MOV.U32 R23, RZ, RZ, R11 ;  /* 0x000000ffff170224 */ /* 0x000fc600078e000b */
[----:B------:R-:W-:Y:S01]  /*5040*/  LOP3.LUT R16, R17, 0x80000000, RZ, 0x3c, !PT ;  /* 0x8000000011107812 */ /* 0x000fe200078e3cff */
[----:B------:R-:W-:Y:S02]  /*5050*/  IMAD.MOV.U32 R17, RZ, RZ, 0x43300000 ;  /* 0x43300000ff117424 */ /* 0x000fe400078e00ff */
[C---:B------:R-:W-:Y:S02]  /*5060*/  DADD R18, R22.reuse, 1 ;  /* 0x3ff0000016127429 */ /* 0x040fe40000000000 */
[----:B------:R-:W-:Y:S02]  /*5070*/  DADD R22, R22, -1 ;  /* 0xbff0000016167429 */ /* 0x000fe40000000000 */
[----:B------:R-:W-:Y:S01]  /*5080*/  DADD R16, R16, -UR10 ;  /* 0x8000000a10107e29 */ /* 0x000fe20008000000 */
[----:B------:R-:W-:Y:S01]  /*5090*/  UMOV UR10, 0xfefa39ef ;  /* 0xfefa39ef000a7882 */ /* 0x000fe20000000000 */
[----:B------:R-:W0:Y:S01]  /*50a0*/  MUFU.RCP64H R11, R19 ;  /* 0x00000013000b7308 */ /* 0x000e220000001800 */
[----:B------:R-:W-:Y:S01]  /*50b0*/  UMOV UR11, 0x3fe62e42 ;  /* 0x3fe62e42000b7882 */ /* 0x000fe20000000000 */
[----:B0-----:R-:W-:-:S08]  /*50c0*/  DFMA R12, -R18, R10, 1 ;  /* 0x3ff00000120c742b */ /* 0x001fd0000000010a */
[----:B------:R-:W-:-:S08]  /*50d0*/  DFMA R12, R12, R12, R12 ;  /* 0x0000000c0c0c722b */ /* 0x000fd0000000000c */
[----:B------:R-:W-:-:S08]  /*50e0*/  DFMA R10, R10, R12, R10 ;  /* 0x0000000c0a0a722b */ /* 0x000fd0000000000a */
[----:B------:R-:W-:-:S08]  /*50f0*/  DMUL R12, R22, R10 ;  /* 0x0000000a160c7228 */ /* 0x000fd00000000000 */
[----:B------:R-:W-:-:S08]  /*5100*/  DFMA R12, R22, R10, R12 ;  /* 0x0000000a160c722b */ /* 0x000fd0000000000c */
[----:B------:R-:W-:-:S08]  /*5110*/  DMUL R14, R12, R12 ;  /* 0x0000000c0c0e7228 */ /* 0x000fd00000000000 */
[----:B------:R-:W-:Y:S01]  /*5120*/  DFMA R18, R14, UR6, R20 ;  /* 0x000000060e127c2b */ /* 0x000fe20008000014 */
[----:B------:R-:W-:Y:S01]  /*5130*/  UMOV UR6, 0x9f02676f ;  /* 0x9f02676f00067882 */ /* 0x000fe20000000000 */
[----:B------:R-:W-:Y:S01]  /*5140*/  UMOV UR7, 0x3ef3b266 ;  /* 0x3ef3b26600077882 */ /* 0x000fe20000000000 */
[----:B------:R-:W-:-:S05]  /*5150*/  DADD R20, R22, -R12 ;  /* 0x0000000016147229 */ /* 0x000fca000000080c */
[----:B------:R-:W-:Y:S01]  /*5160*/  DFMA R18, R14, R18, UR6 ;  /* 0x000000060e127e2b */ /* 0x000fe20008000012 */
[----:B------:R-:W-:Y:S01]  /*5170*/  UMOV UR6, 0xa9ab0956 ;  /* 0xa9ab095600067882 */ /* 0x000fe20000000000 */
[----:B------:R-:W-:Y:S01]  /*5180*/  UMOV UR7, 0x3f1745cb ;  /* 0x3f1745cb00077882 */ /* 0x000fe20000000000 */
[----:B------:R-:W-:-:S05]  /*5190*/  DADD R20, R20, R20 ;  /* 0x0000000014147229 */ /* 0x000fca0000000014 */
[----:B------:R-:W-:Y:S01]  /*51a0*/  DFMA R18, R14, R18, UR6 ;  /* 0x000000060e127e2b */ /* 0x000fe20008000012 */
[----:B------:R-:W-:Y:S01]  /*51b0*/  UMOV UR6, 0x2d1b5154 ;  /* 0x2d1b515400067882 */ /* 0x000fe20000000000 */
[----:B------:R-:W-:Y:S01]  /*51c0*/  UMOV UR7, 0x3f3c71c7 ;  /* 0x3f3c71c700077882 */ /* 0x000fe20000000000 */
[----:B------:R-:W-:Y:S02]  /*51d0*/  DFMA R22, R22, -R12, R20 ;  /* 0x8000000c1616722b */ /* 0x000fe40000000014 */
[----:B------:R-:W-:-:S03]  /*51e0*/  DFMA R20, R16, UR10, R12 ;  /* 0x0000000a10147c2b */ /* 0x000fc6000800000c */
[----:B------:R-:W-:Y:S01]  /*51f0*/  DFMA R18, R14, R18, UR6 ;  /* 0x000000060e127e2b */ /* 0x000fe20008000012 */
[----:B------:R-:W-:Y:S01]  /*5200*/  UMOV UR6, 0x923be72d ;  /* 0x923be72d00067882 */ /* 0x000fe20000000000 */
[----:B------:R-:W-:Y:S01]  /*5210*/  UMOV UR7, 0x3f624924 ;  /* 0x3f62492400077882 */ /* 0x000fe20000000000 */
[----:B------:R-:W-:-:S05]  /*5220*/  DMUL R22, R10, R22 ;  /* 0x000000160a167228 */ /* 0x000fca0000000000 */
[----:B------:R-:W-:Y:S01]  /*5230*/  DFMA R18, R14, R18, UR6 ;  /* 0x000000060e127e2b */ /* 0x000fe20008000012 */
[----:B------:R-:W-:Y:S01]  /*5240*/  UMOV UR6, 0x9999a3c4 ;  /* 0x9999a3c400067882 */ /* 0x000fe20000000000 */
[----:B------:R-:W-:-:S06]  /*5250*/  UMOV UR7, 0x3f899999 ;  /* 0x3f89999900077882 */ /* 0x000fcc0000000000 */
[----:B------:R-:W-:Y:S01]  /*5260*/  DFMA R18, R14, R18, UR6 ;  /* 0x000000060e127e2b */ /* 0x000fe20008000012 */
[----:B------:R-:W-:Y:S01]  /*5270*/  UMOV UR6, 0x55555554 ;  /* 0x5555555400067882 */ /* 0x000fe20000000000 */
[----:B------:R-:W-:-:S06]  /*5280*/  UMOV UR7, 0x3fb55555 ;  /* 0x3fb5555500077882 */ /* 0x000fcc0000000000 */
[----:B------:R-:W-:Y:S01]  /*5290*/  DFMA R24, R14, R18, UR6 ;  /* 0x000000060e187e2b */ /* 0x000fe20008000012 */
[----:B------:R-:W-:Y:S01]  /*52a0*/  UMOV UR6, 0xfefa39ef ;  /* 0xfefa39ef00067882 */ /* 0x000fe20000000000 */
[----:B------:R-:W-:Y:S02]  /*52b0*/  UMOV UR7, 0x3fe62e42 ;  /* 0x3fe62e4200077882 */ /* 0x000fe40000000000 */
[----:B------:R-:W-:Y:S01]  /*52c0*/  DFMA R18, R16, -UR6, R20 ;  /* 0x8000000610127c2b */ /* 0x000fe20008000014 */
[----:B------:R-:W-:Y:S01]  /*52d0*/  UMOV UR6, 0x3b39803f ;  /* 0x3b39803f00067882 */ /* 0x000fe20000000000 */
[----:B------:R-:W-:Y:S02]  /*52e0*/  UMOV UR7, 0x3c7abc9e ;  /* 0x3c7abc9e00077882 */ /* 0x000fe40000000000 */
[----:B------:R-:W-:-:S04]  /*52f0*/  DMUL R24, R14, R24 ;  /* 0x000000180e187228 */ /* 0x000fc80000000000 */
[----:B------:R-:W-:-:S04]  /*5300*/  DADD R18, -R12, R18 ;  /* 0x000000000c127229 */ /* 0x000fc80000000112 */
[----:B------:R-:W-:-:S08]  /*5310*/  DFMA R22, R12, R24, R22 ;  /* 0x000000180c16722b */ /* 0x000fd00000000016 */
[----:B------:R-:W-:-:S08]  /*5320*/  DADD R18, R22, -R18 ;  /* 0x0000000016127229 */ /* 0x000fd00000000812 */
[----:B------:R-:W-:-:S08]  /*5330*/  DFMA R18, R16, UR6, R18 ;  /* 0x0000000610127c2b */ /* 0x000fd00008000012 */
[----:B------:R-:W-:Y:S01]  /*5340*/  DADD R12, R20, R18 ;  /* 0x00000000140c7229 */ /* 0x000fe20000000012 */
[----:B------:R-:W-:Y:S10]  /*5350*/  BRA `(.L_x_19) ;  /* 0x0000000000187947 */ /* 0x000ff40003800000 */
.L_x_18:
[----:B0-----:R-:W-:Y:S01]  /*5360*/  IMAD.MOV.U32 R12, RZ, RZ, 0x0 ;  /* 0x00000000ff0c7424 */ /* 0x001fe200078e00ff */
[----:B------:R-:W-:Y:S01]  /*5370*/  LOP3.LUT P0, RZ, R11, 0x7fffffff, RZ, 0xc0, !PT ;  /* 0x7fffffff0bff7812 */ /* 0x000fe2000780c0ff */
[----:B------:R-:W-:-:S06]  /*5380*/  IMAD.MOV.U32 R13, RZ, RZ, 0x7ff00000 ;  /* 0x7ff00000ff0d7424 */ /* 0x000fcc00078e00ff */
[----:B------:R-:W-:-:S10]  /*5390*/  DFMA R12, R10, R12, +INF ;  /* 0x7ff000000a0c742b */ /* 0x000fd4000000000c */
[----:B------:R-:W-:Y:S02]  /*53a0*/  FSEL R12, R12, RZ, P0 ;  /* 0x000000ff0c0c7208 */ /* 0x000fe40000000000 */
[----:B------:R-:W-:-:S07]  /*53b0*/  FSEL R13, R13, -QNAN , P0 ;  /* 0xfff000000d0d7808 */ /* 0x000fce0000000000 */
.L_x_19:
[----:B------:R-:W-:Y:S01]  /*53c0*/  DMUL R12, R12, -2 ;  /* 0xc00000000c0c7828 */ /* 0x000fe20000000000 */
[----:B------:R-:W-:Y:S02]  /*53d0*/  IMAD.MOV.U32 R16, RZ, RZ, 0x0 ;  /* 0x00000000ff107424 */ /* 0x000fe400078e00ff */
[----:B------:R-:W-:-:S03]  /*53e0*/  IMAD.MOV.U32 R17, RZ, RZ, 0x3fd80000 ;  /* 0x3fd80000ff117424 */ /* 0x000fc600078e00ff */
[----:B------:R-:W0:Y:S04]  /*53f0*/  MUFU.RSQ64H R15, R13 ;  /* 0x0000000d000f7308 */ /* 0x000e280000001c00 */
[----:B------:R-:W-:-:S05]  /*5400*/  VIADD R14, R13, 0xfcb00000 ;  /* 0xfcb000000d0e7836 */ /* 0x000fca0000000000 */
[----:B------:R-:W-:Y:S01]  /*5410*/  ISETP.GE.U32.AND P0, PT, R14, 0x7ca00000, PT ;  /* 0x7ca000000e00780c */ /* 0x000fe20003f06070 */
[----:B0-----:R-:W-:-:S08]  /*5420*/  DMUL R10, R14, R14 ;  /* 0x0000000e0e0a7228 */ /* 0x001fd00000000000 */
[----:B------:R-:W-:-:S08]  /*5430*/  DFMA R10, R12, -R10, 1 ;  /* 0x3ff000000c0a742b */ /* 0x000fd0000000080a */
[----:B------:R-:W-:Y:S02]  /*5440*/  DFMA R16, R10, R16, 0.5 ;  /* 0x3fe000000a10742b */ /* 0x000fe40000000010 */
[----:B------:R-:W-:-:S08]  /*5450*/  DMUL R10, R14, R10 ;  /* 0x0000000a0e0a7228 */ /* 0x000fd00000000000 */
[----:B------:R-:W-:-:S08]  /*5460*/  DFMA R22, R16, R10, R14 ;  /* 0x0000000a1016722b */ /* 0x000fd0000000000e */
[----:B------:R-:W-:Y:S02]  /*5470*/  DMUL R16, R12, R22 ;  /* 0x000000160c107228 */ /* 0x000fe40000000000 */
[----:B------:R-:W-:Y:S02]  /*5480*/  VIADD R21, R23, 0xfff00000 ;  /* 0xfff0000017157836 */ /* 0x000fe40000000000 */
[----:B------:R-:W-:-:S04]  /*5490*/  IMAD.MOV.U32 R20, RZ, RZ, R22 ;  /* 0x000000ffff147224 */ /* 0x000fc800078e0016 */
[----:B------:R-:W-:-:S08]  /*54a0*/  DFMA R18, R16, -R16, R12 ;  /* 0x800000101012722b */ /* 0x000fd0000000000c */
[----:B------:R-:W-:Y:S01]  /*54b0*/  DFMA R10, R18, R20, R16 ;  /* 0x00000014120a722b */ /* 0x000fe20000000010 */
[----:B------:R-:W-:Y:S10]  /*54c0*/  @!P0 BRA `(.L_x_20) ;  /* 0x0000000000108947 */ /* 0x000ff40003800000 */
[----:B------:R-:W-:-:S07]  /*54d0*/  MOV R8, 0x54f0 ;  /* 0x000054f000087802 */ /* 0x000fce0000000f00 */
[----:B-1----:R-:W-:Y:S05]  /*54e0*/  CALL.REL.NOINC `($__internal_0_$__cuda_sm20_dsqrt_rn_f64_mediumpath_v1) ;  /* 0x0000000c00047944 */ /* 0x002fea0003c00000 */
[----:B------:R-:W-:Y:S02]  /*54f0*/  IMAD.MOV.U32 R10, RZ, RZ, R12 ;  /* 0x000000ffff0a7224 */ /* 0x000fe400078e000c */
[----:B------:R-:W-:-:S07]  /*5500*/  IMAD.MOV.U32 R11, RZ, RZ, R13 ;  /* 0x000000ffff0b7224 */ /* 0x000fce00078e000d */
.L_x_20:
[----:B------:R-:W-:Y:S01]  /*5510*/  DMUL R14, RZ, R4 ;  /* 0x00000004ff0e7228 */ /* 0x000fe20000000000 */
[----:B------:R-:W-:Y:S01]  /*5520*/  IMAD.SHL.U32 R8, R5, 0x2, RZ ;  /* 0x0000000205087824 */ /* 0x000fe200078e00ff */
[----:B------:R-:W-:Y:S01]  /*5530*/  UMOV UR6, 0x33145c07 ;  /* 0x33145c0700067882 */ /* 0x000fe20000000000 */
[----:B------:R-:W-:Y:S01]  /*5540*/  UMOV UR7, 0x3ca1a626 ;  /* 0x3ca1a62600077882 */ /* 0x000fe20000000000 */
[----:B------:R-:W-:Y:S01]  /*5550*/  IMAD.MOV.U32 R18, RZ, RZ, -0x3e107ad8 ;  /* 0xc1ef8528ff127424 */ /* 0x000fe200078e00ff */
[----:B------:R-:W-:Y:S01]  /*5560*/  UMOV UR10, 0xd16657e1 ;  /* 0xd16657e1000a7882 */ /* 0x000fe20000000000 */
[----:B------:R-:W-:Y:S01]  /*5570*/  ISETP.GT.U32.AND P0, PT, R8, -0x79800000, PT ;  /* 0x868000000800780c */ /* 0x000fe20003f04070 */
[----:B------:R-:W-:Y:S01]  /*5580*/  IMAD.MOV.U32 R19, RZ, RZ, 0x3e21eea7 ;  /* 0x3e21eea7ff137424 */ /* 0x000fe200078e00ff */
[----:B------:R-:W-:Y:S01]  /*5590*/  UMOV UR11, 0x3fa6e5b7 ;  /* 0x3fa6e5b7000b7882 */ /* 0x000fe20000000000 */
[----:B------:R-:W-:Y:S01]  /*55a0*/  IMAD.MOV.U32 R20, RZ, RZ, 0x2cb0d246 ;  /* 0x2cb0d246ff147424 */ /* 0x000fe200078e00ff */
[----:B------:R-:W-:Y:S01]  /*55b0*/  FSEL R5, R15, R5, P0 ;  /* 0x000000050f057208 */ /* 0x000fe20000000000 */
[----:B------:R-:W-:Y:S01]  /*55c0*/  IMAD.MOV.U32 R21, RZ, RZ, 0x3e5ae5f1 ;  /* 0x3e5ae5f1ff157424 */ /* 0x000fe200078e00ff */
[----:B------:R-:W-:Y:S01]  /*55d0*/  FSEL R14, R14, R4, P0 ;  /* 0x000000040e0e7208 */ /* 0x000fe20000000000 */
[----:B-1----:R-:W-:Y:S01]  /*55e0*/  DMUL R2, R2, UR10 ;  /* 0x0000000a02027c28 */ /* 0x002fe20008000000 */
[----:B------:R-:W-:Y:S01]  /*55f0*/  UMOV UR4, 0x400 ;  /* 0x0000040000047882 */ /* 0x000fe20000000000 */
[----:B------:R-:W-:-:S02]  /*5600*/  VIADD R15, R5, 0x100000 ;  /* 0x00100000050f7836 */ /* 0x000fc40000000000 */
[----:B------:R-:W-:Y:S02]  /*5610*/  IMAD.MOV.U32 R4, RZ, RZ, R14 ;  /* 0x000000ffff047224 */ /* 0x000fe400078e000e */
[----:B------:R-:W0:Y:S08]  /*5620*/  FRND.F64 R12, R14 ;  /* 0x0000000e000c7313 */ /* 0x000e300000301800 */
[----:B------:R-:W1:Y:S01]  /*5630*/  F2I.S64.F64 R14, R14 ;  /* 0x0000000e000e7311 */ /* 0x000e620000301900 */
[----:B0-----:R-:W-:-:S08]  /*5640*/  DFMA R12, R12, -0.5, R4 ;  /* 0xbfe000000c0c782b */ /* 0x001fd00000000004 */
[C---:B------:R-:W-:Y:S01]  /*5650*/  DMUL R16, R12.reuse, UR6 ;  /* 0x000000060c107c28 */ /* 0x040fe20008000000 */
[----:B------:R-:W-:Y:S01]  /*5660*/  UMOV UR6, 0x54442d18 ;  /* 0x54442d1800067882 */ /* 0x000fe20000000000 */
[----:B------:R-:W-:Y:S01]  /*5670*/  UMOV UR7, 0x400921fb ;  /* 0x400921fb00077882 */ /* 0x000fe20000000000 */
[C---:B-1----:R-:W-:Y:S02]  /*5680*/  LOP3.LUT R8, R14.reuse, 0x1, RZ, 0xc0, !PT ;  /* 0x000000010e087812 */ /* 0x042fe400078ec0ff */
[----:B------:R-:W-:Y:S02]  /*5690*/  LOP3.LUT P1, RZ, R14, 0x2, RZ, 0xc0, !PT ;  /* 0x000000020eff7812 */ /* 0x000fe4000782c0ff */
[----:B------:R-:W-:Y:S01]  /*56a0*/  ISETP.NE.U32.AND P0, PT, R8, 0x1, PT ;  /* 0x000000010800780c */ /* 0x000fe20003f05070 */
[----:B------:R-:W-:Y:S01]  /*56b0*/  DFMA R12, R12, UR6, R16 ;  /* 0x000000060c0c7c2b */ /* 0x000fe20008000010 */
[----:B------:R-:W-:Y:S01]  /*56c0*/  UMOV UR6, 0x20fd8164 ;  /* 0x20fd816400067882 */ /* 0x000fe20000000000 */
[----:B------:R-:W-:Y:S01]  /*56d0*/  UMOV UR7, 0x3da8ff83 ;  /* 0x3da8ff8300077882 */ /* 0x000fe20000000000 */
[----:B------:R-:W-:-:S05]  /*56e0*/  ISETP.NE.U32.AND.EX P0, PT, RZ, RZ, PT, P0 ;  /* 0x000000ffff00720c */ /* 0x000fca0003f05100 */
[----:B------:R-:W-:-:S08]  /*56f0*/  DMUL R16, R12, R12 ;  /* 0x0000000c0c107228 */ /* 0x000fd00000000000 */
[C---:B------:R-:W-:Y:S01]  /*5700*/  DFMA R18, R16.reuse, -UR6, R18 ;  /* 0x8000000610127c2b */ /* 0x040fe20008000012 */
[----:B------:R-:W-:Y:S01]  /*5710*/  UMOV UR6, 0xf9785eba ;  /* 0xf9785eba00067882 */ /* 0x000fe20000000000 */
[----:B------:R-:W-:Y:S02]  /*5720*/  UMOV UR7, 0x3de5db65 ;  /* 0x3de5db6500077882 */ /* 0x000fe40000000000 */
[C---:B------:R-:W-:Y:S01]  /*5730*/  DFMA R20, R16.reuse, UR6, -R20 ;  /* 0x0000000610147c2b */ /* 0x040fe20008000814 */
[----:B------:R-:W-:Y:S01]  /*5740*/  UMOV UR6, 0x8e06e6d9 ;  /* 0x8e06e6d900067882 */ /* 0x000fe20000000000 */
[----:B------:R-:W-:Y:S02]  /*5750*/  UMOV UR7, 0x3e927e4f ;  /* 0x3e927e4f00077882 */ /* 0x000fe40000000000 */
[----:B------:R-:W-:Y:S01]  /*5760*/  DFMA R18, R16, R18, -UR6 ;  /* 0x8000000610127e2b */ /* 0x000fe20008000012 */
[----:B------:R-:W-:Y:S01]  /*5770*/  UMOV UR6, 0x69ace392 ;  /* 0x69ace39200067882 */ /* 0x000fe20000000000 */
[----:B------:R-:W-:-:S02]  /*5780*/  UMOV UR7, 0x3ec71de3 ;  /* 0x3ec71de300077882 */ /* 0x000fc40000000000 */
[C---:B------:R-:W-:Y:S01]  /*5790*/  DFMA R20, R16.reuse, R20, UR6 ;  /* 0x0000000610147e2b */ /* 0x040fe20008000014 */
[----:B------:R-:W-:Y:S01]  /*57a0*/  UMOV UR6, 0x19ddbce9 ;  /* 0x19ddbce900067882 */ /* 0x000fe20000000000 */
[----:B------:R-:W-:Y:S02]  /*57b0*/  UMOV UR7, 0x3efa01a0 ;  /* 0x3efa01a000077882 */ /* 0x000fe40000000000 */
[C---:B------:R-:W-:Y:S01]  /*57c0*/  DFMA R18, R16.reuse, R18, UR6 ;  /* 0x0000000610127e2b */ /* 0x040fe20008000012 */
[----:B------:R-:W-:Y:S01]  /*57d0*/  UMOV UR6, 0x19db62a1 ;  /* 0x19db62a100067882 */ /* 0x000fe20000000000 */
[----:B------:R-:W-:Y:S02]  /*57e0*/  UMOV UR7, 0x3f2a01a0 ;  /* 0x3f2a01a000077882 */ /* 0x000fe40000000000 */
[----:B------:R-:W-:Y:S01]  /*57f0*/  DFMA R20, R16, R20, -UR6 ;  /* 0x8000000610147e2b */ /* 0x000fe20008000014 */
[----:B------:R-:W-:Y:S01]  /*5800*/  UMOV UR6, 0x16c15d47 ;  /* 0x16c15d4700067882 */ /* 0x000fe20000000000 */
[----:B------:R-:W-:-:S02]  /*5810*/  UMOV UR7, 0x3f56c16c ;  /* 0x3f56c16c00077882 */ /* 0x000fc40000000000 */
[C---:B------:R-:W-:Y:S01]  /*5820*/  DFMA R18, R16.reuse, R18, -UR6 ;  /* 0x8000000610127e2b */ /* 0x040fe20008000012 */
[----:B------:R-:W-:Y:S01]  /*5830*/  UMOV UR6, 0x11110818 ;  /* 0x1111081800067882 */ /* 0x000fe20000000000 */
[----:B------:R-:W-:Y:S02]  /*5840*/  UMOV UR7, 0x3f811111 ;  /* 0x3f81111100077882 */ /* 0x000fe40000000000 */
[C---:B------:R-:W-:Y:S01]  /*5850*/  DFMA R20, R16.reuse, R20, UR6 ;  /* 0x0000000610147e2b */ /* 0x040fe20008000014 */
[----:B------:R-:W-:Y:S01]  /*5860*/  UMOV UR6, 0x55555551 ;  /* 0x5555555100067882 */ /* 0x000fe20000000000 */
[----:B------:R-:W-:Y:S02]  /*5870*/  UMOV UR7, 0x3fa55555 ;  /* 0x3fa5555500077882 */ /* 0x000fe40000000000 */
[----:B------:R-:W-:Y:S01]  /*5880*/  DFMA R18, R16, R18, UR6 ;  /* 0x0000000610127e2b */ /* 0x000fe20008000012 */
[----:B------:R-:W-:Y:S01]  /*5890*/  UMOV UR6, 0x55555554 ;  /* 0x5555555400067882 */ /* 0x000fe20000000000 */
[----:B------:R-:W-:-:S02]  /*58a0*/  UMOV UR7, 0x3fc55555 ;  /* 0x3fc5555500077882 */ /* 0x000fc40000000000 */
[C---:B------:R-:W-:Y:S01]  /*58b0*/  DFMA R20, R16.reuse, R20, -UR6 ;  /* 0x8000000610147e2b */ /* 0x040fe20008000014 */
[----:B------:R-:W0:Y:S03]  /*58c0*/  S2UR UR6, SR_CgaCtaId ;  /* 0x00000000000679c3 */ /* 0x000e260000008800 */
[C---:B------:R-:W-:Y:S02]  /*58d0*/  DFMA R22, R16.reuse, R18, -0.5 ;  /* 0xbfe000001016742b */ /* 0x040fe40000000012 */
[----:B------:R-:W1:Y:S02]  /*58e0*/  FRND.F64.TRUNC R18, R4 ;  /* 0x0000000400127313 */ /* 0x000e64000030d800 */
[----:B------:R-:W-:-:S04]  /*58f0*/  DFMA R20, R16, R20, RZ ;  /* 0x000000141014722b */ /* 0x000fc800000000ff */
[----:B------:R-:W-:-:S04]  /*5900*/  DFMA R16, R16, R22, 1 ;  /* 0x3ff000001010742b */ /* 0x000fc80000000016 */
[----:B------:R-:W-:Y:S02]  /*5910*/  DFMA R20, R12, R20, R12 ;  /* 0x000000140c14722b */ /* 0x000fe4000000000c */
[----:B------:R-:W-:Y:S02]  /*5920*/  DMUL R12, RZ, R4 ;  /* 0x00000004ff0c7228 */ /* 0x000fe40000000000 */
[----:B-1----:R-:W-:Y:S01]  /*5930*/  DSETP.NEU.AND P2, PT, R4, R18, PT ;  /* 0x000000120400722a */ /* 0x002fe20003f4d000 */
[----:B0-----:R-:W-:-:S05]  /*5940*/  ULEA UR4, UR6, UR4, 0x18 ;  /* 0x0000000406047291 */ /* 0x001fca000f8ec0ff */
[----:B------:R-:W-:Y:S02]  /*5950*/  FSEL R15, R17, R21, !P0 ;  /* 0x00000015110f7208 */ /* 0x000fe40004000000 */
[----:B------:R-:W-:Y:S02]  /*5960*/  FSEL R17, R16, R20, !P0 ;  /* 0x0000001410117208 */ /* 0x000fe40004000000 */
[----:B------:R-:W-:Y:S02]  /*5970*/  @P1 LOP3.LUT R15, R15, 0x80000000, RZ, 0x3c, !PT ;  /* 0x800000000f0f1812 */ /* 0x000fe400078e3cff */
[----:B------:R-:W-:Y:S02]  /*5980*/  FSEL R4, R12, R17, !P2 ;  /* 0x000000110c047208 */ /* 0x000fe40005000000 */
[----:B------:R-:W-:Y:S02]  /*5990*/  FSEL R5, R13, R15, !P2 ;  /* 0x0000000f0d057208 */ /* 0x000fe40005000000 */
[----:B------:R-:W-:-:S04]  /*59a0*/  ISETP.GT.U32.AND P0, PT, R7, 0xf, PT ;  /* 0x0000000f0700780c */ /* 0x000fc80003f04070 */
[----:B------:R-:W-:Y:S01]  /*59b0*/  DMUL R10, R10, R4 ;  /* 0x000000040a0a7228 */ /* 0x000fe20000000000 */
[----:B------:R-:W-:-:S07]  /*59c0*/  LEA R5, R7, UR4, 0x2 ;  /* 0x0000000407057c11 */ /* 0x000fce000f8e10ff */
[----:B------:R-:W-:-:S10]  /*59d0*/  DMUL R2, R10, R2 ;  /* 0x000000020a027228 */ /* 0x000fd40000000000 */
[----:B------:R-:W0:Y:S02]  /*59e0*/  F2F.F32.F64 R2, R2 ;  /* 0x0000000200027310 */ /* 0x000e240000301000 */
[----:B0-----:R0:W-:Y:S01]  /*59f0*/  STS [R5], R2 ;  /* 0x0000000205007388 */ /* 0x0011e20000000800 */
[----:B------:R-:W-:Y:S05]  /*5a00*/  @P0 EXIT ;  /* 0x000000000000094d */ /* 0x000fea0003800000 */
[----:B0-----:R-:W-:Y:S01]  /*5a10*/  LDS R2, [R5+0x40] ;  /* 0x0000400005027984 */ /* 0x001fe20000000800 */
[----:B------:R-:W-:-:S03]  /*5a20*/  ISETP.NE.AND P0, PT, R7, RZ, PT ;  /* 0x000000ff0700720c */ /* 0x000fc60003f05270 */
[----:B------:R-:W0:Y:S02]  /*5a30*/  LDS R3, [R5] ;  /* 0x0000000005037984 */ /* 0x000e240000000800 */
[----:B0-----:R-:W-:-:S05]  /*5a40*/  FADD R2, R2, R3 ;  /* 0x0000000302027221 */ /* 0x001fca0000000000 */
[----:B------:R-:W-:Y:S04]  /*5a50*/  STS [R5], R2 ;  /* 0x0000000205007388 */ /* 0x000fe80000000800 */
[----:B------:R-:W-:Y:S04]  /*5a60*/  LDS R3, [R5+0x20] ;  /* 0x0000200005037984 */ /* 0x000fe80000000800 */
        /* <DEDUP_REMOVED lines=14> */
[----:B------:R0:W-:Y:S01]  /*5b50*/  STS [R5], R2 ;  /* 0x0000000205007388 */ /* 0x0001e20000000800 */
[----:B------:R-:W-:Y:S05]  /*5b60*/  @P0 EXIT ;  /* 0x000000000000094d */ /* 0x000fea0003800000 */
[----:B------:R-:W-:Y:S01]  /*5b70*/  SHF.R.U32.HI R3, RZ, 0x2, R0 ;  /* 0x00000002ff037819 */ /* 0x000fe20000011600 */
[----:B------:R-:W1:Y:S01]  /*5b80*/  LDS R8, [UR4] ;  /* 0x00000004ff087984 */ /* 0x000e620008000800 */
[----:B0-----:R-:W-:Y:S01]  /*5b90*/  SHF.R.U32.HI R5, RZ, 0x2, R6 ;  /* 0x00000002ff057819 */ /* 0x001fe20000011606 */
[----:B------:R-:W-:Y:S01]  /*5ba0*/  IMAD.MOV.U32 R7, RZ, RZ, 0x3ca00000 ;  /* 0x3ca00000ff077424 */ /* 0x000fe200078e00ff */
[----:B------:R-:W-:Y:S01]  /*5bb0*/  LOP3.LUT R3, R3, R0, RZ, 0x3c, !PT ;  /* 0x0000000003037212 */ /* 0x000fe200078e3cff */
[----:B------:R-:W-:Y:S01]  /*5bc0*/  IMAD.SHL.U32 R0, R9, 0x10, RZ ;  /* 0x0000001009007824 */ /* 0x000fe200078e00ff */
[----:B------:R-:W-:Y:S01]  /*5bd0*/  LOP3.LUT R5, R5, R6, RZ, 0x3c, !PT ;  /* 0x0000000605057212 */ /* 0x000fe200078e3cff */
[----:B------:R-:W-:Y:S01]  /*5be0*/  IMAD.MOV.U32 R6, RZ, RZ, 0x0 ;  /* 0x00000000ff067424 */ /* 0x000fe200078e00ff */
[----:B------:R-:W-:Y:S01]  /*5bf0*/  UMOV UR6, 0x54442d18 ;  /* 0x54442d1800067882 */ /* 0x000fe20000000000 */
[----:B------:R-:W-:Y:S01]  /*5c00*/  IMAD.SHL.U32 R2, R3, 0x2, RZ ;  /* 0x0000000203027824 */ /* 0x000fe200078e00ff */
[----:B------:R-:W-:-:S04]  /*5c10*/  UMOV UR7, 0x401921fb ;  /* 0x401921fb00077882 */ /* 0x000fc80000000000 */
[----:B------:R-:W-:Y:S01]  /*5c20*/  LOP3.LUT R0, R3, R2, R0, 0x96, !PT ;  /* 0x0000000203007212 */ /* 0x000fe200078e9600 */
[----:B------:R-:W-:-:S03]  /*5c30*/  IMAD.SHL.U32 R3, R5, 0x2, RZ ;  /* 0x0000000205037824 */ /* 0x000fc600078e00ff */
[----:B------:R-:W-:-:S05]  /*5c40*/  LOP3.LUT R0, R0, R9, RZ, 0x3c, !PT ;  /* 0x0000000900007212 */ /* 0x000fca00078e3cff */
[----:B------:R-:W-:-:S05]  /*5c50*/  IMAD.SHL.U32 R2, R0, 0x10, RZ ;  /* 0x0000001000027824 */ /* 0x000fca00078e00ff */
[----:B------:R-:W-:Y:S01]  /*5c60*/  LOP3.LUT R3, R5, R3, R2, 0x96, !PT ;  /* 0x0000000305037212 */ /* 0x000fe200078e9602 */
[----:B------:R-:W-:-:S03]  /*5c70*/  VIADD R5, R0, 0xfe201e4d ;  /* 0xfe201e4d00057836 */ /* 0x000fc60000000000 */
[----:B------:R-:W-:-:S05]  /*5c80*/  LOP3.LUT R3, R3, R0, RZ, 0x3c, !PT ;  /* 0x0000000003037212 */ /* 0x000fca00078e3cff */
[----:B------:R-:W-:-:S04]  /*5c90*/  VIADD R3, R3, 0xfe25a612 ;  /* 0xfe25a61203037836 */ /* 0x000fc80000000000 */
[----:B------:R-:W-:Y:S01]  /*5ca0*/  IMAD.WIDE.U32 R2, R3, 0x200000, RZ ;  /* 0x0020000003027825 */ /* 0x000fe200078e00ff */
[----:B-1----:R-:W-:Y:S02]  /*5cb0*/  F2F.F64.F32 R16, R8 ;  /* 0x0000000800107310 */ /* 0x002fe40000201800 */
[----:B------:R-:W-:Y:S01]  /*5cc0*/  LOP3.LUT R4, R2, R5, RZ, 0x3c, !PT ;  /* 0x0000000502047212 */ /* 0x000fe200078e3cff */
[----:B------:R-:W-:-:S05]  /*5cd0*/  IMAD.MOV.U32 R5, RZ, RZ, R3 ;  /* 0x000000ffff057224 */ /* 0x000fca00078e0003 */
[----:B------:R-:W0:Y:S02]  /*5ce0*/  I2F.F64.U64 R2, R4 ;  /* 0x0000000400027312 */ /* 0x000e240000301800 */
[----:B0-----:R-:W-:-:S08]  /*5cf0*/  DFMA R2, R2, R6, 5.5511151231257827021e-17 ;  /* 0x3c9000000202742b */ /* 0x001fd00000000006 */
[----:B------:R-:W-:-:S08]  /*5d00*/  DFMA R16, R2, UR6, R16 ;  /* 0x0000000602107c2b */ /* 0x000fd00008000010 */
[----:B------:R-:W-:-:S14]  /*5d10*/  DSETP.NEU.AND P0, PT, |R16|, +INF , PT ;  /* 0x7ff000001000742a */ /* 0x000fdc0003f0d200 */
[----:B------:R-:W-:Y:S01]  /*5d20*/  @!P0 DMUL R2, RZ, R16 ;  /* 0x00000010ff028228 */ /* 0x000fe20000000000 */
[----:B------:R-:W-:Y:S01]  /*5d30*/  @!P0 IMAD.MOV.U32 R0, RZ, RZ, 0x1 ;  /* 0x00000001ff008424 */ /* 0x000fe200078e00ff */
[----:B------:R-:W-:Y:S09]  /*5d40*/  @!P0 BRA `(.L_x_21) ;  /* 0x00000000004c8947 */ /* 0x000ff20003800000 */
[----:B------:R-:W-:Y:S01]  /*5d50*/  UMOV UR6, 0x6dc9c883 ;  /* 0x6dc9c88300067882 */ /* 0x000fe20000000000 */
[----:B------:R-:W-:Y:S01]  /*5d60*/  UMOV UR7, 0x3fe45f30 ;  /* 0x3fe45f3000077882 */ /* 0x000fe20000000000 */
[C---:B------:R-:W-:Y:S02]  /*5d70*/  DSETP.GE.AND P0, PT, |R16|.reuse, 2.14748364800000000000e+09, PT ;  /* 0x41e000001000742a */ /* 0x040fe40003f06200 */
[----:B------:R-:W-:Y:S01]  /*5d80*/  DMUL R4, R16, UR6 ;  /* 0x0000000610047c28 */ /* 0x000fe20008000000 */
[----:B------:R-:W-:Y:S01]  /*5d90*/  UMOV UR6, 0x54442d18 ;  /* 0x54442d1800067882 */ /* 0x000fe20000000000 */
[----:B------:R-:W-:-:S04]  /*5da0*/  UMOV UR7, 0x3ff921fb ;  /* 0x3ff921fb00077882 */ /* 0x000fc80000000000 */
[----:B------:R-:W0:Y:S08]  /*5db0*/  F2I.F64 R0, R4 ;  /* 0x0000000400007311 */ /* 0x000e300000301100 */
[----:B0-----:R-:W0:Y:S02]  /*5dc0*/  I2F.F64 R2, R0 ;  /* 0x0000000000027312 */ /* 0x001e240000201c00 */
[----:B0-----:R-:W-:Y:S01]  /*5dd0*/  DFMA R6, R2, -UR6, R16 ;  /* 0x8000000602067c2b */ /* 0x001fe20008000010 */
[----:B------:R-:W-:Y:S01]  /*5de0*/  UMOV UR6, 0x33145c00 ;  /* 0x33145c0000067882 */ /* 0x000fe20000000000 */
[----:B------:R-:W-:-:S06]  /*5df0*/  UMOV UR7, 0x3c91a626 ;  /* 0x3c91a62600077882 */ /* 0x000fcc0000000000 */
[----:B------:R-:W-:Y:S01]  /*5e00*/  DFMA R6, R2, -UR6, R6 ;  /* 0x8000000602067c2b */ /* 0x000fe20008000006 */
[----:B------:R-:W-:Y:S01]  /*5e10*/  UMOV UR6, 0x252049c0 ;  /* 0x252049c000067882 */ /* 0x000fe20000000000 */
[----:B------:R-:W-:-:S06]  /*5e20*/  UMOV UR7, 0x397b839a ;  /* 0x397b839a00077882 */ /* 0x000fcc0000000000 */
[----:B------:R-:W-:Y:S01]  /*5e30*/  DFMA R2, R2, -UR6, R6 ;  /* 0x8000000602027c2b */ /* 0x000fe20008000006 */
[----:B------:R-:W-:Y:S10]  /*5e40*/  @!P0 BRA `(.L_x_22) ;  /* 0x0000000000088947 */ /* 0x000ff40003800000 */
[----:B------:R-:W-:-:S07]  /*5e50*/  MOV R10, 0x5e70 ;  /* 0x00005e70000a7802 */ /* 0x000fce0000000f00 */
[----:B------:R-:W-:Y:S05]  /*5e60*/  CALL.REL.NOINC `($_Z13doRandomStuffIfLj512EEvPT_S1_jP17curandStateXORWOWS3_$__internal_trig_reduction_slowpathd) ;  /* 0x0000000400507944 */ /* 0x000fea0003c00000 */
.L_x_22:
[----:B------:R-:W-:-:S07]  /*5e70*/  VIADD R0, R0, 0x1 ;  /* 0x0000000100007836 */ /* 0x000fce0000000000 */
.L_x_21:
[----:B------:R-:W0:Y:S01]  /*5e80*/  LDCU.64 UR6, c[0x4][0x48] ;  /* 0x01000900ff0677ac */ /* 0x000e220008000a00 */
[----:B------:R-:W-:-:S05]  /*5e90*/  IMAD.SHL.U32 R4, R0, 0x40, RZ ;  /* 0x0000004000047824 */ /* 0x000fca00078e00ff */
[----:B------:R-:W-:-:S04]  /*5ea0*/  LOP3.LUT R4, R4, 0x40, RZ, 0xc0, !PT ;  /* 0x0000004004047812 */ /* 0x000fc800078ec0ff */
[----:B0-----:R-:W-:-:S05]  /*5eb0*/  IADD3 R18, P0, PT, R4, UR6, RZ ;  /* 0x0000000604127c10 */ /* 0x001fca000ff1e0ff */
[----:B------:R-:W-:Y:S01]  /*5ec0*/  IMAD.X R19, RZ, RZ, UR7, P0 ;  /* 0x00000007ff137e24 */ /* 0x000fe200080e06ff */
[----:B------:R-:W-:Y:S01]  /*5ed0*/  LOP3.LUT R16, R0, 0x1, RZ, 0xc0, !PT ;  /* 0x0000000100107812 */ /* 0x000fe200078ec0ff */
[----:B------:R-:W-:Y:S01]  /*5ee0*/  IMAD.MOV.U32 R20, RZ, RZ, 0x20fd8164 ;  /* 0x20fd8164ff147424 */ /* 0x000fe200078e00ff */
[----:B------:R-:W0:Y:S02]  /*5ef0*/  LDCU.64 UR6, c[0x0][0x388] ;  /* 0x00007100ff0677ac */ /* 0x000e240008000a00 */
[----:B------:R-:W2:Y:S04]  /*5f00*/  LDG.E.128.CONSTANT R4, desc[UR8][R18.64] ;  /* 0x0000000812047981 */ /* 0x000ea8000c1e9d00 */
[----:B------:R-:W3:Y:S04]  /*5f10*/  LDG.E.128.CONSTANT R8, desc[UR8][R18.64+0x10] ;  /* 0x0000100812087981 */ /* 0x000ee8000c1e9d00 */
[----:B------:R-:W4:Y:S01]  /*5f20*/  LDG.E.128.CONSTANT R12, desc[UR8][R18.64+0x20] ;  /* 0x00002008120c7981 */ /* 0x000f22000c1e9d00 */
[----:B------:R-:W-:Y:S01]  /*5f30*/  IMAD.MOV.U32 R21, RZ, RZ, 0x3da8ff83 ;  /* 0x3da8ff83ff157424 */ /* 0x000fe200078e00ff */
[----:B------:R-:W-:Y:S01]  /*5f40*/  ISETP.NE.U32.AND P0, PT, R16, 0x1, PT ;  /* 0x000000011000780c */ /* 0x000fe20003f05070 */
[----:B------:R-:W-:Y:S01]  /*5f50*/  DMUL R16, R2, R2 ;  /* 0x0000000202107228 */ /* 0x000fe20000000000 */
[----:B------:R-:W-:Y:S01]  /*5f60*/  UMOV UR10, 0x667f3bcd ;  /* 0x667f3bcd000a7882 */ /* 0x000fe20000000000 */
[----:B------:R-:W-:Y:S01]  /*5f70*/  UMOV UR11, 0x3fa6a09e ;  /* 0x3fa6a09e000b7882 */ /* 0x000fe20000000000 */
[----:B------:R-:W-:-:S02]  /*5f80*/  FSEL R20, R20, -8.06006814911005101289e+34, !P0 ;  /* 0xf9785eba14147808 */ /* 0x000fc40004000000 */
[----:B------:R-:W-:Y:S01]  /*5f90*/  FSEL R21, -R21, 0.11223486810922622681, !P0 ;  /* 0x3de5db6515157808 */ /* 0x000fe20004000100 */
[----:B0-----:R-:W-:-:S04]  /*5fa0*/  ULEA UR4, UP0, UR5, UR6, 0x2 ;  /* 0x0000000605047291 */ /* 0x001fc8000f8010ff */
[----:B------:R-:W-:Y:S01]  /*5fb0*/  ULEA.HI.X UR6, UR5, UR7, URZ, 0x2, UP0 ;  /* 0x0000000705067291 */ /* 0x000fe200080f14ff */
[----:B--2---:R-:W-:-:S08]  /*5fc0*/  DFMA R4, R16, R20, R4 ;  /* 0x000000141004722b */ /* 0x004fd00000000004 */
[----:B------:R-:W-:-:S08]  /*5fd0*/  DFMA R4, R16, R4, R6 ;  /* 0x000000041004722b */ /* 0x000fd00000000006 */
[----:B---3--:R-:W-:-:S08]  /*5fe0*/  DFMA R4, R16, R4, R8 ;  /* 0x000000041004722b */ /* 0x008fd00000000008 */
[----:B------:R-:W-:-:S08]  /*5ff0*/  DFMA R4, R16, R4, R10 ;  /* 0x000000041004722b */ /* 0x000fd0000000000a */
[----:B----4-:R-:W-:-:S08]  /*6000*/  DFMA R4, R16, R4, R12 ;  /* 0x000000041004722b */ /* 0x010fd0000000000c */
[----:B------:R-:W-:-:S08]  /*6010*/  DFMA R4, R16, R4, R14 ;  /* 0x000000041004722b */ /* 0x000fd0000000000e */
[----:B------:R-:W-:Y:S02]  /*6020*/  DFMA R2, R4, R2, R2 ;  /* 0x000000020402722b */ /* 0x000fe40000000002 */
[----:B------:R-:W-:-:S10]  /*6030*/  DFMA R4, R16, R4, 1 ;  /* 0x3ff000001004742b */ /* 0x000fd40000000004 */
[----:B------:R-:W-:Y:S02]  /*6040*/  FSEL R4, R4, R2, !P0 ;  /* 0x0000000204047208 */ /* 0x000fe40004000000 */
[----:B------:R-:W-:Y:S02]  /*6050*/  FSEL R5, R5, R3, !P0 ;  /* 0x0000000305057208 */ /* 0x000fe40004000000 */
[----:B------:R-:W-:-:S04]  /*6060*/  LOP3.LUT P0, RZ, R0, 0x2, RZ, 0xc0, !PT ;  /* 0x0000000200ff7812 */ /* 0x000fc8000780c0ff */
[----:B------:R-:W-:-:S10]  /*6070*/  DADD R2, RZ, -R4 ;  /* 0x00000000ff027229 */ /* 0x000fd40000000804 */
[----:B------:R-:W-:Y:S01]  /*6080*/  FSEL R2, R4, R2, !P0 ;  /* 0x0000000204027208 */ /* 0x000fe20004000000 */
[----:B------:R-:W-:Y:S01]  /*6090*/  IMAD.U32 R4, RZ, RZ, UR4 ;  /* 0x00000004ff047e24 */ /* 0x000fe2000f8e00ff */
[----:B------:R-:W-:Y:S01]  /*60a0*/  FSEL R3, R5, R3, !P0 ;  /* 0x0000000305037208 */ /* 0x000fe20004000000 */
[----:B------:R-:W-:-:S05]  /*60b0*/  IMAD.U32 R5, RZ, RZ, UR6 ;  /* 0x00000006ff057e24 */ /* 0x000fca000f8e00ff */
[----:B------:R-:W-:-:S10]  /*60c0*/  DMUL R2, R2, UR10 ;  /* 0x0000000a02027c28 */ /* 0x000fd40008000000 */
[----:B------:R-:W0:Y:S02]  /*60d0*/  F2F.F32.F64 R3, R2 ;  /* 0x0000000200037310 */ /* 0x000e240000301000 */
[----:B0-----:R-:W-:Y:S01]  /*60e0*/  STG.E desc[UR8][R4.64], R3 ;  /* 0x0000000304007986 */ /* 0x001fe2000c101908 */
[----:B------:R-:W-:Y:S05]  /*60f0*/  EXIT ;  /* 0x000000000000794d */ /* 0x000fea0003800000 */
        .weak           $__internal_0_$__cuda_sm20_dsqrt_rn_f64_mediumpath_v1
        .type           $__internal_0_$__cuda_sm20_dsqrt_rn_f64_mediumpath_v1,@function
        .size           $__internal_0_$__cuda_sm20_dsqrt_rn_f64_mediumpath_v1,($_Z13doRandomStuffIfLj512EEvPT_S1_jP17curandStateXORWOWS3_$__internal_trig_reduction_slowpathd - $__internal_0_$__cuda_sm20_dsqrt_rn_f64_mediumpath_v1)
$__internal_0_$__cuda_sm20_dsqrt_rn_f64_mediumpath_v1:
[----:B------:R-:W-:Y:S01]  /*6100*/  ISETP.GE.U32.AND P0, PT, R14, -0x3400000, PT ;  /* 0xfcc000000e00780c */ /* 0x000fe20003f06070 */
[----:B------:R-:W-:Y:S02]  /*6110*/  IMAD.MOV.U32 R10, RZ, RZ, R12 ;  /* 0x000000ffff0a7224 */ /* 0x000fe400078e000c */
[----:B------:R-:W-:Y:S02]  /*6120*/  IMAD.MOV.U32 R11, RZ, RZ, R13 ;  /* 0x000000ffff0b7224 */ /* 0x000fe400078e000d */
[----:B------:R-:W-:Y:S02]  /*6130*/  IMAD.MOV.U32 R20, RZ, RZ, R22 ;  /* 0x000000ffff147224 */ /* 0x000fe400078e0016 */
[----:B------:R-:W-:Y:S02]  /*6140*/  IMAD.MOV.U32 R12, RZ, RZ, R18 ;  /* 0x000000ffff0c7224 */ /* 0x000fe400078e0012 */
[----:B------:R-:W-:-:S04]  /*6150*/  IMAD.MOV.U32 R13, RZ, RZ, R19 ;  /* 0x000000ffff0d7224 */ /* 0x000fc800078e0013 */
[----:B------:R-:W-:Y:S05]  /*6160*/  @!P0 BRA `(.L_x_23) ;  /* 0x0000000000208947 */ /* 0x000fea0003800000 */
[----:B------:R-:W-:-:S10]  /*6170*/  DFMA.RM R12, R12, R20, R16 ;  /* 0x000000140c0c722b */ /* 0x000fd40000004010 */
[----:B------:R-:W-:-:S05]  /*6180*/  IADD3 R14, P0, PT, R12, 0x1, RZ ;  /* 0x000000010c0e7810 */ /* 0x000fca0007f1e0ff */
[----:B------:R-:W-:-:S06]  /*6190*/  IMAD.X R15, RZ, RZ, R13, P0 ;  /* 0x000000ffff0f7224 */ /* 0x000fcc00000e060d */
[----:B------:R-:W-:-:S08]  /*61a0*/  DFMA.RP R10, -R12, R14, R10 ;  /* 0x0000000e0c0a722b */ /* 0x000fd0000000810a */
[----:B------:R-:W-:-:S06]  /*61b0*/  DSETP.GT.AND P0, PT, R10, RZ, PT ;  /* 0x000000ff0a00722a */ /* 0x000fcc0003f04000 */
[----:B------:R-:W-:Y:S02]  /*61c0*/  FSEL R12, R14, R12, P0 ;  /* 0x0000000c0e0c7208 */ /* 0x000fe40000000000 */
[----:B------:R-:W-:Y:S01]  /*61d0*/  FSEL R13, R15, R13, P0 ;  /* 0x0000000d0f0d7208 */ /* 0x000fe20000000000 */
[----:B------:R-:W-:Y:S06]  /*61e0*/  BRA `(.L_x_24) ;  /* 0x0000000000647947 */ /* 0x000fec0003800000 */
.L_x_23:
[----:B------:R-:W-:-:S14]  /*61f0*/  DSETP.NE.AND P0, PT, R10, RZ, PT ;  /* 0x000000ff0a00722a */ /* 0x000fdc0003f05000 */
[----:B------:R-:W-:Y:S05]  /*6200*/  @!P0 BRA `(.L_x_25) ;  /* 0x0000000000588947 */ /* 0x000fea0003800000 */
[----:B------:R-:W-:-:S13]  /*6210*/  ISETP.GE.AND P0, PT, R11, RZ, PT ;  /* 0x000000ff0b00720c */ /* 0x000fda0003f06270 */
[----:B------:R-:W-:Y:S02]  /*6220*/  @!P0 IMAD.MOV.U32 R12, RZ, RZ, 0x0 ;  /* 0x00000000ff0c8424 */ /* 0x000fe400078e00ff */
[----:B------:R-:W-:Y:S01]  /*6230*/  @!P0 IMAD.MOV.U32 R13, RZ, RZ, -0x80000 ;  /* 0xfff80000ff0d8424 */ /* 0x000fe200078e00ff */
[----:B------:R-:W-:Y:S06]  /*6240*/  @!P0 BRA `(.L_x_24) ;  /* 0x00000000004c8947 */ /* 0x000fec0003800000 */
[----:B------:R-:W-:-:S13]  /*6250*/  ISETP.GT.AND P0, PT, R11, 0x7fefffff, PT ;  /* 0x7fefffff0b00780c */ /* 0x000fda0003f04270 */
[----:B------:R-:W-:Y:S05]  /*6260*/  @P0 BRA `(.L_x_25) ;  /* 0x0000000000400947 */ /* 0x000fea0003800000 */
[----:B------:R-:W-:Y:S01]  /*6270*/  DMUL R10, R10, 8.11296384146066816958e+31 ;  /* 0x469000000a0a7828 */ /* 0x000fe20000000000 */
[----:B------:R-:W-:Y:S02]  /*6280*/  IMAD.MOV.U32 R12, RZ, RZ, RZ ;  /* 0x000000ffff0c7224 */ /* 0x000fe400078e00ff */
[----:B------:R-:W-:Y:S02]  /*6290*/  IMAD.MOV.U32 R16, RZ, RZ, 0x0 ;  /* 0x00000000ff107424 */ /* 0x000fe400078e00ff */
[----:B------:R-:W-:Y:S01]  /*62a0*/  IMAD.MOV.U32 R17, RZ, RZ, 0x3fd80000 ;  /* 0x3fd80000ff117424 */ /* 0x000fe200078e00ff */
[----:B------:R-:W0:Y:S02]  /*62b0*/  MUFU.RSQ64H R13, R11 ;  /* 0x0000000b000d7308 */ /* 0x000e240000001c00 */
[----:B0-----:R-:W-:-:S08]  /*62c0*/  DMUL R14, R12, R12 ;  /* 0x0000000c0c0e7228 */ /* 0x001fd00000000000 */
[----:B------:R-:W-:-:S08]  /*62d0*/  DFMA R14, R10, -R14, 1 ;  /* 0x3ff000000a0e742b */ /* 0x000fd0000000080e */
[----:B------:R-:W-:Y:S02]  /*62e0*/  DFMA R16, R14, R16, 0.5 ;  /* 0x3fe000000e10742b */ /* 0x000fe40000000010 */
[----:B------:R-:W-:-:S08]  /*62f0*/  DMUL R14, R12, R14 ;  /* 0x0000000e0c0e7228 */ /* 0x000fd00000000000 */
[----:B------:R-:W-:-:S08]  /*6300*/  DFMA R14, R16, R14, R12 ;  /* 0x0000000e100e722b */ /* 0x000fd0000000000c */
[----:B------:R-:W-:Y:S02]  /*6310*/  DMUL R12, R10, R14 ;  /* 0x0000000e0a0c7228 */ /* 0x000fe40000000000 */
[----:B------:R-:W-:-:S06]  /*6320*/  VIADD R15, R15, 0xfff00000 ;  /* 0xfff000000f0f7836 */ /* 0x000fcc0000000000 */
[----:B------:R-:W-:-:S08]  /*6330*/  DFMA R16, R12, -R12, R10 ;  /* 0x8000000c0c10722b */ /* 0x000fd0000000000a */
[----:B------:R-:W-:-:S10]  /*6340*/  DFMA R12, R14, R16, R12 ;  /* 0x000000100e0c722b */ /* 0x000fd4000000000c */
[----:B------:R-:W-:Y:S01]  /*6350*/  VIADD R13, R13, 0xfcb00000 ;  /* 0xfcb000000d0d7836 */ /* 0x000fe20000000000 */
[----:B------:R-:W-:Y:S06]  /*6360*/  BRA `(.L_x_24) ;  /* 0x0000000000047947 */ /* 0x000fec0003800000 */
.L_x_25:
[----:B------:R-:W-:-:S11]  /*6370*/  DADD R12, R10, R10 ;  /* 0x000000000a0c7229 */ /* 0x000fd6000000000a */
.L_x_24:
[----:B------:R-:W-:Y:S02]  /*6380*/  IMAD.MOV.U32 R10, RZ, RZ, R8 ;  /* 0x000000ffff0a7224 */ /* 0x000fe400078e0008 */
[----:B------:R-:W-:-:S04]  /*6390*/  IMAD.MOV.U32 R11, RZ, RZ, 0x0 ;  /* 0x00000000ff0b7424 */ /* 0x000fc800078e00ff */
[----:B------:R-:W-:Y:S05]  /*63a0*/  RET.REL.NODEC R10 `(_Z13doRandomStuffIfLj512EEvPT_S1_jP17curandStateXORWOWS3_) ;  /* 0xffffff9c0a147950 */ /* 0x000fea0003c3ffff */
        .type           $_Z13doRandomStuffIfLj512EEvPT_S1_jP17curandStateXORWOWS3_$__internal_trig_reduction_slowpathd,@function
        .size           $_Z13doRandomStuffIfLj512EEvPT_S1_jP17curandStateXORWOWS3_$__internal_trig_reduction_slowpathd,(.L_x_352 - $_Z13doRandomStuffIfLj512EEvPT_S1_jP17curandStateXORWOWS3_$__internal_trig_reduction_slowpathd)
$_Z13doRandomStuffIfLj512EEvPT_S1_jP17curandStateXORWOWS3_$__internal_trig_reduction_slowpathd:
[--C-:B------:R-:W-:Y:S01]  /*63b0*/  SHF.R.U32.HI R0, RZ, 0x14, R17.reuse ;  /* 0x00000014ff007819 */ /* 0x100fe20000011611 */
[----:B------:R-:W-:Y:S02]  /*63c0*/  IMAD.MOV.U32 R4, RZ, RZ, R16 ;  /* 0x000000ffff047224 */ /* 0x000fe400078e0010 */
[----:B------:R-:W-:Y:S01]  /*63d0*/  IMAD.MOV.U32 R5, RZ, RZ, R17 ;  /* 0x000000ffff057224 */ /* 0x000fe200078e0011 */
[----:B------:R-:W-:Y:S01]  /*63e0*/  LOP3.LUT R3, R0, 0x7ff, RZ, 0xc0, !PT ;  /* 0x000007ff00037812 */ /* 0x000fe200078ec0ff */
[----:B------:R-:W-:-:S03]  /*63f0*/  IMAD.MOV.U32 R2, RZ, RZ, RZ ;  /* 0x000000ffff027224 */ /* 0x000fc600078e00ff */
[----:B------:R-:W-:-:S13]  /*6400*/  ISETP.NE.AND P0, PT, R3, 0x7ff, PT ;  /* 0x000007ff0300780c */ /* 0x000fda0003f05270 */
[----:B------:R-:W-:Y:S05]  /*6410*/  @!P0 BRA `(.L_x_26) ;  /* 0x0000000800308947 */ /* 0x000fea0003800000 */
[----:B------:R-:W-:Y:S01]  /*6420*/  VIADD R2, R3, 0xfffffc00 ;  /* 0xfffffc0003027836 */ /* 0x000fe20000000000 */
[----:B------:R-:W-:Y:S01]  /*6430*/  CS2R R18, SRZ ;  /* 0x0000000000127805 */ /* 0x000fe2000001ff00 */
[----:B------:R-:W-:-:S03]  /*6440*/  VIADD R11, R1, 0x60 ;  /* 0x00000060010b7836 */ /* 0x000fc60000000000 */
[----:B------:R-:W-:Y:S02]  /*6450*/  SHF.R.U32.HI R6, RZ, 0x6, R2 ;  /* 0x00000006ff067819 */ /* 0x000fe40000011602 */
[----:B------:R-:W-:Y:S02]  /*6460*/  ISETP.GE.U32.AND P0, PT, R2, 0x80, PT ;  /* 0x000000800200780c */ /* 0x000fe40003f06070 */
[C---:B------:R-:W-:Y:S02]  /*6470*/  IADD3 R7, PT, PT, -R6.reuse, 0x13, RZ ;  /* 0x0000001306077810 */ /* 0x040fe40007ffe1ff */
[----:B------:R-:W-:Y:S02]  /*6480*/  IADD3 R21, PT, PT, -R6, 0xf, RZ ;  /* 0x0000000f06157810 */ /* 0x000fe40007ffe1ff */
[----:B------:R-:W-:-:S04]  /*6490*/  SEL R7, R7, 0x12, P0 ;  /* 0x0000001207077807 */ /* 0x000fc80000000000 */
[----:B------:R-:W-:-:S13]  /*64a0*/  ISETP.GE.AND P0, PT, R21, R7, PT ;  /* 0x000000071500720c */ /* 0x000fda0003f06270 */
[----:B------:R-:W-:Y:S05]  /*64b0*/  @P0 BRA `(.L_x_27) ;  /* 0x00000000008c0947 */ /* 0x000fea0003800000 */
[----:B------:R-:W0:Y:S01]  /*64c0*/  LDC.64 R2, c[0x4][0x40] ;  /* 0x01001000ff027b82 */ /* 0x000e220000000a00 */
[C---:B------:R-:W-:Y:S01]  /*64d0*/  SHF.L.U64.HI R15, R4.reuse, 0xb, R5 ;  /* 0x0000000b040f7819 */ /* 0x040fe20000010205 */
[----:B------:R-:W-:Y:S01]  /*64e0*/  IMAD.SHL.U32 R13, R4, 0x800, RZ ;  /* 0x00000800040d7824 */ /* 0x000fe200078e00ff */
[----:B------:R-:W-:Y:S01]  /*64f0*/  IADD3 R14, PT, PT, RZ, -R6, -R7 ;  /* 0x80000006ff0e7210 */ /* 0x000fe20007ffe807 */
[----:B------:R-:W-:Y:S01]  /*6500*/  IMAD.MOV.U32 R12, RZ, RZ, RZ ;  /* 0x000000ffff0c7224 */ /* 0x000fe200078e00ff */
[----:B------:R-:W-:Y:S02]  /*6510*/  CS2R R18, SRZ ;  /* 0x0000000000127805 */ /* 0x000fe4000001ff00 */
[----:B------:R-:W-:Y:S01]  /*6520*/  LOP3.LUT R15, R15, 0x80000000, RZ, 0xfc, !PT ;  /* 0x800000000f0f7812 */ /* 0x000fe200078efcff */
[----:B------:R-:W1:Y:S01]  /*6530*/  LDCU.64 UR6, c[0x0][0x358] ;  /* 0x00006b00ff0677ac */ /* 0x000e620008000a00 */
[----:B------:R-:W-:-:S05]  /*6540*/  NOP ;  /* 0x0000000000007918 */ /* 0x000fca0000000000 */
.L_x_28:
[----:B0-----:R-:W-:-:S06]  /*6550*/  IMAD.WIDE R4, R21, 0x8, R2 ;  /* 0x0000000815047825 */ /* 0x001fcc00078e0202 */
[----:B-1----:R-:W2:Y:S01]  /*6560*/  LDG.E.64.CONSTANT R4, desc[UR6][R4.64] ;  /* 0x0000000604047981 */ /* 0x002ea2000c1e9b00 */
[----:B------:R-:W-:Y:S02]  /*6570*/  IMAD.MOV.U32 R8, RZ, RZ, R18 ;  /* 0x000000ffff087224 */ /* 0x000fe400078e0012 */
[----:B------:R-:W-:Y:S02]  /*6580*/  IMAD.MOV.U32 R9, RZ, RZ, R19 ;  /* 0x000000ffff097224 */ /* 0x000fe400078e0013 */
[----:B------:R-:W-:Y:S02]  /*6590*/  VIADD R14, R14, 0x1 ;  /* 0x000000010e0e7836 */ /* 0x000fe40000000000 */
[----:B------:R-:W-:Y:S02]  /*65a0*/  VIADD R21, R21, 0x1 ;  /* 0x0000000115157836 */ /* 0x000fe40000000000 */
[----:B--2---:R-:W-:-:S04]  /*65b0*/  IMAD.WIDE.U32 R8, P2, R4, R13, R8 ;  /* 0x0000000d04087225 */ /* 0x004fc80007840008 */
[----:B------:R-:W-:Y:S02]  /*65c0*/  IMAD R19, R4, R15, RZ ;  /* 0x0000000f04137224 */ /* 0x000fe400078e02ff */
[CC--:B------:R-:W-:Y:S02]  /*65d0*/  IMAD R16, R5.reuse, R13.reuse, RZ ;  /* 0x0000000d05107224 */ /* 0x0c0fe400078e02ff */
[----:B------:R-:W-:Y:S01]  /*65e0*/  IMAD.HI.U32 R23, R5, R13, RZ ;  /* 0x0000000d05177227 */ /* 0x000fe200078e00ff */
[----:B------:R-:W-:-:S03]  /*65f0*/  IADD3 R9, P0, PT, R19, R9, RZ ;  /* 0x0000000913097210 */ /* 0x000fc60007f1e0ff */
[----:B------:R-:W-:Y:S01]  /*6600*/  IMAD R19, R12, 0x8, R11 ;  /* 0x000000080c137824 */ /* 0x000fe200078e020b */
[----:B------:R-:W-:Y:S01]  /*6610*/  IADD3 R9, P1, PT, R16, R9, RZ ;  /* 0x0000000910097210 */ /* 0x000fe20007f3e0ff */
[----:B------:R-:W-:-:S04]  /*6620*/  IMAD.HI.U32 R16, R4, R15, RZ ;  /* 0x0000000f04107227 */ /* 0x000fc800078e00ff */
[----:B------:R-:W-:Y:S01]  /*6630*/  IMAD.X R4, RZ, RZ, R16, P2 ;  /* 0x000000ffff047224 */ /* 0x000fe200010e0610 */
[----:B------:R0:W-:Y:S01]  /*6640*/  STL.64 [R19], R8 ;  /* 0x0000000813007387 */ /* 0x0001e20000100a00 */
[----:B------:R-:W-:-:S03]  /*6650*/  IMAD.HI.U32 R16, R5, R15, RZ ;  /* 0x0000000f05107227 */ /* 0x000fc600078e00ff */
[----:B------:R-:W-:Y:S01]  /*6660*/  IADD3.X R4, P0, PT, R23, R4, RZ, P0, !PT ;  /* 0x0000000417047210 */ /* 0x000fe2000071e4ff */
[----:B------:R-:W-:Y:S02]  /*6670*/  IMAD R5, R5, R15, RZ ;  /* 0x0000000f05057224 */ /* 0x000fe400078e02ff */
[----:B------:R-:W-:-:S03]  /*6680*/  VIADD R12, R12, 0x1 ;  /* 0x000000010c0c7836 */ /* 0x000fc60000000000 */
[----:B------:R-:W-:Y:S01]  /*6690*/  IADD3.X R18, P1, PT, R5, R4, RZ, P1, !PT ;  /* 0x0000000405127210 */ /* 0x000fe20000f3e4ff */
[----:B------:R-:W-:Y:S01]  /*66a0*/  IMAD.X R4, RZ, RZ, R16, P0 ;  /* 0x000000ffff047224 */ /* 0x000fe200000e0610 */
[----:B------:R-:W-:-:S03]  /*66b0*/  ISETP.NE.AND P0, PT, R14, -0xf, PT ;  /* 0xfffffff10e00780c */ /* 0x000fc60003f05270 */
[----:B0-----:R-:W-:-:S10]  /*66c0*/  IMAD.X R19, RZ, RZ, R4, P1 ;  /* 0x000000ffff137224 */ /* 0x001fd400008e0604 */
[----:B------:R-:W-:Y:S05]  /*66d0*/  @P0 BRA `(.L_x_28) ;  /* 0xfffffffc009c0947 */ /* 0x000fea000383ffff */
[----:B------:R-:W-:-:S07]  /*66e0*/  IMAD.MOV.U32 R21, RZ, RZ, R7 ;  /* 0x000000ffff157224 */ /* 0x000fce00078e0007 */
.L_x_27:
[----:B------:R-:W-:Y:S01]  /*66f0*/  LOP3.LUT P0, R23, R0, 0x3f, RZ, 0xc0, !PT ;  /* 0x0000003f00177812 */ /* 0x000fe2000780c0ff */
[----:B------:R-:W-:-:S04]  /*6700*/  IMAD.IADD R6, R6, 0x1, R21 ;  /* 0x0000000106067824 */ /* 0x000fc800078e0215 */
[----:B------:R-:W-:-:S05]  /*6710*/  IMAD.U32 R21, R6, 0x8, R11 ;  /* 0x0000000806157824 */ /* 0x000fca00078e000b */
[----:B------:R0:W-:Y:S04]  /*6720*/  STL.64 [R21+-0x78], R18 ;  /* 0xffff881215007387 */ /* 0x0001e80000100a00 */
[----:B------:R-:W2:Y:S04]  /*6730*/  @P0 LDL.64 R8, [R1+0x68] ;  /* 0x0000680001080983 */ /* 0x000ea80000100a00 */
[----:B------:R-:W3:Y:S04]  /*6740*/  LDL.64 R4, [R1+0x70] ;  /* 0x0000700001047983 */ /* 0x000ee80000100a00 */
[----:B------:R-:W4:Y:S01]  /*6750*/  LDL.64 R2, [R1+0x78] ;  /* 0x0000780001027983 */ /* 0x000f220000100a00 */
[----:B------:R-:W-:-:S02]  /*6760*/  @P0 LOP3.LUT R0, R23, 0x3f, RZ, 0x3c, !PT ;  /* 0x0000003f17000812 */ /* 0x000fc400078e3cff */
[--C-:B--2---:R-:W-:Y:S02]  /*6770*/  @P0 SHF.R.U64 R7, R8, 0x1, R9.reuse ;  /* 0x0000000108070819 */ /* 0x104fe40000001209 */
[----:B------:R-:W-:Y:S02]  /*6780*/  @P0 SHF.R.U32.HI R9, RZ, 0x1, R9 ;  /* 0x00000001ff090819 */ /* 0x000fe40000011609 */
[C---:B---3--:R-:W-:Y:S02]  /*6790*/  @P0 SHF.L.U32 R11, R4.reuse, R23, RZ ;  /* 0x00000017040b0219 */ /* 0x048fe400000006ff */
[----:B------:R-:W-:Y:S02]  /*67a0*/  @P0 SHF.R.U64 R6, R7, R0, R9 ;  /* 0x0000000007060219 */ /* 0x000fe40000001209 */
[--C-:B------:R-:W-:Y:S02]  /*67b0*/  @P0 SHF.R.U32.HI R15, RZ, 0x1, R5.reuse ;  /* 0x00000001ff0f0819 */ /* 0x100fe40000011605 */
[----:B------:R-:W-:-:S02]  /*67c0*/  @P0 SHF.R.U64 R13, R4, 0x1, R5 ;  /* 0x00000001040d0819 */ /* 0x000fc40000001205 */
[-C--:B------:R-:W-:Y:S02]  /*67d0*/  @P0 SHF.L.U64.HI R8, R4, R23.reuse, R5 ;  /* 0x0000001704080219 */ /* 0x080fe40000010205 */
[----:B------:R-:W-:Y:S02]  /*67e0*/  @P0 SHF.R.U32.HI R7, RZ, R0, R9 ;  /* 0x00000000ff070219 */ /* 0x000fe40000011609 */
[----:B------:R-:W-:Y:S02]  /*67f0*/  @P0 LOP3.LUT R4, R11, R6, RZ, 0xfc, !PT ;  /* 0x000000060b040212 */ /* 0x000fe400078efcff */
[----:B----4-:R-:W-:Y:S02]  /*6800*/  @P0 SHF.L.U32 R9, R2, R23, RZ ;  /* 0x0000001702090219 */ /* 0x010fe400000006ff */
[----:B------:R-:W-:Y:S02]  /*6810*/  @P0 SHF.R.U64 R12, R13, R0, R15 ;  /* 0x000000000d0c0219 */ /* 0x000fe4000000120f */
[----:B------:R-:W-:Y:S01]  /*6820*/  @P0 LOP3.LUT R5, R8, R7, RZ, 0xfc, !PT ;  /* 0x0000000708050212 */ /* 0x000fe200078efcff */
[----:B------:R-:W-:Y:S01]  /*6830*/  IMAD.SHL.U32 R8, R4, 0x4, RZ ;  /* 0x0000000404087824 */ /* 0x000fe200078e00ff */
[----:B------:R-:W-:-:S02]  /*6840*/  @P0 SHF.L.U64.HI R7, R2, R23, R3 ;  /* 0x0000001702070219 */ /* 0x000fc40000010203 */
[----:B------:R-:W-:Y:S02]  /*6850*/  @P0 LOP3.LUT R2, R9, R12, RZ, 0xfc, !PT ;  /* 0x0000000c09020212 */ /* 0x000fe400078efcff */
[----:B------:R-:W-:Y:S02]  /*6860*/  @P0 SHF.R.U32.HI R0, RZ, R0, R15 ;  /* 0x00000000ff000219 */ /* 0x000fe4000001160f */
[----:B------:R-:W-:Y:S02]  /*6870*/  SHF.L.U64.HI R9, R4, 0x2, R5 ;  /* 0x0000000204097819 */ /* 0x000fe40000010205 */
[----:B------:R-:W-:Y:S02]  /*6880*/  @P0 LOP3.LUT R3, R7, R0, RZ, 0xfc, !PT ;  /* 0x0000000007030212 */ /* 0x000fe400078efcff */
[----:B------:R-:W-:Y:S02]  /*6890*/  SHF.L.W.U32.HI R5, R5, 0x2, R2 ;  /* 0x0000000205057819 */ /* 0x000fe40000010e02 */
[----:B------:R-:W-:-:S02]  /*68a0*/  IADD3 RZ, P0, PT, RZ, -R8, RZ ;  /* 0x80000008ffff7210 */ /* 0x000fc40007f1e0ff */
[----:B------:R-:W-:Y:S02]  /*68b0*/  LOP3.LUT R0, RZ, R9, RZ, 0x33, !PT ;  /* 0x00000009ff007212 */ /* 0x000fe400078e33ff */
[----:B------:R-:W-:Y:S02]  /*68c0*/  SHF.L.W.U32.HI R2, R2, 0x2, R3 ;  /* 0x0000000202027819 */ /* 0x000fe40000010e03 */
[----:B------:R-:W-:Y:S02]  /*68d0*/  LOP3.LUT R6, RZ, R5, RZ, 0x33, !PT ;  /* 0x00000005ff067212 */ /* 0x000fe400078e33ff */
[----:B------:R-:W-:Y:S02]  /*68e0*/  IADD3.X R4, P0, PT, RZ, R0, RZ, P0, !PT ;  /* 0x00000000ff047210 */ /* 0x000fe4000071e4ff */
[----:B------:R-:W-:Y:S02]  /*68f0*/  LOP3.LUT R0, RZ, R2, RZ, 0x33, !PT ;  /* 0x00000002ff007212 */ /* 0x000fe400078e33ff */
[----:B------:R-:W-:-:S02]  /*6900*/  IADD3.X R6, P1, PT, RZ, R6, RZ, P0, !PT ;  /* 0x00000006ff067210 */ /* 0x000fc4000073e4ff */
[----:B------:R-:W-:-:S03]  /*6910*/  ISETP.GT.U32.AND P2, PT, R5, -0x1, PT ;  /* 0xffffffff0500780c */ /* 0x000fc60003f44070 */
[----:B------:R-:W-:Y:S01]  /*6920*/  IMAD.X R7, RZ, RZ, R0, P1 ;  /* 0x000000ffff077224 */ /* 0x000fe200008e0600 */
[----:B------:R-:W-:-:S04]  /*6930*/  ISETP.GT.AND.EX P0, PT, R2, -0x1, PT, P2 ;  /* 0xffffffff0200780c */ /* 0x000fc80003f04320 */
[----:B------:R-:W-:Y:S02]  /*6940*/  SEL R12, R2, R7, P0 ;  /* 0x00000007020c7207 */ /* 0x000fe40000000000 */
[----:B------:R-:W-:Y:S02]  /*6950*/  SEL R7, R5, R6, P0 ;  /* 0x0000000605077207 */ /* 0x000fe40000000000 */
[----:B------:R-:W-:Y:S02]  /*6960*/  ISETP.NE.U32.AND P1, PT, R12, RZ, PT ;  /* 0x000000ff0c00720c */ /* 0x000fe40003f25070 */
[----:B------:R-:W-:Y:S02]  /*6970*/  SEL R9, R9, R4, P0 ;  /* 0x0000000409097207 */ /* 0x000fe40000000000 */
[----:B------:R-:W-:Y:S01]  /*6980*/  SEL R5, R7, R12, !P1 ;  /* 0x0000000c07057207 */ /* 0x000fe20004800000 */
[----:B------:R-:W-:-:S05]  /*6990*/  @!P0 IMAD.MOV R8, RZ, RZ, -R8 ;  /* 0x000000ffff088224 */ /* 0x000fca00078e0a08 */
[----:B------:R-:W1:Y:S02]  /*69a0*/  FLO.U32 R5, R5 ;  /* 0x0000000500057300 */ /* 0x000e6400000e0000 */
[C---:B-1----:R-:W-:Y:S02]  /*69b0*/  IADD3 R6, PT, PT, -R5.reuse, 0x1f, RZ ;  /* 0x0000001f05067810 */ /* 0x042fe40007ffe1ff */
[----:B------:R-:W-:-:S03]  /*69c0*/  IADD3 R0, PT, PT, -R5, 0x3f, RZ ;  /* 0x0000003f05007810 */ /* 0x000fc60007ffe1ff */
[----:B------:R-:W-:-:S05]  /*69d0*/  @P1 IMAD.MOV R0, RZ, RZ, R6 ;  /* 0x000000ffff001224 */ /* 0x000fca00078e0206 */
[----:B------:R-:W-:-:S13]  /*69e0*/  ISETP.NE.AND P1, PT, R0, RZ, PT ;  /* 0x000000ff0000720c */ /* 0x000fda0003f25270 */
[----:B0-----:R-:W-:Y:S05]  /*69f0*/  @!P1 BRA `(.L_x_29) ;  /* 0x0000000000289947 */ /* 0x001fea0003800000 */
[----:B------:R-:W-:Y:S02]  /*6a00*/  LOP3.LUT R4, R0, 0x3f, RZ, 0xc0, !PT ;  /* 0x0000003f00047812 */ /* 0x000fe400078ec0ff */
[--C-:B------:R-:W-:Y:S02]  /*6a10*/  SHF.R.U64 R6, R8, 0x1, R9.reuse ;  /* 0x0000000108067819 */ /* 0x100fe40000001209 */
[----:B------:R-:W-:Y:S02]  /*6a20*/  SHF.R.U32.HI R8, RZ, 0x1, R9 ;  /* 0x00000001ff087819 */ /* 0x000fe40000011609 */
[----:B------:R-:W-:Y:S02]  /*6a30*/  LOP3.LUT R5, R0, 0x3f, RZ, 0xc, !PT ;  /* 0x0000003f00057812 */ /* 0x000fe400078e0cff */
[CC--:B------:R-:W-:Y:S02]  /*6a40*/  SHF.L.U64.HI R12, R7.reuse, R4.reuse, R12 ;  /* 0x00000004070c7219 */ /* 0x0c0fe4000001020c */
[----:B------:R-:W-:-:S02]  /*6a50*/  SHF.L.U32 R7, R7, R4, RZ ;  /* 0x0000000407077219 */ /* 0x000fc400000006ff */
[-CC-:B------:R-:W-:Y:S02]  /*6a60*/  SHF.R.U64 R4, R6, R5.reuse, R8.reuse ;  /* 0x0000000506047219 */ /* 0x180fe40000001208 */
[----:B------:R-:W-:Y:S02]  /*6a70*/  SHF.R.U32.HI R5, RZ, R5, R8 ;  /* 0x00000005ff057219 */ /* 0x000fe40000011608 */
[----:B------:R-:W-:Y:S02]  /*6a80*/  LOP3.LUT R7, R7, R4, RZ, 0xfc, !PT ;  /* 0x0000000407077212 */ /* 0x000fe400078efcff */
[----:B------:R-:W-:-:S07]  /*6a90*/  LOP3.LUT R12, R12, R5, RZ, 0xfc, !PT ;  /* 0x000000050c0c7212 */ /* 0x000fce00078efcff */
.L_x_29:
[----:B------:R-:W-:-:S04]  /*6aa0*/  IMAD.WIDE.U32 R8, R7, 0x2168c235, RZ ;  /* 0x2168c23507087825 */ /* 0x000fc800078e00ff */
[----:B------:R-:W-:Y:S01]  /*6ab0*/  IMAD.MOV.U32 R4, RZ, RZ, R9 ;  /* 0x000000ffff047224 */ /* 0x000fe200078e0009 */
[----:B------:R-:W-:Y:S01]  /*6ac0*/  IADD3 RZ, P1, PT, R8, R8, RZ ;  /* 0x0000000808ff7210 */ /* 0x000fe20007f3e0ff */
[----:B------:R-:W-:Y:S02]  /*6ad0*/  IMAD.MOV.U32 R5, RZ, RZ, RZ ;  /* 0x000000ffff057224 */ /* 0x000fe400078e00ff */
[----:B------:R-:W-:-:S04]  /*6ae0*/  IMAD.HI.U32 R6, R12, -0x36f0255e, RZ ;  /* 0xc90fdaa20c067827 */ /* 0x000fc800078e00ff */
[----:B------:R-:W-:-:S04]  /*6af0*/  IMAD.WIDE.U32 R4, R7, -0x36f0255e, R4 ;  /* 0xc90fdaa207047825 */ /* 0x000fc800078e0004 */
[C---:B------:R-:W-:Y:S02]  /*6b00*/  IMAD R7, R12.reuse, -0x36f0255e, RZ ;  /* 0xc90fdaa20c077824 */ /* 0x040fe400078e02ff */
[----:B------:R-:W-:-:S04]  /*6b10*/  IMAD.WIDE.U32 R4, P2, R12, 0x2168c235, R4 ;  /* 0x2168c2350c047825 */ /* 0x000fc80007840004 */
[----:B------:R-:W-:Y:S01]  /*6b20*/  IMAD.X R6, RZ, RZ, R6, P2 ;  /* 0x000000ffff067224 */ /* 0x000fe200010e0606 */
[----:B------:R-:W-:Y:S02]  /*6b30*/  IADD3 R5, P2, PT, R7, R5, RZ ;  /* 0x0000000507057210 */ /* 0x000fe40007f5e0ff */
[----:B------:R-:W-:Y:S02]  /*6b40*/  IADD3.X RZ, P1, PT, R4, R4, RZ, P1, !PT ;  /* 0x0000000404ff7210 */ /* 0x000fe40000f3e4ff */
[C---:B------:R-:W-:Y:S01]  /*6b50*/  ISETP.GT.U32.AND P3, PT, R5.reuse, RZ, PT ;  /* 0x000000ff0500720c */ /* 0x040fe20003f64070 */
[----:B------:R-:W-:Y:S01]  /*6b60*/  IMAD.X R6, RZ, RZ, R6, P2 ;  /* 0x000000ffff067224 */ /* 0x000fe200010e0606 */
[----:B------:R-:W-:-:S04]  /*6b70*/  IADD3.X R4, P2, PT, R5, R5, RZ, P1, !PT ;  /* 0x0000000505047210 */ /* 0x000fc80000f5e4ff */
[C---:B------:R-:W-:Y:S01]  /*6b80*/  ISETP.GT.AND.EX P1, PT, R6.reuse, RZ, PT, P3 ;  /* 0x000000ff0600720c */ /* 0x040fe20003f24330 */
[----:B------:R-:W-:-:S03]  /*6b90*/  IMAD.X R7, R6, 0x1, R6, P2 ;  /* 0x0000000106077824 */ /* 0x000fc600010e0606 */
[----:B------:R-:W-:Y:S02]  /*6ba0*/  SEL R4, R4, R5, P1 ;  /* 0x0000000504047207 */ /* 0x000fe40000800000 */
[----:B------:R-:W-:Y:S02]  /*6bb0*/  SEL R5, R7, R6, P1 ;  /* 0x0000000607057207 */ /* 0x000fe40000800000 */
[----:B------:R-:W-:Y:S02]  /*6bc0*/  IADD3 R4, P2, PT, R4, 0x1, RZ ;  /* 0x0000000104047810 */ /* 0x000fe40007f5e0ff */
[----:B------:R-:W-:Y:S02]  /*6bd0*/  SEL R7, RZ, 0xffffffff, !P1 ;  /* 0xffffffffff077807 */ /* 0x000fe40004800000 */
[----:B------:R-:W-:Y:S01]  /*6be0*/  LOP3.LUT P1, R17, R17, 0x80000000, RZ, 0xc0, !PT ;  /* 0x8000000011117812 */ /* 0x000fe2000782c0ff */
[----:B------:R-:W-:Y:S02]  /*6bf0*/  IMAD.X R5, RZ, RZ, R5, P2 ;  /* 0x000000ffff057224 */ /* 0x000fe400010e0605 */
[----:B------:R-:W-:Y:S01]  /*6c00*/  IMAD.IADD R0, R7, 0x1, -R0 ;  /* 0x0000000107007824 */ /* 0x000fe200078e0a00 */
[----:B------:R-:W-:-:S02]  /*6c10*/  SHF.R.U32.HI R7, RZ, 0x1e, R3 ;  /* 0x0000001eff077819 */ /* 0x000fc40000011603 */
[----:B------:R-:W-:Y:S01]  /*6c20*/  SHF.R.U64 R4, R4, 0xa, R5 ;  /* 0x0000000a04047819 */ /* 0x000fe20000001205 */
[----:B------:R-:W-:Y:S01]  /*6c30*/  IMAD.SHL.U32 R0, R0, 0x100000, RZ ;  /* 0x0010000000007824 */ /* 0x000fe200078e00ff */
[----:B------:R-:W-:Y:S02]  /*6c40*/  LEA.HI R2, R2, R7, RZ, 0x1 ;  /* 0x0000000702027211 */ /* 0x000fe400078f08ff */
[----:B------:R-:W-:Y:S02]  /*6c50*/  IADD3 R4, P2, PT, R4, 0x1, RZ ;  /* 0x0000000104047810 */ /* 0x000fe40007f5e0ff */
[----:B------:R-:W-:Y:S01]  /*6c60*/  @!P0 LOP3.LUT R17, R17, 0x80000000, RZ, 0x3c, !PT ;  /* 0x8000000011118812 */ /* 0x000fe200078e3cff */
[----:B------:R-:W-:Y:S01]  /*6c70*/  @P1 IMAD.MOV R2, RZ, RZ, -R2 ;  /* 0x000000ffff021224 */ /* 0x000fe200078e0a02 */
[----:B------:R-:W-:-:S04]  /*6c80*/  LEA.HI.X R5, R5, RZ, RZ, 0x16, P2 ;  /* 0x000000ff05057211 */ /* 0x000fc800010fb4ff */
[--C-:B------:R-:W-:Y:S02]  /*6c90*/  SHF.R.U64 R4, R4, 0x1, R5.reuse ;  /* 0x0000000104047819 */ /* 0x100fe40000001205 */
[----:B------:R-:W-:Y:S02]  /*6ca0*/  SHF.R.U32.HI R3, RZ, 0x1, R5 ;  /* 0x00000001ff037819 */ /* 0x000fe40000011605 */
[----:B------:R-:W-:-:S04]  /*6cb0*/  IADD3 R4, P2, P3, RZ, RZ, R4 ;  /* 0x000000ffff047210 */ /* 0x000fc80007b5e004 */
[----:B------:R-:W-:-:S04]  /*6cc0*/  IADD3.X R0, PT, PT, R0, 0x3fe00000, R3, P2, P3 ;  /* 0x3fe0000000007810 */ /* 0x000fc800017e6403 */
[----:B------:R-:W-:-:S07]  /*6cd0*/  LOP3.LUT R5, R0, R17, RZ, 0xfc, !PT ;  /* 0x0000001100057212 */ /* 0x000fce00078efcff */
.L_x_26:
[----:B------:R-:W-:Y:S02]  /*6ce0*/  IMAD.MOV.U32 R11, RZ, RZ, 0x0 ;  /* 0x00000000ff0b7424 */ /* 0x000fe400078e00ff */
[----:B------:R-:W-:Y:S02]  /*6cf0*/  IMAD.MOV.U32 R0, RZ, RZ, R2 ;  /* 0x000000ffff007224 */ /* 0x000fe400078e0002 */
[----:B------:R-:W-:Y:S02]  /*6d00*/  IMAD.MOV.U32 R2, RZ, RZ, R4 ;  /* 0x000000ffff027224 */ /* 0x000fe400078e0004 */
[----:B------:R-:W-:Y:S01]  /*6d10*/  IMAD.MOV.U32 R3, RZ, RZ, R5 ;  /* 0x000000ffff037224 */ /* 0x000fe200078e0005 */
[----:B------:R-:W-:Y:S06]  /*6d20*/  RET.REL.NODEC R10 `(_Z13doRandomStuffIfLj512EEvPT_S1_jP17curandStateXORWOWS3_) ;  /* 0xffffff900ab47950 */ /* 0x000fec0003c3ffff */
.L_x_30:
[----:B------:R-:W-:-:S00]  /*6d30*/  BRA `(.L_x_30) ;  /* 0xfffffffc00fc7947 */ /* 0x000fc0000383ffff */
[----:B------:R-:W-:-:S00]  /*6d40*/  NOP ;  /* 0x0000000000007918 */ /* 0x000fc00000000000 */
        /* <DEDUP_REMOVED lines=11> */
.L_x_352:


//--------------------- .text._Z13doRandomStuffIfLj256EEvPT_S1_jP17curandStateXORWOWS3_ --------------------------
	.section	.text._Z13doRandomStuffIfLj256EEvPT_S1_jP17curandStateXORWOWS3_,"ax",@progbits
	.align	128
        .global         _Z13doRandomStuffIfLj256EEvPT_S1_jP17curandStateXORWOWS3_
        .type           _Z13doRandomStuffIfLj256EEvPT_S1_jP17curandStateXORWOWS3_,@function
        .size           _Z13doRandomStuffIfLj256EEvPT_S1_jP17curandStateXORWOWS3_,(.L_x_354 - _Z13doRandomStuffIfLj256EEvPT_S1_jP17curandStateXORWOWS3_)
        .other          _Z13doRandomStuffIfLj256EEvPT_S1_jP17curandStateXORWOWS3_,@"STO_CUDA_ENTRY STV_DEFAULT"
_Z13doRandomStuffIfLj256EEvPT_S1_jP17curandStateXORWOWS3_:
.text._Z13doRandomStuffIfLj256EEvPT_S1_jP17curandStateXORWOWS3_:
        /* <DEDUP_REMOVED lines=29> */
.L_x_39:
        /* <DEDUP_REMOVED lines=10> */
.L_x_34:
[----:B------:R-:W-:-:S06]  /*0270*/  IMAD R13, R12, 0x4, R1 ;  /* 0x000000040c0d7824 */ /* 0x000fcc00078e0201 */
[----:B------:R-:W5:Y:S01]  /*0280*/  LDL R13, [R13+0x4] ;  /* 0x000004000d0d7983 */ /* 0x000f620000100800 */
[----:B------:R-:W-:Y:S02]  /*0290*/  IMAD.SHL.U32 R14, R12, 0x20, RZ ;  /* 0x000000200c0e7824 */ /* 0x000fe400078e00ff */
[----:B------:R-:W-:-:S07]  /*02a0*/  IMAD.MOV.U32 R15, RZ, RZ, RZ ;  /* 0x000000ffff0f7224 */ /* 0x000fce00078e00ff */
.L_x_33:
        /* <DEDUP_REMOVED lines=187> */
.L_x_36:
[----:B------:R-:W-:-:S06]  /*0e60*/  IMAD R13, R12, 0x4, R1 ;  /* 0x000000040c0d7824 */ /* 0x000fcc00078e0201 */
[----:B------:R-:W5:Y:S01]  /*0e70*/  LDL R13, [R13+0x4] ;  /* 0x000004000d0d7983 */ /* 0x000f620000100800 */
[----:B------:R-:W-:Y:S02]  /*0e80*/  IMAD.SHL.U32 R14, R12, 0x20, RZ ;  /* 0x000000200c0e7824 */ /* 0x000fe400078e00ff */
[----:B------:R-:W-:-:S07]  /*0e90*/  IMAD.MOV.U32 R15, RZ, RZ, RZ ;  /* 0x000000ffff0f7224 */ /* 0x000fce00078e00ff */
.L_x_35:
        /* <DEDUP_REMOVED lines=187> */
.L_x_38:
[----:B------:R-:W-:-:S06]  /*1a50*/  IMAD R13, R12, 0x4, R1 ;  /* 0x000000040c0d7824 */ /* 0x000fcc00078e0201 */
[----:B------:R-:W5:Y:S01]  /*1a60*/  LDL R13, [R13+0x4] ;  /* 0x000004000d0d7983 */ /* 0x000f620000100800 */
[----:B------:R-:W-:Y:S02]  /*1a70*/  IMAD.SHL.U32 R14, R12, 0x20, RZ ;  /* 0x000000200c0e7824 */ /* 0x000fe400078e00ff */
[----:B------:R-:W-:-:S07]  /*1a80*/  IMAD.MOV.U32 R15, RZ, RZ, RZ ;  /* 0x000000ffff0f7224 */ /* 0x000fce00078e00ff */
.L_x_37:
        /* <DEDUP_REMOVED lines=179> */
.L_x_32:
[----:B------:R-:W-:Y:S01]  /*25c0*/  UISETP.GT.U32.AND UP0, UPT, UR6, 0x3, UPT ;  /* 0x000000030600788c */ /* 0x000fe2000bf04070 */
[----:B------:R-:W-:Y:S01]  /*25d0*/  VIADD R0, R0, 0x1 ;  /* 0x0000000100007836 */ /* 0x000fe20000000000 */
[----:B------:R-:W-:Y:S02]  /*25e0*/  USHF.R.U32.HI UR7, URZ, 0x2, UR4 ;  /* 0x00000002ff077899 */ /* 0x000fe40008011604 */
[----:B------:R-:W-:Y:S02]  /*25f0*/  UISETP.GT.U32.AND.EX UP0, UPT, UR4, URZ, UPT, UP0 ;  /* 0x000000ff0400728c */ /* 0x000fe4000bf04100 */
[----:B------:R-:W-:-:S03]  /*2600*/  USHF.R.U64 UR6, UR6, 0x2, UR4 ;  /* 0x0000000206067899 */ /* 0x000fc60008001204 */
[----:B------:R-:W-:-:S04]  /*2610*/  UMOV UR4, UR7 ;  /* 0x0000000700047c82 */ /* 0x000fc80008000000 */
[----:B------:R-:W-:Y:S05]  /*2620*/  BRA.U UP0, `(.L_x_39) ;  /* 0xffffffd900e87547 */ /* 0x000fea000b83ffff */
.L_x_31:
        /* <DEDUP_REMOVED lines=23> */
.L_x_48:
        /* <DEDUP_REMOVED lines=10> */
.L_x_43:
[----:B------:R-:W-:-:S06]  /*2840*/  IMAD R15, R18, 0x4, R11 ;  /* 0x00000004120f7824 */ /* 0x000fcc00078e020b */
[----:B------:R-:W5:Y:S01]  /*2850*/  LDL R15, [R15+0x4] ;  /* 0x000004000f0f7983 */ /* 0x000f620000100800 */
[----:B------:R-:W-:Y:S02]  /*2860*/  IMAD.SHL.U32 R19, R18, 0x20, RZ ;  /* 0x0000002012137824 */ /* 0x000fe400078e00ff */
[----:B------:R-:W-:-:S07]  /*2870*/  IMAD.MOV.U32 R20, RZ, RZ, RZ ;  /* 0x000000ffff147224 */ /* 0x000fce00078e00ff */
.L_x_42:
        /* <DEDUP_REMOVED lines=186> */
.L_x_45:
[----:B------:R-:W-:-:S06]  /*3420*/  IMAD R15, R18, 0x4, R11 ;  /* 0x00000004120f7824 */ /* 0x000fcc00078e020b */
[----:B------:R-:W5:Y:S01]  /*3430*/  LDL R15, [R15+0x4] ;  /* 0x000004000f0f7983 */ /* 0x000f620000100800 */
[----:B------:R-:W-:Y:S02]  /*3440*/  IMAD.SHL.U32 R19, R18, 0x20, RZ ;  /* 0x0000002012137824 */ /* 0x000fe400078e00ff */
[----:B------:R-:W-:-:S07]  /*3450*/  IMAD.MOV.U32 R20, RZ, RZ, RZ ;  /* 0x000000ffff147224 */ /* 0x000fce00078e00ff */
.L_x_44:
        /* <DEDUP_REMOVED lines=186> */
.L_x_47:
[----:B------:R-:W-:-:S06]  /*4000*/  IMAD R15, R18, 0x4, R11 ;  /* 0x00000004120f7824 */ /* 0x000fcc00078e020b */
[----:B------:R-:W5:Y:S01]  /*4010*/  LDL R15, [R15+0x4] ;  /* 0x000004000f0f7983 */ /* 0x000f620000100800 */
[----:B------:R-:W-:Y:S02]  /*4020*/  IMAD.SHL.U32 R19, R18, 0x20, RZ ;  /* 0x0000002012137824 */ /* 0x000fe400078e00ff */
[----:B------:R-:W-:-:S07]  /*4030*/  IMAD.MOV.U32 R20, RZ, RZ, RZ ;  /* 0x000000ffff147224 */ /* 0x000fce00078e00ff */
.L_x_46:
        /* <DEDUP_REMOVED lines=179> */
.L_x_41:
[----:B------:R-:W-:Y:S01]  /*4b70*/  UISETP.GT.U32.AND UP0, UPT, UR6, 0x3, UPT ;  /* 0x000000030600788c */ /* 0x000fe2000bf04070 */
[----:B------:R-:W-:Y:S01]  /*4b80*/  VIADD R14, R14, 0x1 ;  /* 0x000000010e0e7836 */ /* 0x000fe20000000000 */
[----:B------:R-:W-:Y:S02]  /*4b90*/  USHF.R.U32.HI UR7, URZ, 0x2, UR4 ;  /* 0x00000002ff077899 */ /* 0x000fe40008011604 */
[----:B------:R-:W-:Y:S02]  /*4ba0*/  UISETP.GT.U32.AND.EX UP0, UPT, UR4, URZ, UPT, UP0 ;  /* 0x000000ff0400728c */ /* 0x000fe4000bf04100 */
[----:B------:R-:W-:-:S03]  /*4bb0*/  USHF.R.U64 UR6, UR6, 0x2, UR4 ;  /* 0x0000000206067899 */ /* 0x000fc60008001204 */
[----:B------:R-:W-:-:S04]  /*4bc0*/  UMOV UR4, UR7 ;  /* 0x0000000700047c82 */ /* 0x000fc80008000000 */
[----:B------:R-:W-:Y:S05]  /*4bd0*/  BRA.U UP0, `(.L_x_48) ;  /* 0xffffffd900f07547 */ /* 0x000fea000b83ffff */
.L_x_40:
        /* <DEDUP_REMOVED lines=120> */
.L_x_49:
[----:B0-----:R-:W-:Y:S01]  /*5360*/  IMAD.MOV.U32 R12, RZ, RZ, 0x0 ;  /* 0x00000000ff0c7424 */ /* 0x001fe200078e00ff */
[----:B------:R-:W-:Y:S01]  /*5370*/  LOP3.LUT P0, RZ, R11, 0x7fffffff, RZ, 0xc0, !PT ;  /* 0x7fffffff0bff7812 */ /* 0x000fe2000780c0ff */
[----:B------:R-:W-:-:S06]  /*5380*/  IMAD.MOV.U32 R13, RZ, RZ, 0x7ff00000 ;  /* 0x7ff00000ff0d7424 */ /* 0x000fcc00078e00ff */
[----:B------:R-:W-:-:S10]  /*5390*/  DFMA R12, R10, R12, +INF ;  /* 0x7ff000000a0c742b */ /* 0x000fd4000000000c */
[----:B------:R-:W-:Y:S02]  /*53a0*/  FSEL R12, R12, RZ, P0 ;  /* 0x000000ff0c0c7208 */ /* 0x000fe40000000000 */
[----:B------:R-:W-:-:S07]  /*53b0*/  FSEL R13, R13, -QNAN , P0 ;  /* 0xfff000000d0d7808 */ /* 0x000fce0000000000 */
.L_x_50:
        /* <DEDUP_REMOVED lines=18> */
[----:B-1----:R-:W-:Y:S05]  /*54e0*/  CALL.REL.NOINC `($__internal_1_$__cuda_sm20_dsqrt_rn_f64_mediumpath_v1) ;  /* 0x0000000c00047944 */ /* 0x002fea0003c00000 */
[----:B------:R-:W-:Y:S02]  /*54f0*/  IMAD.MOV.U32 R10, RZ, RZ, R12 ;  /* 0x000000ffff0a7224 */ /* 0x000fe400078e000c */
[----:B------:R-:W-:-:S07]  /*5500*/  IMAD.MOV.U32 R11, RZ, RZ, R13 ;  /* 0x000000ffff0b7224 */ /* 0x000fce00078e000d */
.L_x_51:
        /* <DEDUP_REMOVED lines=149> */
[----:B------:R-:W-:Y:S05]  /*5e60*/  CALL.REL.NOINC `($_Z13doRandomStuffIfLj256EEvPT_S1_jP17curandStateXORWOWS3_$__internal_trig_reduction_slowpathd) ;  /* 0x0000000400507944 */ /* 0x000fea0003c00000 */
.L_x_53:
[----:B------:R-:W-:-:S07]  /*5e70*/  VIADD R0, R0, 0x1 ;  /* 0x0000000100007836 */ /* 0x000fce0000000000 */
.L_x_52:
        /* <DEDUP_REMOVED lines=40> */
        .weak           $__internal_1_$__cuda_sm20_dsqrt_rn_f64_mediumpath_v1
        .type           $__internal_1_$__cuda_sm20_dsqrt_rn_f64_mediumpath_v1,@function
        .size           $__internal_1_$__cuda_sm20_dsqrt_rn_f64_mediumpath_v1,($_Z13doRandomStuffIfLj256EEvPT_S1_jP17curandStateXORWOWS3_$__internal_trig_reduction_slowpathd - $__internal_1_$__cuda_sm20_dsqrt_rn_f64_mediumpath_v1)
$__internal_1_$__cuda_sm20_dsqrt_rn_f64_mediumpath_v1:
        /* <DEDUP_REMOVED lines=15> */
.L_x_54:
        /* <DEDUP_REMOVED lines=24> */
.L_x_56:
[----:B------:R-:W-:-:S11]  /*6370*/  DADD R12, R10, R10 ;  /* 0x000000000a0c7229 */ /* 0x000fd6000000000a */
.L_x_55:
[----:B------:R-:W-:Y:S02]  /*6380*/  IMAD.MOV.U32 R10, RZ, RZ, R8 ;  /* 0x000000ffff0a7224 */ /* 0x000fe400078e0008 */
[----:B------:R-:W-:-:S04]  /*6390*/  IMAD.MOV.U32 R11, RZ, RZ, 0x0 ;  /* 0x00000000ff0b7424 */ /* 0x000fc800078e00ff */
[----:B------:R-:W-:Y:S05]  /*63a0*/  RET.REL.NODEC R10 `(_Z13doRandomStuffIfLj256EEvPT_S1_jP17curandStateXORWOWS3_) ;  /* 0xffffff9c0a147950 */ /* 0x000fea0003c3ffff */
        .type           $_Z13doRandomStuffIfLj256EEvPT_S1_jP17curandStateXORWOWS3_$__internal_trig_reduction_slowpathd,@function
        .size           $_Z13doRandomStuffIfLj256EEvPT_S1_jP17curandStateXORWOWS3_$__internal_trig_reduction_slowpathd,(.L_x_354 - $_Z13doRandomStuffIfLj256EEvPT_S1_jP17curandStateXORWOWS3_$__internal_trig_reduction_slowpathd)
$_Z13doRandomStuffIfLj256EEvPT_S1_jP17curandStateXORWOWS3_$__internal_trig_reduction_slowpathd:
        /* <DEDUP_REMOVED lines=26> */
.L_x_59:
        /* <DEDUP_REMOVED lines=26> */
.L_x_58:
        /* <DEDUP_REMOVED lines=59> */
.L_x_60:
        /* <DEDUP_REMOVED lines=36> */
.L_x_57:
[----:B------:R-:W-:Y:S02]  /*6ce0*/  IMAD.MOV.U32 R11, RZ, RZ, 0x0 ;  /* 0x00000000ff0b7424 */ /* 0x000fe400078e00ff */
[----:B------:R-:W-:Y:S02]  /*6cf0*/  IMAD.MOV.U32 R0, RZ, RZ, R2 ;  /* 0x000000ffff007224 */ /* 0x000fe400078e0002 */
[----:B------:R-:W-:Y:S02]  /*6d00*/  IMAD.MOV.U32 R2, RZ, RZ, R4 ;  /* 0x000000ffff027224 */ /* 0x000fe400078e0004 */
[----:B------:R-:W-:Y:S01]  /*6d10*/  IMAD.MOV.U32 R3, RZ, RZ, R5 ;  /* 0x000000ffff037224 */ /* 0x000fe200078e0005 */
[----:B------:R-:W-:Y:S06]  /*6d20*/  RET.REL.NODEC R10 `(_Z13doRandomStuffIfLj256EEvPT_S1_jP17curandStateXORWOWS3_) ;  /* 0xffffff900ab47950 */ /* 0x000fec0003c3ffff */
.L_x_61:
        /* <DEDUP_REMOVED lines=13> */
.L_x_354:


//--------------------- .text._Z13doRandomStuffIfLj128EEvPT_S1_jP17curandStateXORWOWS3_ --------------------------
	.section	.text._Z13doRandomStuffIfLj128EEvPT_S1_jP17curandStateXORWOWS3_,"ax",@progbits
	.align	128
        .global         _Z13doRandomStuffIfLj128EEvPT_S1_jP17curandStateXORWOWS3_
        .type           _Z13doRandomStuffIfLj128EEvPT_S1_jP17curandStateXORWOWS3_,@function
        .size           _Z13doRandomStuffIfLj128EEvPT_S1_jP17curandStateXORWOWS3_,(.L_x_356 - _Z13doRandomStuffIfLj128EEvPT_S1_jP17curandStateXORWOWS3_)
        .other          _Z13doRandomStuffIfLj128EEvPT_S1_jP17curandStateXORWOWS3_,@"STO_CUDA_ENTRY STV_DEFAULT"
_Z13doRandomStuffIfLj128EEvPT_S1_jP17curandStateXORWOWS3_:
.text._Z13doRandomStuffIfLj128EEvPT_S1_jP17curandStateXORWOWS3_:
        /* <DEDUP_REMOVED lines=29> */
.L_x_70:
        /* <DEDUP_REMOVED lines=10> */
.L_x_65:
[----:B------:R-:W-:-:S06]  /*0270*/  IMAD R13, R12, 0x4, R1 ;  /* 0x000000040c0d7824 */ /* 0x000fcc00078e0201 */
[----:B------:R-:W5:Y:S01]  /*0280*/  LDL R13, [R13+0x4] ;  /* 0x000004000d0d7983 */ /* 0x000f620000100800 */
[----:B------:R-:W-:Y:S02]  /*0290*/  IMAD.SHL.U32 R14, R12, 0x20, RZ ;  /* 0x000000200c0e7824 */ /* 0x000fe400078e00ff */
[----:B------:R-:W-:-:S07]  /*02a0*/  IMAD.MOV.U32 R15, RZ, RZ, RZ ;  /* 0x000000ffff0f7224 */ /* 0x000fce00078e00ff */
.L_x_64:
        /* <DEDUP_REMOVED lines=187> */
.L_x_67:
[----:B------:R-:W-:-:S06]  /*0e60*/  IMAD R13, R12, 0x4, R1 ;  /* 0x000000040c0d7824 */ /* 0x000fcc00078e0201 */
[----:B------:R-:W5:Y:S01]  /*0e70*/  LDL R13, [R13+0x4] ;  /* 0x000004000d0d7983 */ /* 0x000f620000100800 */
[----:B------:R-:W-:Y:S02]  /*0e80*/  IMAD.SHL.U32 R14, R12, 0x20, RZ ;  /* 0x000000200c0e7824 */ /* 0x000fe400078e00ff */
[----:B------:R-:W-:-:S07]  /*0e90*/  IMAD.MOV.U32 R15, RZ, RZ, RZ ;  /* 0x000000ffff0f7224 */ /* 0x000fce00078e00ff */
.L_x_66:
        /* <DEDUP_REMOVED lines=187> */
.L_x_69:
[----:B------:R-:W-:-:S06]  /*1a50*/  IMAD R13, R12, 0x4, R1 ;  /* 0x000000040c0d7824 */ /* 0x000fcc00078e0201 */
[----:B------:R-:W5:Y:S01]  /*1a60*/  LDL R13, [R13+0x4] ;  /* 0x000004000d0d7983 */ /* 0x000f620000100800 */
[----:B------:R-:W-:Y:S02]  /*1a70*/  IMAD.SHL.U32 R14, R12, 0x20, RZ ;  /* 0x000000200c0e7824 */ /* 0x000fe400078e00ff */
[----:B------:R-:W-:-:S07]  /*1a80*/  IMAD.MOV.U32 R15, RZ, RZ, RZ ;  /* 0x000000ffff0f7224 */ /* 0x000fce00078e00ff */
.L_x_68:
        /* <DEDUP_REMOVED lines=179> */
.L_x_63:
[----:B------:R-:W-:Y:S01]  /*25c0*/  UISETP.GT.U32.AND UP0, UPT, UR6, 0x3, UPT ;  /* 0x000000030600788c */ /* 0x000fe2000bf04070 */
[----:B------:R-:W-:Y:S01]  /*25d0*/  VIADD R0, R0, 0x1 ;  /* 0x0000000100007836 */ /* 0x000fe20000000000 */
[----:B------:R-:W-:Y:S02]  /*25e0*/  USHF.R.U32.HI UR7, URZ, 0x2, UR4 ;  /* 0x00000002ff077899 */ /* 0x000fe40008011604 */
[----:B------:R-:W-:Y:S02]  /*25f0*/  UISETP.GT.U32.AND.EX UP0, UPT, UR4, URZ, UPT, UP0 ;  /* 0x000000ff0400728c */ /* 0x000fe4000bf04100 */
[----:B------:R-:W-:-:S03]  /*2600*/  USHF.R.U64 UR6, UR6, 0x2, UR4 ;  /* 0x0000000206067899 */ /* 0x000fc60008001204 */
[----:B------:R-:W-:-:S04]  /*2610*/  UMOV UR4, UR7 ;  /* 0x0000000700047c82 */ /* 0x000fc80008000000 */
[----:B------:R-:W-:Y:S05]  /*2620*/  BRA.U UP0, `(.L_x_70) ;  /* 0xffffffd900e87547 */ /* 0x000fea000b83ffff */
.L_x_62:
        /* <DEDUP_REMOVED lines=23> */
.L_x_79:
        /* <DEDUP_REMOVED lines=10> */
.L_x_74:
[----:B------:R-:W-:-:S06]  /*2840*/  IMAD R15, R18, 0x4, R11 ;  /* 0x00000004120f7824 */ /* 0x000fcc00078e020b */
[----:B------:R-:W5:Y:S01]  /*2850*/  LDL R15, [R15+0x4] ;  /* 0x000004000f0f7983 */ /* 0x000f620000100800 */
[----:B------:R-:W-:Y:S02]  /*2860*/  IMAD.SHL.U32 R19, R18, 0x20, RZ ;  /* 0x0000002012137824 */ /* 0x000fe400078e00ff */
[----:B------:R-:W-:-:S07]  /*2870*/  IMAD.MOV.U32 R20, RZ, RZ, RZ ;  /* 0x000000ffff147224 */ /* 0x000fce00078e00ff */
.L_x_73:
        /* <DEDUP_REMOVED lines=186> */
.L_x_76:
[----:B------:R-:W-:-:S06]  /*3420*/  IMAD R15, R18, 0x4, R11 ;  /* 0x00000004120f7824 */ /* 0x000fcc00078e020b */
[----:B------:R-:W5:Y:S01]  /*3430*/  LDL R15, [R15+0x4] ;  /* 0x000004000f0f7983 */ /* 0x000f620000100800 */
[----:B------:R-:W-:Y:S02]  /*3440*/  IMAD.SHL.U32 R19, R18, 0x20, RZ ;  /* 0x0000002012137824 */ /* 0x000fe400078e00ff */
[----:B------:R-:W-:-:S07]  /*3450*/  IMAD.MOV.U32 R20, RZ, RZ, RZ ;  /* 0x000000ffff147224 */ /* 0x000fce00078e00ff */
.L_x_75:
        /* <DEDUP_REMOVED lines=186> */
.L_x_78:
[----:B------:R-:W-:-:S06]  /*4000*/  IMAD R15, R18, 0x4, R11 ;  /* 0x00000004120f7824 */ /* 0x000fcc00078e020b */
[----:B------:R-:W5:Y:S01]  /*4010*/  LDL R15, [R15+0x4] ;  /* 0x000004000f0f7983 */ /* 0x000f620000100800 */
[----:B------:R-:W-:Y:S02]  /*4020*/  IMAD.SHL.U32 R19, R18, 0x20, RZ ;  /* 0x0000002012137824 */ /* 0x000fe400078e00ff */
[----:B------:R-:W-:-:S07]  /*4030*/  IMAD.MOV.U32 R20, RZ, RZ, RZ ;  /* 0x000000ffff147224 */ /* 0x000fce00078e00ff */
.L_x_77:
        /* <DEDUP_REMOVED lines=179> */
.L_x_72:
[----:B------:R-:W-:Y:S01]  /*4b70*/  UISETP.GT.U32.AND UP0, UPT, UR6, 0x3, UPT ;  /* 0x000000030600788c */ /* 0x000fe2000bf04070 */
[----:B------:R-:W-:Y:S01]  /*4b80*/  VIADD R14, R14, 0x1 ;  /* 0x000000010e0e7836 */ /* 0x000fe20000000000 */
[----:B------:R-:W-:Y:S02]  /*4b90*/  USHF.R.U32.HI UR7, URZ, 0x2, UR4 ;  /* 0x00000002ff077899 */ /* 0x000fe40008011604 */
[----:B------:R-:W-:Y:S02]  /*4ba0*/  UISETP.GT.U32.AND.EX UP0, UPT, UR4, URZ, UPT, UP0 ;  /* 0x000000ff0400728c */ /* 0x000fe4000bf04100 */
[----:B------:R-:W-:-:S03]  /*4bb0*/  USHF.R.U64 UR6, UR6, 0x2, UR4 ;  /* 0x0000000206067899 */ /* 0x000fc60008001204 */
[----:B------:R-:W-:-:S04]  /*4bc0*/  UMOV UR4, UR7 ;  /* 0x0000000700047c82 */ /* 0x000fc80008000000 */
[----:B------:R-:W-:Y:S05]  /*4bd0*/  BRA.U UP0, `(.L_x_79) ;  /* 0xffffffd900f07547 */ /* 0x000fea000b83ffff */
.L_x_71:
        /* <DEDUP_REMOVED lines=120> */
.L_x_80:
[----:B0-----:R-:W-:Y:S01]  /*5360*/  IMAD.MOV.U32 R12, RZ, RZ, 0x0 ;  /* 0x00000000ff0c7424 */ /* 0x001fe200078e00ff */
[----:B------:R-:W-:Y:S01]  /*5370*/  LOP3.LUT P0, RZ, R11, 0x7fffffff, RZ, 0xc0, !PT ;  /* 0x7fffffff0bff7812 */ /* 0x000fe2000780c0ff */
[----:B------:R-:W-:-:S06]  /*5380*/  IMAD.MOV.U32 R13, RZ, RZ, 0x7ff00000 ;  /* 0x7ff00000ff0d7424 */ /* 0x000fcc00078e00ff */
[----:B------:R-:W-:-:S10]  /*5390*/  DFMA R12, R10, R12, +INF ;  /* 0x7ff000000a0c742b */ /* 0x000fd4000000000c */
[----:B------:R-:W-:Y:S02]  /*53a0*/  FSEL R12, R12, RZ, P0 ;  /* 0x000000ff0c0c7208 */ /* 0x000fe40000000000 */
[----:B------:R-:W-:-:S07]  /*53b0*/  FSEL R13, R13, -QNAN , P0 ;  /* 0xfff000000d0d7808 */ /* 0x000fce0000000000 */
.L_x_81:
        /* <DEDUP_REMOVED lines=18> */
[----:B-1----:R-:W-:Y:S05]  /*54e0*/  CALL.REL.NOINC `($__internal_2_$__cuda_sm20_dsqrt_rn_f64_mediumpath_v1) ;  /* 0x0000000c00047944 */ /* 0x002fea0003c00000 */
[----:B------:R-:W-:Y:S02]  /*54f0*/  IMAD.MOV.U32 R10, RZ, RZ, R12 ;  /* 0x000000ffff0a7224 */ /* 0x000fe400078e000c */
[----:B------:R-:W-:-:S07]  /*5500*/  IMAD.MOV.U32 R11, RZ, RZ, R13 ;  /* 0x000000ffff0b7224 */ /* 0x000fce00078e000d */
.L_x_82:
        /* <DEDUP_REMOVED lines=149> */
[----:B------:R-:W-:Y:S05]  /*5e60*/  CALL.REL.NOINC `($_Z13doRandomStuffIfLj128EEvPT_S1_jP17curandStateXORWOWS3_$__internal_trig_reduction_slowpathd) ;  /* 0x0000000400507944 */ /* 0x000fea0003c00000 */
.L_x_84:
[----:B------:R-:W-:-:S07]  /*5e70*/  VIADD R0, R0, 0x1 ;  /* 0x0000000100007836 */ /* 0x000fce0000000000 */
.L_x_83:
        /* <DEDUP_REMOVED lines=40> */
        .weak           $__internal_2_$__cuda_sm20_dsqrt_rn_f64_mediumpath_v1
        .type           $__internal_2_$__cuda_sm20_dsqrt_rn_f64_mediumpath_v1,@function
        .size           $__internal_2_$__cuda_sm20_dsqrt_rn_f64_mediumpath_v1,($_Z13doRandomStuffIfLj128EEvPT_S1_jP17curandStateXORWOWS3_$__internal_trig_reduction_slowpathd - $__internal_2_$__cuda_sm20_dsqrt_rn_f64_mediumpath_v1)
$__internal_2_$__cuda_sm20_dsqrt_rn_f64_mediumpath_v1:
        /* <DEDUP_REMOVED lines=15> */
.L_x_85:
        /* <DEDUP_REMOVED lines=24> */
.L_x_87:
[----:B------:R-:W-:-:S11]  /*6370*/  DADD R12, R10, R10 ;  /* 0x000000000a0c7229 */ /* 0x000fd6000000000a */
.L_x_86:
[----:B------:R-:W-:Y:S02]  /*6380*/  IMAD.MOV.U32 R10, RZ, RZ, R8 ;  /* 0x000000ffff0a7224 */ /* 0x000fe400078e0008 */
[----:B------:R-:W-:-:S04]  /*6390*/  IMAD.MOV.U32 R11, RZ, RZ, 0x0 ;  /* 0x00000000ff0b7424 */ /* 0x000fc800078e00ff */
[----:B------:R-:W-:Y:S05]  /*63a0*/  RET.REL.NODEC R10 `(_Z13doRandomStuffIfLj128EEvPT_S1_jP17curandStateXORWOWS3_) ;  /* 0xffffff9c0a147950 */ /* 0x000fea0003c3ffff */
        .type           $_Z13doRandomStuffIfLj128EEvPT_S1_jP17curandStateXORWOWS3_$__internal_trig_reduction_slowpathd,@function
        .size           $_Z13doRandomStuffIfLj128EEvPT_S1_jP17curandStateXORWOWS3_$__internal_trig_reduction_slowpathd,(.L_x_356 - $_Z13doRandomStuffIfLj128EEvPT_S1_jP17curandStateXORWOWS3_$__internal_trig_reduction_slowpathd)
$_Z13doRandomStuffIfLj128EEvPT_S1_jP17curandStateXORWOWS3_$__internal_trig_reduction_slowpathd:
        /* <DEDUP_REMOVED lines=26> */
.L_x_90:
        /* <DEDUP_REMOVED lines=26> */
.L_x_89:
        /* <DEDUP_REMOVED lines=59> */
.L_x_91:
        /* <DEDUP_REMOVED lines=36> */
.L_x_88:
[----:B------:R-:W-:Y:S02]  /*6ce0*/  IMAD.MOV.U32 R11, RZ, RZ, 0x0 ;  /* 0x00000000ff0b7424 */ /* 0x000fe400078e00ff */
[----:B------:R-:W-:Y:S02]  /*6cf0*/  IMAD.MOV.U32 R0, RZ, RZ, R2 ;  /* 0x000000ffff007224 */ /* 0x000fe400078e0002 */
[----:B------:R-:W-:Y:S02]  /*6d00*/  IMAD.MOV.U32 R2, RZ, RZ, R4 ;  /* 0x000000ffff027224 */ /* 0x000fe400078e0004 */
[----:B------:R-:W-:Y:S01]  /*6d10*/  IMAD.MOV.U32 R3, RZ, RZ, R5 ;  /* 0x000000ffff037224 */ /* 0x000fe200078e0005 */
[----:B------:R-:W-:Y:S06]  /*6d20*/  RET.REL.NODEC R10 `(_Z13doRandomStuffIfLj128EEvPT_S1_jP17curandStateXORWOWS3_) ;  /* 0xffffff900ab47950 */ /* 0x000fec0003c3ffff */
.L_x_92:
        /* <DEDUP_REMOVED lines=13> */
.L_x_356:


//--------------------- .text._Z13doRandomStuffIfLj64EEvPT_S1_jP17curandStateXORWOWS3_ --------------------------
	.section	.text._Z13doRandomStuffIfLj64EEvPT_S1_jP17curandStateXORWOWS3_,"ax",@progbits
	.align	128
        .global         _Z13doRandomStuffIfLj64EEvPT_S1_jP17curandStateXORWOWS3_
        .type           _Z13doRandomStuffIfLj64EEvPT_S1_jP17curandStateXORWOWS3_,@function
        .size           _Z13doRandomStuffIfLj64EEvPT_S1_jP17curandStateXORWOWS3_,(.L_x_358 - _Z13doRandomStuffIfLj64EEvPT_S1_jP17curandStateXORWOWS3_)
        .other          _Z13doRandomStuffIfLj64EEvPT_S1_jP17curandStateXORWOWS3_,@"STO_CUDA_ENTRY STV_DEFAULT"
_Z13doRandomStuffIfLj64EEvPT_S1_jP17curandStateXORWOWS3_:
.text._Z13doRandomStuffIfLj64EEvPT_S1_jP17curandStateXORWOWS3_:
        /* <DEDUP_REMOVED lines=29> */
.L_x_101:
        /* <DEDUP_REMOVED lines=10> */
.L_x_96:
[----:B------:R-:W-:-:S06]  /*0270*/  IMAD R13, R12, 0x4, R1 ;  /* 0x000000040c0d7824 */ /* 0x000fcc00078e0201 */
[----:B------:R-:W5:Y:S01]  /*0280*/  LDL R13, [R13+0x4] ;  /* 0x000004000d0d7983 */ /* 0x000f620000100800 */
[----:B------:R-:W-:Y:S02]  /*0290*/  IMAD.SHL.U32 R14, R12, 0x20, RZ ;  /* 0x000000200c0e7824 */ /* 0x000fe400078e00ff */
[----:B------:R-:W-:-:S07]  /*02a0*/  IMAD.MOV.U32 R15, RZ, RZ, RZ ;  /* 0x000000ffff0f7224 */ /* 0x000fce00078e00ff */
.L_x_95:
        /* <DEDUP_REMOVED lines=187> */
.L_x_98:
[----:B------:R-:W-:-:S06]  /*0e60*/  IMAD R13, R12, 0x4, R1 ;  /* 0x000000040c0d7824 */ /* 0x000fcc00078e0201 */
[----:B------:R-:W5:Y:S01]  /*0e70*/  LDL R13, [R13+0x4] ;  /* 0x000004000d0d7983 */ /* 0x000f620000100800 */
[----:B------:R-:W-:Y:S02]  /*0e80*/  IMAD.SHL.U32 R14, R12, 0x20, RZ ;  /* 0x000000200c0e7824 */ /* 0x000fe400078e00ff */
[----:B------:R-:W-:-:S07]  /*0e90*/  IMAD.MOV.U32 R15, RZ, RZ, RZ ;  /* 0x000000ffff0f7224 */ /* 0x000fce00078e00ff */
.L_x_97:
        /* <DEDUP_REMOVED lines=187> */
.L_x_100:
[----:B------:R-:W-:-:S06]  /*1a50*/  IMAD R13, R12, 0x4, R1 ;  /* 0x000000040c0d7824 */ /* 0x000fcc00078e0201 */
[----:B------:R-:W5:Y:S01]  /*1a60*/  LDL R13, [R13+0x4] ;  /* 0x000004000d0d7983 */ /* 0x000f620000100800 */
[----:B------:R-:W-:Y:S02]  /*1a70*/  IMAD.SHL.U32 R14, R12, 0x20, RZ ;  /* 0x000000200c0e7824 */ /* 0x000fe400078e00ff */
[----:B------:R-:W-:-:S07]  /*1a80*/  IMAD.MOV.U32 R15, RZ, RZ, RZ ;  /* 0x000000ffff0f7224 */ /* 0x000fce00078e00ff */
.L_x_99:
        /* <DEDUP_REMOVED lines=179> */
.L_x_94:
[----:B------:R-:W-:Y:S01]  /*25c0*/  UISETP.GT.U32.AND UP0, UPT, UR6, 0x3, UPT ;  /* 0x000000030600788c */ /* 0x000fe2000bf04070 */
[----:B------:R-:W-:Y:S01]  /*25d0*/  VIADD R0, R0, 0x1 ;  /* 0x0000000100007836 */ /* 0x000fe20000000000 */
[----:B------:R-:W-:Y:S02]  /*25e0*/  USHF.R.U32.HI UR7, URZ, 0x2, UR4 ;  /* 0x00000002ff077899 */ /* 0x000fe40008011604 */
[----:B------:R-:W-:Y:S02]  /*25f0*/  UISETP.GT.U32.AND.EX UP0, UPT, UR4, URZ, UPT, UP0 ;  /* 0x000000ff0400728c */ /* 0x000fe4000bf04100 */
[----:B------:R-:W-:-:S03]  /*2600*/  USHF.R.U64 UR6, UR6, 0x2, UR4 ;  /* 0x0000000206067899 */ /* 0x000fc60008001204 */
[----:B------:R-:W-:-:S04]  /*2610*/  UMOV UR4, UR7 ;  /* 0x0000000700047c82 */ /* 0x000fc80008000000 */
[----:B------:R-:W-:Y:S05]  /*2620*/  BRA.U UP0, `(.L_x_101) ;  /* 0xffffffd900e87547 */ /* 0x000fea000b83ffff */
.L_x_93:
        /* <DEDUP_REMOVED lines=23> */
.L_x_110:
        /* <DEDUP_REMOVED lines=10> */
.L_x_105:
[----:B------:R-:W-:-:S06]  /*2840*/  IMAD R15, R18, 0x4, R11 ;  /* 0x00000004120f7824 */ /* 0x000fcc00078e020b */
[----:B------:R-:W5:Y:S01]  /*2850*/  LDL R15, [R15+0x4] ;  /* 0x000004000f0f7983 */ /* 0x000f620000100800 */
[----:B------:R-:W-:Y:S02]  /*2860*/  IMAD.SHL.U32 R19, R18, 0x20, RZ ;  /* 0x0000002012137824 */ /* 0x000fe400078e00ff */
[----:B------:R-:W-:-:S07]  /*2870*/  IMAD.MOV.U32 R20, RZ, RZ, RZ ;  /* 0x000000ffff147224 */ /* 0x000fce00078e00ff */
.L_x_104:
        /* <DEDUP_REMOVED lines=186> */
.L_x_107:
[----:B------:R-:W-:-:S06]  /*3420*/  IMAD R15, R18, 0x4, R11 ;  /* 0x00000004120f7824 */ /* 0x000fcc00078e020b */
[----:B------:R-:W5:Y:S01]  /*3430*/  LDL R15, [R15+0x4] ;  /* 0x000004000f0f7983 */ /* 0x000f620000100800 */
[----:B------:R-:W-:Y:S02]  /*3440*/  IMAD.SHL.U32 R19, R18, 0x20, RZ ;  /* 0x0000002012137824 */ /* 0x000fe400078e00ff */
[----:B------:R-:W-:-:S07]  /*3450*/  IMAD.MOV.U32 R20, RZ, RZ, RZ ;  /* 0x000000ffff147224 */ /* 0x000fce00078e00ff */
.L_x_106:
        /* <DEDUP_REMOVED lines=186> */
.L_x_109:
[----:B------:R-:W-:-:S06]  /*4000*/  IMAD R15, R18, 0x4, R11 ;  /* 0x00000004120f7824 */ /* 0x000fcc00078e020b */
[----:B------:R-:W5:Y:S01]  /*4010*/  LDL R15, [R15+0x4] ;  /* 0x000004000f0f7983 */ /* 0x000f620000100800 */
[----:B------:R-:W-:Y:S02]  /*4020*/  IMAD.SHL.U32 R19, R18, 0x20, RZ ;  /* 0x0000002012137824 */ /* 0x000fe400078e00ff */
[----:B------:R-:W-:-:S07]  /*4030*/  IMAD.MOV.U32 R20, RZ, RZ, RZ ;  /* 0x000000ffff147224 */ /* 0x000fce00078e00ff */
.L_x_108:
        /* <DEDUP_REMOVED lines=179> */
.L_x_103:
[----:B------:R-:W-:Y:S01]  /*4b70*/  UISETP.GT.U32.AND UP0, UPT, UR6, 0x3, UPT ;  /* 0x000000030600788c */ /* 0x000fe2000bf04070 */
[----:B------:R-:W-:Y:S01]  /*4b80*/  VIADD R14, R14, 0x1 ;  /* 0x000000010e0e7836 */ /* 0x000fe20000000000 */
[----:B------:R-:W-:Y:S02]  /*4b90*/  USHF.R.U32.HI UR7, URZ, 0x2, UR4 ;  /* 0x00000002ff077899 */ /* 0x000fe40008011604 */
[----:B------:R-:W-:Y:S02]  /*4ba0*/  UISETP.GT.U32.AND.EX UP0, UPT, UR4, URZ, UPT, UP0 ;  /* 0x000000ff0400728c */ /* 0x000fe4000bf04100 */
[----:B------:R-:W-:-:S03]  /*4bb0*/  USHF.R.U64 UR6, UR6, 0x2, UR4 ;  /* 0x0000000206067899 */ /* 0x000fc60008001204 */
[----:B------:R-:W-:-:S04]  /*4bc0*/  UMOV UR4, UR7 ;  /* 0x0000000700047c82 */ /* 0x000fc80008000000 */
[----:B------:R-:W-:Y:S05]  /*4bd0*/  BRA.U UP0, `(.L_x_110) ;  /* 0xffffffd900f07547 */ /* 0x000fea000b83ffff */
.L_x_102:
        /* <DEDUP_REMOVED lines=120> */
.L_x_111:
[----:B0-----:R-:W-:Y:S01]  /*5360*/  IMAD.MOV.U32 R12, RZ, RZ, 0x0 ;  /* 0x00000000ff0c7424 */ /* 0x001fe200078e00ff */
[----:B------:R-:W-:Y:S01]  /*5370*/  LOP3.LUT P0, RZ, R11, 0x7fffffff, RZ, 0xc0, !PT ;  /* 0x7fffffff0bff7812 */ /* 0x000fe2000780c0ff */
[----:B------:R-:W-:-:S06]  /*5380*/  IMAD.MOV.U32 R13, RZ, RZ, 0x7ff00000 ;  /* 0x7ff00000ff0d7424 */ /* 0x000fcc00078e00ff */
[----:B------:R-:W-:-:S10]  /*5390*/  DFMA R12, R10, R12, +INF ;  /* 0x7ff000000a0c742b */ /* 0x000fd4000000000c */
[----:B------:R-:W-:Y:S02]  /*53a0*/  FSEL R12, R12, RZ, P0 ;  /* 0x000000ff0c0c7208 */ /* 0x000fe40000000000 */
[----:B------:R-:W-:-:S07]  /*53b0*/  FSEL R13, R13, -QNAN , P0 ;  /* 0xfff000000d0d7808 */ /* 0x000fce0000000000 */
.L_x_112:
        /* <DEDUP_REMOVED lines=18> */
[----:B-1----:R-:W-:Y:S05]  /*54e0*/  CALL.REL.NOINC `($__internal_3_$__cuda_sm20_dsqrt_rn_f64_mediumpath_v1) ;  /* 0x0000000c00047944 */ /* 0x002fea0003c00000 */
[----:B------:R-:W-:Y:S02]  /*54f0*/  IMAD.MOV.U32 R10, RZ, RZ, R12 ;  /* 0x000000ffff0a7224 */ /* 0x000fe400078e000c */
[----:B------:R-:W-:-:S07]  /*5500*/  IMAD.MOV.U32 R11, RZ, RZ, R13 ;  /* 0x000000ffff0b7224 */ /* 0x000fce00078e000d */
.L_x_113:
        /* <DEDUP_REMOVED lines=149> */
[----:B------:R-:W-:Y:S05]  /*5e60*/  CALL.REL.NOINC `($_Z13doRandomStuffIfLj64EEvPT_S1_jP17curandStateXORWOWS3_$__internal_trig_reduction_slowpathd) ;  /* 0x0000000400507944 */ /* 0x000fea0003c00000 */
.L_x_115:
[----:B------:R-:W-:-:S07]  /*5e70*/  VIADD R0, R0, 0x1 ;  /* 0x0000000100007836 */ /* 0x000fce0000000000 */
.L_x_114:
        /* <DEDUP_REMOVED lines=40> */
        .weak           $__internal_3_$__cuda_sm20_dsqrt_rn_f64_mediumpath_v1
        .type           $__internal_3_$__cuda_sm20_dsqrt_rn_f64_mediumpath_v1,@function
        .size           $__internal_3_$__cuda_sm20_dsqrt_rn_f64_mediumpath_v1,($_Z13doRandomStuffIfLj64EEvPT_S1_jP17curandStateXORWOWS3_$__internal_trig_reduction_slowpathd - $__internal_3_$__cuda_sm20_dsqrt_rn_f64_mediumpath_v1)
$__internal_3_$__cuda_sm20_dsqrt_rn_f64_mediumpath_v1:
        /* <DEDUP_REMOVED lines=15> */
.L_x_116:
        /* <DEDUP_REMOVED lines=24> */
.L_x_118:
[----:B------:R-:W-:-:S11]  /*6370*/  DADD R12, R10, R10 ;  /* 0x000000000a0c7229 */ /* 0x000fd6000000000a */
.L_x_117:
[----:B------:R-:W-:Y:S02]  /*6380*/  IMAD.MOV.U32 R10, RZ, RZ, R8 ;  /* 0x000000ffff0a7224 */ /* 0x000fe400078e0008 */
[----:B------:R-:W-:-:S04]  /*6390*/  IMAD.MOV.U32 R11, RZ, RZ, 0x0 ;  /* 0x00000000ff0b7424 */ /* 0x000fc800078e00ff */
[----:B------:R-:W-:Y:S05]  /*63a0*/  RET.REL.NODEC R10 `(_Z13doRandomStuffIfLj64EEvPT_S1_jP17curandStateXORWOWS3_) ;  /* 0xffffff9c0a147950 */ /* 0x000fea0003c3ffff */
        .type           $_Z13doRandomStuffIfLj64EEvPT_S1_jP17curandStateXORWOWS3_$__internal_trig_reduction_slowpathd,@function
        .size           $_Z13doRandomStuffIfLj64EEvPT_S1_jP17curandStateXORWOWS3_$__internal_trig_reduction_slowpathd,(.L_x_358 - $_Z13doRandomStuffIfLj64EEvPT_S1_jP17curandStateXORWOWS3_$__internal_trig_reduction_slowpathd)
$_Z13doRandomStuffIfLj64EEvPT_S1_jP17curandStateXORWOWS3_$__internal_trig_reduction_slowpathd:
        /* <DEDUP_REMOVED lines=26> */
.L_x_121:
        /* <DEDUP_REMOVED lines=26> */
.L_x_120:
        /* <DEDUP_REMOVED lines=59> */
.L_x_122:
        /* <DEDUP_REMOVED lines=36> */
.L_x_119:
[----:B------:R-:W-:Y:S02]  /*6ce0*/  IMAD.MOV.U32 R11, RZ, RZ, 0x0 ;  /* 0x00000000ff0b7424 */ /* 0x000fe400078e00ff */
[----:B------:R-:W-:Y:S02]  /*6cf0*/  IMAD.MOV.U32 R0, RZ, RZ, R2 ;  /* 0x000000ffff007224 */ /* 0x000fe400078e0002 */
[----:B------:R-:W-:Y:S02]  /*6d00*/  IMAD.MOV.U32 R2, RZ, RZ, R4 ;  /* 0x000000ffff027224 */ /* 0x000fe400078e0004 */
[----:B------:R-:W-:Y:S01]  /*6d10*/  IMAD.MOV.U32 R3, RZ, RZ, R5 ;  /* 0x000000ffff037224 */ /* 0x000fe200078e0005 */
[----:B------:R-:W-:Y:S06]  /*6d20*/  RET.REL.NODEC R10 `(_Z13doRandomStuffIfLj64EEvPT_S1_jP17curandStateXORWOWS3_) ;  /* 0xffffff900ab47950 */ /* 0x000fec0003c3ffff */
.L_x_123:
        /* <DEDUP_REMOVED lines=13> */
.L_x_358:


//--------------------- .text._Z13doRandomStuffIfLj32EEvPT_S1_jP17curandStateXORWOWS3_ --------------------------
	.section	.text._Z13doRandomStuffIfLj32EEvPT_S1_jP17curandStateXORWOWS3_,"ax",@progbits
	.align	128
        .global         _Z13doRandomStuffIfLj32EEvPT_S1_jP17curandStateXORWOWS3_
        .type           _Z13doRandomStuffIfLj32EEvPT_S1_jP17curandStateXORWOWS3_,@function
        .size           _Z13doRandomStuffIfLj32EEvPT_S1_jP17curandStateXORWOWS3_,(.L_x_360 - _Z13doRandomStuffIfLj32EEvPT_S1_jP17curandStateXORWOWS3_)
        .other          _Z13doRandomStuffIfLj32EEvPT_S1_jP17curandStateXORWOWS3_,@"STO_CUDA_ENTRY STV_DEFAULT"
_Z13doRandomStuffIfLj32EEvPT_S1_jP17curandStateXORWOWS3_:
.text._Z13doRandomStuffIfLj32EEvPT_S1_jP17curandStateXORWOWS3_:
        /* <DEDUP_REMOVED lines=29> */
.L_x_132:
        /* <DEDUP_REMOVED lines=10> */
.L_x_127:
[----:B------:R-:W-:-:S06]  /*0270*/  IMAD R13, R12, 0x4, R1 ;  /* 0x000000040c0d7824 */ /* 0x000fcc00078e0201 */
[----:B------:R-:W5:Y:S01]  /*0280*/  LDL R13, [R13+0x4] ;  /* 0x000004000d0d7983 */ /* 0x000f620000100800 */
[----:B------:R-:W-:Y:S02]  /*0290*/  IMAD.SHL.U32 R14, R12, 0x20, RZ ;  /* 0x000000200c0e7824 */ /* 0x000fe400078e00ff */
[----:B------:R-:W-:-:S07]  /*02a0*/  IMAD.MOV.U32 R15, RZ, RZ, RZ ;  /* 0x000000ffff0f7224 */ /* 0x000fce00078e00ff */
.L_x_126:
        /* <DEDUP_REMOVED lines=187> */
.L_x_129:
[----:B------:R-:W-:-:S06]  /*0e60*/  IMAD R13, R12, 0x4, R1 ;  /* 0x000000040c0d7824 */ /* 0x000fcc00078e0201 */
[----:B------:R-:W5:Y:S01]  /*0e70*/  LDL R13, [R13+0x4] ;  /* 0x000004000d0d7983 */ /* 0x000f620000100800 */
[----:B------:R-:W-:Y:S02]  /*0e80*/  IMAD.SHL.U32 R14, R12, 0x20, RZ ;  /* 0x000000200c0e7824 */ /* 0x000fe400078e00ff */
[----:B------:R-:W-:-:S07]  /*0e90*/  IMAD.MOV.U32 R15, RZ, RZ, RZ ;  /* 0x000000ffff0f7224 */ /* 0x000fce00078e00ff */
.L_x_128:
        /* <DEDUP_REMOVED lines=187> */
.L_x_131:
[----:B------:R-:W-:-:S06]  /*1a50*/  IMAD R13, R12, 0x4, R1 ;  /* 0x000000040c0d7824 */ /* 0x000fcc00078e0201 */
[----:B------:R-:W5:Y:S01]  /*1a60*/  LDL R13, [R13+0x4] ;  /* 0x000004000d0d7983 */ /* 0x000f620000100800 */
[----:B------:R-:W-:Y:S02]  /*1a70*/  IMAD.SHL.U32 R14, R12, 0x20, RZ ;  /* 0x000000200c0e7824 */ /* 0x000fe400078e00ff */
[----:B------:R-:W-:-:S07]  /*1a80*/  IMAD.MOV.U32 R15, RZ, RZ, RZ ;  /* 0x000000ffff0f7224 */ /* 0x000fce00078e00ff */
.L_x_130:
        /* <DEDUP_REMOVED lines=179> */
.L_x_125:
[----:B------:R-:W-:Y:S01]  /*25c0*/  UISETP.GT.U32.AND UP0, UPT, UR6, 0x3, UPT ;  /* 0x000000030600788c */ /* 0x000fe2000bf04070 */
[----:B------:R-:W-:Y:S01]  /*25d0*/  VIADD R0, R0, 0x1 ;  /* 0x0000000100007836 */ /* 0x000fe20000000000 */
[----:B------:R-:W-:Y:S02]  /*25e0*/  USHF.R.U32.HI UR7, URZ, 0x2, UR4 ;  /* 0x00000002ff077899 */ /* 0x000fe40008011604 */
[----:B------:R-:W-:Y:S02]  /*25f0*/  UISETP.GT.U32.AND.EX UP0, UPT, UR4, URZ, UPT, UP0 ;  /* 0x000000ff0400728c */ /* 0x000fe4000bf04100 */
[----:B------:R-:W-:-:S03]  /*2600*/  USHF.R.U64 UR6, UR6, 0x2, UR4 ;  /* 0x0000000206067899 */ /* 0x000fc60008001204 */
[----:B------:R-:W-:-:S04]  /*2610*/  UMOV UR4, UR7 ;  /* 0x0000000700047c82 */ /* 0x000fc80008000000 */
[----:B------:R-:W-:Y:S05]  /*2620*/  BRA.U UP0, `(.L_x_132) ;  /* 0xffffffd900e87547 */ /* 0x000fea000b83ffff */
.L_x_124:
        /* <DEDUP_REMOVED lines=23> */
.L_x_141:
        /* <DEDUP_REMOVED lines=10> */
.L_x_136:
[----:B------:R-:W-:-:S06]  /*2840*/  IMAD R15, R18, 0x4, R11 ;  /* 0x00000004120f7824 */ /* 0x000fcc00078e020b */
[----:B------:R-:W5:Y:S01]  /*2850*/  LDL R15, [R15+0x4] ;  /* 0x000004000f0f7983 */ /* 0x000f620000100800 */
[----:B------:R-:W-:Y:S02]  /*2860*/  IMAD.SHL.U32 R19, R18, 0x20, RZ ;  /* 0x0000002012137824 */ /* 0x000fe400078e00ff */
[----:B------:R-:W-:-:S07]  /*2870*/  IMAD.MOV.U32 R20, RZ, RZ, RZ ;  /* 0x000000ffff147224 */ /* 0x000fce00078e00ff */
.L_x_135:
        /* <DEDUP_REMOVED lines=186> */
.L_x_138:
[----:B------:R-:W-:-:S06]  /*3420*/  IMAD R15, R18, 0x4, R11 ;  /* 0x00000004120f7824 */ /* 0x000fcc00078e020b */
[----:B------:R-:W5:Y:S01]  /*3430*/  LDL R15, [R15+0x4] ;  /* 0x000004000f0f7983 */ /* 0x000f620000100800 */
[----:B------:R-:W-:Y:S02]  /*3440*/  IMAD.SHL.U32 R19, R18, 0x20, RZ ;  /* 0x0000002012137824 */ /* 0x000fe400078e00ff */
[----:B------:R-:W-:-:S07]  /*3450*/  IMAD.MOV.U32 R20, RZ, RZ, RZ ;  /* 0x000000ffff147224 */ /* 0x000fce00078e00ff */
.L_x_137:
        /* <DEDUP_REMOVED lines=186> */
.L_x_140:
[----:B------:R-:W-:-:S06]  /*4000*/  IMAD R15, R18, 0x4, R11 ;  /* 0x00000004120f7824 */ /* 0x000fcc00078e020b */
[----:B------:R-:W5:Y:S01]  /*4010*/  LDL R15, [R15+0x4] ;  /* 0x000004000f0f7983 */ /* 0x000f620000100800 */
[----:B------:R-:W-:Y:S02]  /*4020*/  IMAD.SHL.U32 R19, R18, 0x20, RZ ;  /* 0x0000002012137824 */ /* 0x000fe400078e00ff */
[----:B------:R-:W-:-:S07]  /*4030*/  IMAD.MOV.U32 R20, RZ, RZ, RZ ;  /* 0x000000ffff147224 */ /* 0x000fce00078e00ff */
.L_x_139:
        /* <DEDUP_REMOVED lines=179> */
.L_x_134:
[----:B------:R-:W-:Y:S01]  /*4b70*/  UISETP.GT.U32.AND UP0, UPT, UR6, 0x3, UPT ;  /* 0x000000030600788c */ /* 0x000fe2000bf04070 */
[----:B------:R-:W-:Y:S01]  /*4b80*/  VIADD R14, R14, 0x1 ;  /* 0x000000010e0e7836 */ /* 0x000fe20000000000 */
[----:B------:R-:W-:Y:S02]  /*4b90*/  USHF.R.U32.HI UR7, URZ, 0x2, UR4 ;  /* 0x00000002ff077899 */ /* 0x000fe40008011604 */
[----:B------:R-:W-:Y:S02]  /*4ba0*/  UISETP.GT.U32.AND.EX UP0, UPT, UR4, URZ, UPT, UP0 ;  /* 0x000000ff0400728c */ /* 0x000fe4000bf04100 */
[----:B------:R-:W-:-:S03]  /*4bb0*/  USHF.R.U64 UR6, UR6, 0x2, UR4 ;  /* 0x0000000206067899 */ /* 0x000fc60008001204 */
[----:B------:R-:W-:-:S04]  /*4bc0*/  UMOV UR4, UR7 ;  /* 0x0000000700047c82 */ /* 0x000fc80008000000 */
[----:B------:R-:W-:Y:S05]  /*4bd0*/  BRA.U UP0, `(.L_x_141) ;  /* 0xffffffd900f07547 */ /* 0x000fea000b83ffff */
.L_x_133:
        /* <DEDUP_REMOVED lines=120> */
.L_x_142:
[----:B0-----:R-:W-:Y:S01]  /*5360*/  IMAD.MOV.U32 R12, RZ, RZ, 0x0 ;  /* 0x00000000ff0c7424 */ /* 0x001fe200078e00ff */
[----:B------:R-:W-:Y:S01]  /*5370*/  LOP3.LUT P0, RZ, R11, 0x7fffffff, RZ, 0xc0, !PT ;  /* 0x7fffffff0bff7812 */ /* 0x000fe2000780c0ff */
[----:B------:R-:W-:-:S06]  /*5380*/  IMAD.MOV.U32 R13, RZ, RZ, 0x7ff00000 ;  /* 0x7ff00000ff0d7424 */ /* 0x000fcc00078e00ff */
[----:B------:R-:W-:-:S10]  /*5390*/  DFMA R12, R10, R12, +INF ;  /* 0x7ff000000a0c742b */ /* 0x000fd4000000000c */
[----:B------:R-:W-:Y:S02]  /*53a0*/  FSEL R12, R12, RZ, P0 ;  /* 0x000000ff0c0c7208 */ /* 0x000fe40000000000 */
[----:B------:R-:W-:-:S07]  /*53b0*/  FSEL R13, R13, -QNAN , P0 ;  /* 0xfff000000d0d7808 */ /* 0x000fce0000000000 */
.L_x_143:
        /* <DEDUP_REMOVED lines=18> */
[----:B-1----:R-:W-:Y:S05]  /*54e0*/  CALL.REL.NOINC `($__internal_4_$__cuda_sm20_dsqrt_rn_f64_mediumpath_v1) ;  /* 0x0000000c00047944 */ /* 0x002fea0003c00000 */
[----:B------:R-:W-:Y:S02]  /*54f0*/  IMAD.MOV.U32 R10, RZ, RZ, R12 ;  /* 0x000000ffff0a7224 */ /* 0x000fe400078e000c */
[----:B------:R-:W-:-:S07]  /*5500*/  IMAD.MOV.U32 R11, RZ, RZ, R13 ;  /* 0x000000ffff0b7224 */ /* 0x000fce00078e000d */
.L_x_144:
        /* <DEDUP_REMOVED lines=149> */
[----:B------:R-:W-:Y:S05]  /*5e60*/  CALL.REL.NOINC `($_Z13doRandomStuffIfLj32EEvPT_S1_jP17curandStateXORWOWS3_$__internal_trig_reduction_slowpathd) ;  /* 0x0000000400507944 */ /* 0x000fea0003c00000 */
.L_x_146:
[----:B------:R-:W-:-:S07]  /*5e70*/  VIADD R0, R0, 0x1 ;  /* 0x0000000100007836 */ /* 0x000fce0000000000 */
.L_x_145:
        /* <DEDUP_REMOVED lines=40> */
        .weak           $__internal_4_$__cuda_sm20_dsqrt_rn_f64_mediumpath_v1
        .type           $__internal_4_$__cuda_sm20_dsqrt_rn_f64_mediumpath_v1,@function
        .size           $__internal_4_$__cuda_sm20_dsqrt_rn_f64_mediumpath_v1,($_Z13doRandomStuffIfLj32EEvPT_S1_jP17curandStateXORWOWS3_$__internal_trig_reduction_slowpathd - $__internal_4_$__cuda_sm20_dsqrt_rn_f64_mediumpath_v1)
$__internal_4_$__cuda_sm20_dsqrt_rn_f64_mediumpath_v1:
        /* <DEDUP_REMOVED lines=15> */
.L_x_147:
        /* <DEDUP_REMOVED lines=24> */
.L_x_149:
[----:B------:R-:W-:-:S11]  /*6370*/  DADD R12, R10, R10 ;  /* 0x000000000a0c7229 */ /* 0x000fd6000000000a */
.L_x_148:
[----:B------:R-:W-:Y:S02]  /*6380*/  IMAD.MOV.U32 R10, RZ, RZ, R8 ;  /* 0x000000ffff0a7224 */ /* 0x000fe400078e0008 */
[----:B------:R-:W-:-:S04]  /*6390*/  IMAD.MOV.U32 R11, RZ, RZ, 0x0 ;  /* 0x00000000ff0b7424 */ /* 0x000fc800078e00ff */
[----:B------:R-:W-:Y:S05]  /*63a0*/  RET.REL.NODEC R10 `(_Z13doRandomStuffIfLj32EEvPT_S1_jP17curandStateXORWOWS3_) ;  /* 0xffffff9c0a147950 */ /* 0x000fea0003c3ffff */
        .type           $_Z13doRandomStuffIfLj32EEvPT_S1_jP17curandStateXORWOWS3_$__internal_trig_reduction_slowpathd,@function
        .size           $_Z13doRandomStuffIfLj32EEvPT_S1_jP17curandStateXORWOWS3_$__internal_trig_reduction_slowpathd,(.L_x_360 - $_Z13doRandomStuffIfLj32EEvPT_S1_jP17curandStateXORWOWS3_$__internal_trig_reduction_slowpathd)
$_Z13doRandomStuffIfLj32EEvPT_S1_jP17curandStateXORWOWS3_$__internal_trig_reduction_slowpathd:
        /* <DEDUP_REMOVED lines=26> */
.L_x_152:
        /* <DEDUP_REMOVED lines=26> */
.L_x_151:
        /* <DEDUP_REMOVED lines=59> */
.L_x_153:
        /* <DEDUP_REMOVED lines=36> */
.L_x_150:
[----:B------:R-:W-:Y:S02]  /*6ce0*/  IMAD.MOV.U32 R11, RZ, RZ, 0x0 ;  /* 0x00000000ff0b7424 */ /* 0x000fe400078e00ff */
[----:B------:R-:W-:Y:S02]  /*6cf0*/  IMAD.MOV.U32 R0, RZ, RZ, R2 ;  /* 0x000000ffff007224 */ /* 0x000fe400078e0002 */
[----:B------:R-:W-:Y:S02]  /*6d00*/  IMAD.MOV.U32 R2, RZ, RZ, R4 ;  /* 0x000000ffff027224 */ /* 0x000fe400078e0004 */
[----:B------:R-:W-:Y:S01]  /*6d10*/  IMAD.MOV.U32 R3, RZ, RZ, R5 ;  /* 0x000000ffff037224 */ /* 0x000fe200078e0005 */
[----:B------:R-:W-:Y:S06]  /*6d20*/  RET.REL.NODEC R10 `(_Z13doRandomStuffIfLj32EEvPT_S1_jP17curandStateXORWOWS3_) ;  /* 0xffffff900ab47950 */ /* 0x000fec0003c3ffff */
.L_x_154:
        /* <DEDUP_REMOVED lines=13> */
.L_x_360:


//--------------------- .text._Z13doRandomStuffIdLj512EEvPT_S1_jP17curandStateXORWOWS3_ --------------------------
	.section	.text._Z13doRandomStuffIdLj512EEvPT_S1_jP17curandStateXORWOWS3_,"ax",@progbits
	.align	128
        .global         _Z13doRandomStuffIdLj512EEvPT_S1_jP17curandStateXORWOWS3_
        .type           _Z13doRandomStuffIdLj512EEvPT_S1_jP17curandStateXORWOWS3_,@function
        .size           _Z13doRandomStuffIdLj512EEvPT_S1_jP17curandStateXORWOWS3_,(.L_x_362 - _Z13doRandomStuffIdLj512EEvPT_S1_jP17curandStateXORWOWS3_)
        .other          _Z13doRandomStuffIdLj512EEvPT_S1_jP17curandStateXORWOWS3_,@"STO_CUDA_ENTRY STV_DEFAULT"
_Z13doRandomStuffIdLj512EEvPT_S1_jP17curandStateXORWOWS3_:
.text._Z13doRandomStuffIdLj512EEvPT_S1_jP17curandStateXORWOWS3_:
        /* <DEDUP_REMOVED lines=29> */
.L_x_163:
        /* <DEDUP_REMOVED lines=10> */
.L_x_158:
[----:B------:R-:W-:-:S06]  /*0270*/  IMAD R13, R12, 0x4, R1 ;  /* 0x000000040c0d7824 */ /* 0x000fcc00078e0201 */
[----:B------:R-:W5:Y:S01]  /*0280*/  LDL R13, [R13+0x4] ;  /* 0x000004000d0d7983 */ /* 0x000f620000100800 */
[----:B------:R-:W-:Y:S02]  /*0290*/  IMAD.SHL.U32 R14, R12, 0x20, RZ ;  /* 0x000000200c0e7824 */ /* 0x000fe400078e00ff */
[----:B------:R-:W-:-:S07]  /*02a0*/  IMAD.MOV.U32 R15, RZ, RZ, RZ ;  /* 0x000000ffff0f7224 */ /* 0x000fce00078e00ff */
.L_x_157:
        /* <DEDUP_REMOVED lines=187> */
.L_x_160:
[----:B------:R-:W-:-:S06]  /*0e60*/  IMAD R13, R12, 0x4, R1 ;  /* 0x000000040c0d7824 */ /* 0x000fcc00078e0201 */
[----:B------:R-:W5:Y:S01]  /*0e70*/  LDL R13, [R13+0x4] ;  /* 0x000004000d0d7983 */ /* 0x000f620000100800 */
[----:B------:R-:W-:Y:S02]  /*0e80*/  IMAD.SHL.U32 R14, R12, 0x20, RZ ;  /* 0x000000200c0e7824 */ /* 0x000fe400078e00ff */
[----:B------:R-:W-:-:S07]  /*0e90*/  IMAD.MOV.U32 R15, RZ, RZ, RZ ;  /* 0x000000ffff0f7224 */ /* 0x000fce00078e00ff */
.L_x_159:
        /* <DEDUP_REMOVED lines=187> */
.L_x_162:
[----:B------:R-:W-:-:S06]  /*1a50*/  IMAD R13, R12, 0x4, R1 ;  /* 0x000000040c0d7824 */ /* 0x000fcc00078e0201 */
[----:B------:R-:W5:Y:S01]  /*1a60*/  LDL R13, [R13+0x4] ;  /* 0x000004000d0d7983 */ /* 0x000f620000100800 */
[----:B------:R-:W-:Y:S02]  /*1a70*/  IMAD.SHL.U32 R14, R12, 0x20, RZ ;  /* 0x000000200c0e7824 */ /* 0x000fe400078e00ff */
[----:B------:R-:W-:-:S07]  /*1a80*/  IMAD.MOV.U32 R15, RZ, RZ, RZ ;  /* 0x000000ffff0f7224 */ /* 0x000fce00078e00ff */
.L_x_161:
        /* <DEDUP_REMOVED lines=179> */
.L_x_156:
[----:B------:R-:W-:Y:S01]  /*25c0*/  UISETP.GT.U32.AND UP0, UPT, UR6, 0x3, UPT ;  /* 0x000000030600788c */ /* 0x000fe2000bf04070 */
[----:B------:R-:W-:Y:S01]  /*25d0*/  VIADD R0, R0, 0x1 ;  /* 0x0000000100007836 */ /* 0x000fe20000000000 */
[----:B------:R-:W-:Y:S02]  /*25e0*/  USHF.R.U32.HI UR7, URZ, 0x2, UR4 ;  /* 0x00000002ff077899 */ /* 0x000fe40008011604 */
[----:B------:R-:W-:Y:S02]  /*25f0*/  UISETP.GT.U32.AND.EX UP0, UPT, UR4, URZ, UPT, UP0 ;  /* 0x000000ff0400728c */ /* 0x000fe4000bf04100 */
[----:B------:R-:W-:-:S03]  /*2600*/  USHF.R.U64 UR6, UR6, 0x2, UR4 ;  /* 0x0000000206067899 */ /* 0x000fc60008001204 */
[----:B------:R-:W-:-:S04]  /*2610*/  UMOV UR4, UR7 ;  /* 0x0000000700047c82 */ /* 0x000fc80008000000 */
[----:B------:R-:W-:Y:S05]  /*2620*/  BRA.U UP0, `(.L_x_163) ;  /* 0xffffffd900e87547 */ /* 0x000fea000b83ffff */
.L_x_155:
        /* <DEDUP_REMOVED lines=23> */
.L_x_172:
        /* <DEDUP_REMOVED lines=10> */
.L_x_167:
[----:B------:R-:W-:-:S06]  /*2840*/  IMAD R15, R18, 0x4, R11 ;  /* 0x00000004120f7824 */ /* 0x000fcc00078e020b */
[----:B------:R-:W5:Y:S01]  /*2850*/  LDL R15, [R15+0x4] ;  /* 0x000004000f0f7983 */ /* 0x000f620000100800 */
[----:B------:R-:W-:Y:S02]  /*2860*/  IMAD.SHL.U32 R19, R18, 0x20, RZ ;  /* 0x0000002012137824 */ /* 0x000fe400078e00ff */
[----:B------:R-:W-:-:S07]  /*2870*/  IMAD.MOV.U32 R20, RZ, RZ, RZ ;  /* 0x000000ffff147224 */ /* 0x000fce00078e00ff */
.L_x_166:
        /* <DEDUP_REMOVED lines=186> */
.L_x_169:
[----:B------:R-:W-:-:S06]  /*3420*/  IMAD R15, R18, 0x4, R11 ;  /* 0x00000004120f7824 */ /* 0x000fcc00078e020b */
[----:B------:R-:W5:Y:S01]  /*3430*/  LDL R15, [R15+0x4] ;  /* 0x000004000f0f7983 */ /* 0x000f620000100800 */
[----:B------:R-:W-:Y:S02]  /*3440*/  IMAD.SHL.U32 R19, R18, 0x20, RZ ;  /* 0x0000002012137824 */ /* 0x000fe400078e00ff */
[----:B------:R-:W-:-:S07]  /*3450*/  IMAD.MOV.U32 R20, RZ, RZ, RZ ;  /* 0x000000ffff147224 */ /* 0x000fce00078e00ff */
.L_x_168:
        /* <DEDUP_REMOVED lines=186> */
.L_x_171:
[----:B------:R-:W-:-:S06]  /*4000*/  IMAD R15, R18, 0x4, R11 ;  /* 0x00000004120f7824 */ /* 0x000fcc00078e020b */
[----:B------:R-:W5:Y:S01]  /*4010*/  LDL R15, [R15+0x4] ;  /* 0x000004000f0f7983 */ /* 0x000f620000100800 */
[----:B------:R-:W-:Y:S02]  /*4020*/  IMAD.SHL.U32 R19, R18, 0x20, RZ ;  /* 0x0000002012137824 */ /* 0x000fe400078e00ff */
[----:B------:R-:W-:-:S07]  /*4030*/  IMAD.MOV.U32 R20, RZ, RZ, RZ ;  /* 0x000000ffff147224 */ /* 0x000fce00078e00ff */
.L_x_170:
        /* <DEDUP_REMOVED lines=179> */
.L_x_165:
[----:B------:R-:W-:Y:S01]  /*4b70*/  UISETP.GT.U32.AND UP0, UPT, UR6, 0x3, UPT ;  /* 0x000000030600788c */ /* 0x000fe2000bf04070 */
[----:B------:R-:W-:Y:S01]  /*4b80*/  VIADD R14, R14, 0x1 ;  /* 0x000000010e0e7836 */ /* 0x000fe20000000000 */
[----:B------:R-:W-:Y:S02]  /*4b90*/  USHF.R.U32.HI UR7, URZ, 0x2, UR4 ;  /* 0x00000002ff077899 */ /* 0x000fe40008011604 */
[----:B------:R-:W-:Y:S02]  /*4ba0*/  UISETP.GT.U32.AND.EX UP0, UPT, UR4, URZ, UPT, UP0 ;  /* 0x000000ff0400728c */ /* 0x000fe4000bf04100 */
[----:B------:R-:W-:-:S03]  /*4bb0*/  USHF.R.U64 UR6, UR6, 0x2, UR4 ;  /* 0x0000000206067899 */ /* 0x000fc60008001204 */
[----:B------:R-:W-:-:S04]  /*4bc0*/  UMOV UR4, UR7 ;  /* 0x0000000700047c82 */ /* 0x000fc80008000000 */
[----:B------:R-:W-:Y:S05]  /*4bd0*/  BRA.U UP0, `(.L_x_172) ;  /* 0xffffffd900f07547 */ /* 0x000fea000b83ffff */
.L_x_164:
[----:B--234-:R-:W2:Y:S01]  /*4be0*/  S2R R7, SR_TID.X ;  /* 0x0000000000077919 */ /* 0x01cea20000002100 */
[----:B------:R-:W2:Y:S02]  /*4bf0*/  LDC.64 R12, c[0x0][0x380] ;  /* 0x0000e000ff0c7b82 */ /* 0x000ea40000000a00 */
[----:B--2---:R-:W-:-:S06]  /*4c00*/  IMAD.WIDE.U32 R12, R7, 0x8, R12 ;  /* 0x00000008070c7825 */ /* 0x004fcc00078e000c */
[----:B------:R-:W5:Y:S01]  /*4c10*/  LDG.E.64 R12, desc[UR8][R12.64] ;  /* 0x000000080c0c7981 */ /* 0x000f62000c1e1b00 */
[----:B------:R-:W-:Y:S01]  /*4c20*/  SHF.R.U32.HI R11, RZ, 0x2, R10 ;  /* 0x00000002ff0b7819 */ /* 0x000fe2000001160a */
[----:B------:R-:W-:Y:S01]  /*4c30*/  IMAD.SHL.U32 R8, R5, 0x10, RZ ;  /* 0x0000001005087824 */ /* 0x000fe200078e00ff */
[----:B------:R-:W-:Y:S02]  /*4c40*/  SHF.R.U32.HI R15, RZ, 0x2, R2 ;  /* 0x00000002ff0f7819 */ /* 0x000fe40000011602 */
[----:B------:R-:W-:Y:S02]  /*4c50*/  LOP3.LUT R11, R11, R10, RZ, 0x3c, !PT ;  /* 0x0000000a0b0b7212 */ /* 0x000fe400078e3cff */
[----:B------:R-:W-:-:S03]  /*4c60*/  LOP3.LUT R15, R15, R2, RZ, 0x3c, !PT ;  /* 0x000000020f0f7212 */ /* 0x000fc600078e3cff */
[----:B01----:R-:W-:-:S05]  /*4c70*/  IMAD.SHL.U32 R10, R11, 0x2, RZ ;  /* 0x000000020b0a7824 */ /* 0x003fca00078e00ff */
[----:B------:R-:W-:-:S04]  /*4c80*/  LOP3.LUT R8, R11, R10, R8, 0x96, !PT ;  /* 0x0000000a0b087212 */ /* 0x000fc800078e9608 */
[----:B------:R-:W-:Y:S01]  /*4c90*/  LOP3.LUT R8, R8, R5, RZ, 0x3c, !PT ;  /* 0x0000000508087212 */ /* 0x000fe200078e3cff */
[----:B------:R-:W-:-:S04]  /*4ca0*/  IMAD.SHL.U32 R5, R15, 0x2, RZ ;  /* 0x000000020f057824 */ /* 0x000fc800078e00ff */
[----:B------:R-:W-:-:S05]  /*4cb0*/  IMAD.SHL.U32 R2, R8, 0x10, RZ ;  /* 0x0000001008027824 */ /* 0x000fca00078e00ff */
[----:B------:R-:W-:Y:S02]  /*4cc0*/  LOP3.LUT R5, R15, R5, R2, 0x96, !PT ;  /* 0x000000050f057212 */ /* 0x000fe400078e9602 */
[----:B------:R-:W-:Y:S02]  /*4cd0*/  SHF.R.U32.HI R2, RZ, 0x2, R3 ;  /* 0x00000002ff027819 */ /* 0x000fe40000011603 */
[----:B------:R-:W-:Y:S01]  /*4ce0*/  LOP3.LUT R14, R5, R8, RZ, 0x3c, !PT ;  /* 0x00000008050e7212 */ /* 0x000fe200078e3cff */
[----:B------:R-:W-:Y:S01]  /*4cf0*/  VIADD R5, R8, 0x8730974b ;  /* 0x8730974b08057836 */ /* 0x000fe20000000000 */
[----:B------:R-:W-:Y:S02]  /*4d00*/  LOP3.LUT R2, R2, R3, RZ, 0x3c, !PT ;  /* 0x0000000302027212 */ /* 0x000fe400078e3cff */
[----:B------:R-:W-:Y:S01]  /*4d10*/  SHF.R.U32.HI R15, RZ, 0x2, R4 ;  /* 0x00000002ff0f7819 */ /* 0x000fe20000011604 */
[C---:B------:R-:W-:Y:S02]  /*4d20*/  VIADD R10, R14.reuse, 0x87361f10 ;  /* 0x87361f100e0a7836 */ /* 0x040fe40000000000 */
[----:B------:R-:W-:Y:S01]  /*4d30*/  IMAD.SHL.U32 R3, R14, 0x10, RZ ;  /* 0x000000100e037824 */ /* 0x000fe200078e00ff */
[----:B------:R-:W-:Y:S01]  /*4d40*/  LOP3.LUT R15, R15, R4, RZ, 0x3c, !PT ;  /* 0x000000040f0f7212 */ /* 0x000fe200078e3cff */
[----:B------:R-:W-:-:S03]  /*4d50*/  IMAD.WIDE.U32 R10, R10, 0x200000, RZ ;  /* 0x002000000a0a7825 */ /* 0x000fc600078e00ff */
[----:B------:R-:W-:Y:S01]  /*4d60*/  LOP3.LUT R10, R10, R5, RZ, 0x3c, !PT ;  /* 0x000000050a0a7212 */ /* 0x000fe200078e3cff */
[----:B------:R-:W-:-:S05]  /*4d70*/  IMAD.SHL.U32 R5, R2, 0x2, RZ ;  /* 0x0000000202057824 */ /* 0x000fca00078e00ff */
[----:B------:R-:W0:Y:S01]  /*4d80*/  I2F.F64.U64 R10, R10 ;  /* 0x0000000a000a7312 */ /* 0x000e220000301800 */
[----:B------:R-:W-:Y:S01]  /*4d90*/  LOP3.LUT R5, R2, R5, R3, 0x96, !PT ;  /* 0x0000000502057212 */ /* 0x000fe200078e9603 */
[----:B------:R-:W-:Y:S02]  /*4da0*/  IMAD.MOV.U32 R2, RZ, RZ, 0x0 ;  /* 0x00000000ff027424 */ /* 0x000fe400078e00ff */
[----:B------:R-:W-:Y:S01]  /*4db0*/  IMAD.MOV.U32 R3, RZ, RZ, 0x3ca00000 ;  /* 0x3ca00000ff037424 */ /* 0x000fe200078e00ff */
[----:B------:R-:W-:Y:S01]  /*4dc0*/  LOP3.LUT R14, R5, R14, RZ, 0x3c, !PT ;  /* 0x0000000e050e7212 */ /* 0x000fe200078e3cff */
[----:B------:R-:W-:-:S04]  /*4dd0*/  IMAD.SHL.U32 R5, R15, 0x2, RZ ;  /* 0x000000020f057824 */ /* 0x000fc800078e00ff */
[----:B------:R-:W-:Y:S01]  /*4de0*/  IMAD.SHL.U32 R4, R14, 0x10, RZ ;  /* 0x000000100e047824 */ /* 0x000fe200078e00ff */
[----:B0-----:R-:W-:-:S04]  /*4df0*/  DFMA R16, R10, R2, 5.5511151231257827021e-17 ;  /* 0x3c9000000a10742b */ /* 0x001fc80000000002 */
[----:B------:R-:W-:Y:S01]  /*4e00*/  LOP3.LUT R5, R15, R5, R4, 0x96, !PT ;  /* 0x000000050f057212 */ /* 0x000fe200078e9604 */
[----:B------:R-:W-:-:S03]  /*4e10*/  VIADD R15, R14, 0x873ba6d5 ;  /* 0x873ba6d50e0f7836 */ /* 0x000fc60000000000 */
[----:B------:R-:W-:Y:S02]  /*4e20*/  LOP3.LUT R5, R5, R14, RZ, 0x3c, !PT ;  /* 0x0000000e05057212 */ /* 0x000fe400078e3cff */
[----:B------:R-:W-:-:S03]  /*4e30*/  ISETP.GT.AND P0, PT, R17, 0xfffff, PT ;  /* 0x000fffff1100780c */ /* 0x000fc60003f04270 */
[----:B------:R-:W-:Y:S02]  /*4e40*/  VIADD R10, R5, 0x87412e9a ;  /* 0x87412e9a050a7836 */ /* 0x000fe40000000000 */
[----:B------:R-:W-:Y:S02]  /*4e50*/  IMAD.MOV.U32 R4, RZ, RZ, R16 ;  /* 0x000000ffff047224 */ /* 0x000fe400078e0010 */
[----:B------:R-:W-:Y:S02]  /*4e60*/  IMAD.MOV.U32 R5, RZ, RZ, R17 ;  /* 0x000000ffff057224 */ /* 0x000fe400078e0011 */
[----:B------:R-:W-:-:S04]  /*4e70*/  IMAD.WIDE.U32 R10, R10, 0x200000, RZ ;  /* 0x002000000a0a7825 */ /* 0x000fc800078e00ff */
[----:B------:R-:W-:Y:S01]  /*4e80*/  IMAD.MOV.U32 R22, RZ, RZ, R16 ;  /* 0x000000ffff167224 */ /* 0x000fe200078e0010 */
[----:B------:R-:W-:Y:S01]  /*4e90*/  LOP3.LUT R10, R10, R15, RZ, 0x3c, !PT ;  /* 0x0000000f0a0a7212 */ /* 0x000fe200078e3cff */
[----:B------:R-:W-:-:S05]  /*4ea0*/  @!P0 DMUL R4, R4, 1.80143985094819840000e+16 ;  /* 0x4350000004048828 */ /* 0x000fca0000000000 */
[----:B------:R-:W0:Y:S05]  /*4eb0*/  I2F.F64.U64 R10, R10 ;  /* 0x0000000a000a7312 */ /* 0x000e2a0000301800 */
[----:B------:R-:W-:Y:S02]  /*4ec0*/  @!P0 IMAD.MOV.U32 R17, RZ, RZ, R5 ;  /* 0x000000ffff118224 */ /* 0x000fe400078e0005 */
[----:B------:R-:W-:Y:S02]  /*4ed0*/  @!P0 IMAD.MOV.U32 R22, RZ, RZ, R4 ;  /* 0x000000ffff168224 */ /* 0x000fe400078e0004 */
[----:B------:R-:W-:-:S05]  /*4ee0*/  VIADD R8, R17, 0xffffffff ;  /* 0xffffffff11087836 */ /* 0x000fca0000000000 */
[----:B------:R-:W-:Y:S01]  /*4ef0*/  ISETP.GT.U32.AND P1, PT, R8, 0x7feffffe, PT ;  /* 0x7feffffe0800780c */ /* 0x000fe20003f24070 */
[----:B0-----:R-:W-:Y:S01]  /*4f00*/  DFMA R2, R10, 2.2204460492503130808e-16, R2 ;  /* 0x3cb000000a02782b */ /* 0x001fe20000000002 */
[----:B------:R-:W-:Y:S02]  /*4f10*/  IMAD.MOV.U32 R8, RZ, RZ, -0x3ff ;  /* 0xfffffc01ff087424 */ /* 0x000fe400078e00ff */
[----:B------:R-:W-:-:S09]  /*4f20*/  @!P0 IMAD.MOV.U32 R8, RZ, RZ, -0x435 ;  /* 0xfffffbcbff088424 */ /* 0x000fd200078e00ff */
        /* <DEDUP_REMOVED lines=65> */
.L_x_173:
[----:B------:R-:W-:Y:S01]  /*5340*/  IMAD.MOV.U32 R10, RZ, RZ, 0x0 ;  /* 0x00000000ff0a7424 */ /* 0x000fe200078e00ff */
[----:B------:R-:W-:Y:S01]  /*5350*/  LOP3.LUT P0, RZ, R5, 0x7fffffff, RZ, 0xc0, !PT ;  /* 0x7fffffff05ff7812 */ /* 0x000fe2000780c0ff */
[----:B------:R-:W-:-:S06]  /*5360*/  IMAD.MOV.U32 R11, RZ, RZ, 0x7ff00000 ;  /* 0x7ff00000ff0b7424 */ /* 0x000fcc00078e00ff */
[----:B------:R-:W-:-:S10]  /*5370*/  DFMA R10, R4, R10, +INF ;  /* 0x7ff00000040a742b */ /* 0x000fd4000000000a */
[----:B------:R-:W-:Y:S02]  /*5380*/  FSEL R10, R10, RZ, P0 ;  /* 0x000000ff0a0a7208 */ /* 0x000fe40000000000 */
[----:B------:R-:W-:-:S07]  /*5390*/  FSEL R11, R11, -QNAN , P0 ;  /* 0xfff000000b0b7808 */ /* 0x000fce0000000000 */
.L_x_174:
        /* <DEDUP_REMOVED lines=18> */
[----:B-----5:R-:W-:Y:S05]  /*54c0*/  CALL.REL.NOINC `($__internal_5_$__cuda_sm20_dsqrt_rn_f64_mediumpath_v1) ;  /* 0x0000000800f87944 */ /* 0x020fea0003c00000 */
[----:B------:R-:W-:Y:S02]  /*54d0*/  IMAD.MOV.U32 R4, RZ, RZ, R14 ;  /* 0x000000ffff047224 */ /* 0x000fe400078e000e */
[----:B------:R-:W-:-:S07]  /*54e0*/  IMAD.MOV.U32 R5, RZ, RZ, R15 ;  /* 0x000000ffff057224 */ /* 0x000fce00078e000f */
.L_x_175:
        /* <DEDUP_REMOVED lines=13> */
[----:B-----5:R-:W-:Y:S01]  /*55c0*/  DMUL R12, R12, UR10 ;  /* 0x0000000a0c0c7c28 */ /* 0x020fe20008000000 */
        /* <DEDUP_REMOVED lines=62> */
[----:B------:R-:W-:-:S07]  /*59b0*/  DMUL R4, R4, R12 ;  /* 0x0000000c04047228 */ /* 0x000fce0000000000 */
[----:B------:R0:W-:Y:S01]  /*59c0*/  STS.64 [R2], R4 ;  /* 0x0000000402007388 */ /* 0x0001e20000000a00 */
[----:B------:R-:W-:Y:S05]  /*59d0*/  @P0 EXIT ;  /* 0x000000000000094d */ /* 0x000fea0003800000 */
[----:B0-----:R-:W-:Y:S01]  /*59e0*/  LDS.64 R4, [R2+0x80] ;  /* 0x0000800002047984 */ /* 0x001fe20000000a00 */
[----:B------:R-:W-:-:S03]  /*59f0*/  ISETP.NE.AND P0, PT, R7, RZ, PT ;  /* 0x000000ff0700720c */ /* 0x000fc60003f05270 */
[----:B------:R-:W0:Y:S02]  /*5a00*/  LDS.64 R10, [R2] ;  /* 0x00000000020a7984 */ /* 0x000e240000000a00 */
[----:B0-----:R-:W-:-:S07]  /*5a10*/  DADD R4, R4, R10 ;  /* 0x0000000004047229 */ /* 0x001fce000000000a */
[----:B------:R-:W-:Y:S04]  /*5a20*/  STS.64 [R2], R4 ;  /* 0x0000000402007388 */ /* 0x000fe80000000a00 */
[----:B------:R-:W-:Y:S04]  /*5a30*/  LDS.64 R10, [R2+0x40] ;  /* 0x00004000020a7984 */ /* 0x000fe80000000a00 */
        /* <DEDUP_REMOVED lines=14> */
[----:B------:R0:W-:Y:S01]  /*5b20*/  STS.64 [R2], R4 ;  /* 0x0000000402007388 */ /* 0x0001e20000000a00 */
[----:B------:R-:W-:Y:S05]  /*5b30*/  @P0 EXIT ;  /* 0x000000000000094d */ /* 0x000fea0003800000 */
[----:B------:R-:W-:Y:S01]  /*5b40*/  SHF.R.U32.HI R3, RZ, 0x2, R0 ;  /* 0x00000002ff037819 */ /* 0x000fe20000011600 */
[----:B------:R-:W1:Y:S01]  /*5b50*/  LDS.64 R16, [UR4] ;  /* 0x00000004ff107984 */ /* 0x000e620008000a00 */
        /* <DEDUP_REMOVED lines=17> */
[----:B------:R-:W-:-:S03]  /*5c70*/  IMAD.WIDE.U32 R2, R3, 0x200000, RZ ;  /* 0x0020000003027825 */ /* 0x000fc600078e00ff */
[----:B------:R-:W-:Y:S01]  /*5c80*/  LOP3.LUT R4, R2, R5, RZ, 0x3c, !PT ;  /* 0x0000000502047212 */ /* 0x000fe200078e3cff */
[----:B------:R-:W-:-:S04]  /*5c90*/  IMAD.MOV.U32 R5, RZ, RZ, R3 ;  /* 0x000000ffff057224 */ /* 0x000fc800078e0003 */
[----:B------:R-:W0:Y:S02]  /*5ca0*/  I2F.F64.U64 R2, R4 ;  /* 0x0000000400027312 */ /* 0x000e240000301800 */
[----:B0-----:R-:W-:-:S08]  /*5cb0*/  DFMA R2, R2, R6, 5.5511151231257827021e-17 ;  /* 0x3c9000000202742b */ /* 0x001fd00000000006 */
[----:B-1----:R-:W-:-:S08]  /*5cc0*/  DFMA R16, R2, UR6, R16 ;  /* 0x0000000602107c2b */ /* 0x002fd00008000010 */
        /* <DEDUP_REMOVED lines=21> */
[----:B------:R-:W-:Y:S05]  /*5e20*/  CALL.REL.NOINC `($_Z13doRandomStuffIdLj512EEvPT_S1_jP17curandStateXORWOWS3_$__internal_trig_reduction_slowpathd) ;  /* 0x0000000400407944 */ /* 0x000fea0003c00000 */
.L_x_177:
[----:B------:R-:W-:-:S07]  /*5e30*/  VIADD R0, R0, 0x1 ;  /* 0x0000000100007836 */ /* 0x000fce0000000000 */
.L_x_176:
        /* <DEDUP_REMOVED lines=36> */
[----:B------:R-:W-:-:S07]  /*6080*/  DMUL R2, R2, UR10 ;  /* 0x0000000a02027c28 */ /* 0x000fce0008000000 */
[----:B------:R-:W-:Y:S01]  /*6090*/  STG.E.64 desc[UR8][R4.64], R2 ;  /* 0x0000000204007986 */ /* 0x000fe2000c101b08 */
[----:B------:R-:W-:Y:S05]  /*60a0*/  EXIT ;  /* 0x000000000000794d */ /* 0x000fea0003800000 */
        .weak           $__internal_5_$__cuda_sm20_dsqrt_rn_f64_mediumpath_v1
        .type           $__internal_5_$__cuda_sm20_dsqrt_rn_f64_mediumpath_v1,@function
        .size           $__internal_5_$__cuda_sm20_dsqrt_rn_f64_mediumpath_v1,($_Z13doRandomStuffIdLj512EEvPT_S1_jP17curandStateXORWOWS3_$__internal_trig_reduction_slowpathd - $__internal_5_$__cuda_sm20_dsqrt_rn_f64_mediumpath_v1)
$__internal_5_$__cuda_sm20_dsqrt_rn_f64_mediumpath_v1:
[----:B------:R-:W-:Y:S01]  /*60b0*/  ISETP.GE.U32.AND P0, PT, R14, -0x3400000, PT ;  /* 0xfcc000000e00780c */ /* 0x000fe20003f06070 */
[----:B------:R-:W-:Y:S02]  /*60c0*/  IMAD.MOV.U32 R20, RZ, RZ, R22 ;  /* 0x000000ffff147224 */ /* 0x000fe400078e0016 */
[----:B------:R-:W-:Y:S02]  /*60d0*/  IMAD.MOV.U32 R14, RZ, RZ, R18 ;  /* 0x000000ffff0e7224 */ /* 0x000fe400078e0012 */
[----:B------:R-:W-:-:S08]  /*60e0*/  IMAD.MOV.U32 R15, RZ, RZ, R19 ;  /* 0x000000ffff0f7224 */ /* 0x000fd000078e0013 */
        /* <DEDUP_REMOVED lines=9> */
.L_x_178:
        /* <DEDUP_REMOVED lines=24> */
.L_x_180:
[----:B------:R-:W-:-:S11]  /*6300*/  DADD R14, R10, R10 ;  /* 0x000000000a0e7229 */ /* 0x000fd6000000000a */
.L_x_179:
[----:B------:R-:W-:-:S04]  /*6310*/  IMAD.MOV.U32 R5, RZ, RZ, 0x0 ;  /* 0x00000000ff057424 */ /* 0x000fc800078e00ff */
[----:B------:R-:W-:Y:S05]  /*6320*/  RET.REL.NODEC R4 `(_Z13doRandomStuffIdLj512EEvPT_S1_jP17curandStateXORWOWS3_) ;  /* 0xffffff9c04347950 */ /* 0x000fea0003c3ffff */
        .type           $_Z13doRandomStuffIdLj512EEvPT_S1_jP17curandStateXORWOWS3_$__internal_trig_reduction_slowpathd,@function
        .size           $_Z13doRandomStuffIdLj512EEvPT_S1_jP17curandStateXORWOWS3_$__internal_trig_reduction_slowpathd,(.L_x_362 - $_Z13doRandomStuffIdLj512EEvPT_S1_jP17curandStateXORWOWS3_$__internal_trig_reduction_slowpathd)
$_Z13doRandomStuffIdLj512EEvPT_S1_jP17curandStateXORWOWS3_$__internal_trig_reduction_slowpathd:
        /* <DEDUP_REMOVED lines=26> */
.L_x_183:
        /* <DEDUP_REMOVED lines=26> */
.L_x_182:
        /* <DEDUP_REMOVED lines=59> */
.L_x_184:
        /* <DEDUP_REMOVED lines=36> */
.L_x_181:
[----:B------:R-:W-:Y:S02]  /*6c60*/  IMAD.MOV.U32 R11, RZ, RZ, 0x0 ;  /* 0x00000000ff0b7424 */ /* 0x000fe400078e00ff */
[----:B------:R-:W-:Y:S02]  /*6c70*/  IMAD.MOV.U32 R0, RZ, RZ, R2 ;  /* 0x000000ffff007224 */ /* 0x000fe400078e0002 */
[----:B------:R-:W-:Y:S02]  /*6c80*/  IMAD.MOV.U32 R2, RZ, RZ, R4 ;  /* 0x000000ffff027224 */ /* 0x000fe400078e0004 */
[----:B------:R-:W-:Y:S01]  /*6c90*/  IMAD.MOV.U32 R3, RZ, RZ, R5 ;  /* 0x000000ffff037224 */ /* 0x000fe200078e0005 */
[----:B------:R-:W-:Y:S06]  /*6ca0*/  RET.REL.NODEC R10 `(_Z13doRandomStuffIdLj512EEvPT_S1_jP17curandStateXORWOWS3_) ;  /* 0xffffff900ad47950 */ /* 0x000fec0003c3ffff */
.L_x_185:
        /* <DEDUP_REMOVED lines=13> */
.L_x_362:


//--------------------- .text._Z13doRandomStuffIdLj256EEvPT_S1_jP17curandStateXORWOWS3_ --------------------------
	.section	.text._Z13doRandomStuffIdLj256EEvPT_S1_jP17curandStateXORWOWS3_,"ax",@progbits
	.align	128
        .global         _Z13doRandomStuffIdLj256EEvPT_S1_jP17curandStateXORWOWS3_
        .type           _Z13doRandomStuffIdLj256EEvPT_S1_jP17curandStateXORWOWS3_,@function
        .size           _Z13doRandomStuffIdLj256EEvPT_S1_jP17curandStateXORWOWS3_,(.L_x_364 - _Z13doRandomStuffIdLj256EEvPT_S1_jP17curandStateXORWOWS3_)
        .other          _Z13doRandomStuffIdLj256EEvPT_S1_jP17curandStateXORWOWS3_,@"STO_CUDA_ENTRY STV_DEFAULT"
_Z13doRandomStuffIdLj256EEvPT_S1_jP17curandStateXORWOWS3_:
.text._Z13doRandomStuffIdLj256EEvPT_S1_jP17curandStateXORWOWS3_:
        /* <DEDUP_REMOVED lines=29> */
.L_x_194:
        /* <DEDUP_REMOVED lines=10> */
.L_x_189:
[----:B------:R-:W-:-:S06]  /*0270*/  IMAD R13, R12, 0x4, R1 ;  /* 0x000000040c0d7824 */ /* 0x000fcc00078e0201 */
[----:B------:R-:W5:Y:S01]  /*0280*/  LDL R13, [R13+0x4] ;  /* 0x000004000d0d7983 */ /* 0x000f620000100800 */
[----:B------:R-:W-:Y:S02]  /*0290*/  IMAD.SHL.U32 R14, R12, 0x20, RZ ;  /* 0x000000200c0e7824 */ /* 0x000fe400078e00ff */
[----:B------:R-:W-:-:S07]  /*02a0*/  IMAD.MOV.U32 R15, RZ, RZ, RZ ;  /* 0x000000ffff0f7224 */ /* 0x000fce00078e00ff */
.L_x_188:
        /* <DEDUP_REMOVED lines=187> */
.L_x_191:
[----:B------:R-:W-:-:S06]  /*0e60*/  IMAD R13, R12, 0x4, R1 ;  /* 0x000000040c0d7824 */ /* 0x000fcc00078e0201 */
[----:B------:R-:W5:Y:S01]  /*0e70*/  LDL R13, [R13+0x4] ;  /* 0x000004000d0d7983 */ /* 0x000f620000100800 */
[----:B------:R-:W-:Y:S02]  /*0e80*/  IMAD.SHL.U32 R14, R12, 0x20, RZ ;  /* 0x000000200c0e7824 */ /* 0x000fe400078e00ff */
[----:B------:R-:W-:-:S07]  /*0e90*/  IMAD.MOV.U32 R15, RZ, RZ, RZ ;  /* 0x000000ffff0f7224 */ /* 0x000fce00078e00ff */
.L_x_190:
        /* <DEDUP_REMOVED lines=187> */
.L_x_193:
[----:B------:R-:W-:-:S06]  /*1a50*/  IMAD R13, R12, 0x4, R1 ;  /* 0x000000040c0d7824 */ /* 0x000fcc00078e0201 */
[----:B------:R-:W5:Y:S01]  /*1a60*/  LDL R13, [R13+0x4] ;  /* 0x000004000d0d7983 */ /* 0x000f620000100800 */
[----:B------:R-:W-:Y:S02]  /*1a70*/  IMAD.SHL.U32 R14, R12, 0x20, RZ ;  /* 0x000000200c0e7824 */ /* 0x000fe400078e00ff */
[----:B------:R-:W-:-:S07]  /*1a80*/  IMAD.MOV.U32 R15, RZ, RZ, RZ ;  /* 0x000000ffff0f7224 */ /* 0x000fce00078e00ff */
.L_x_192:
        /* <DEDUP_REMOVED lines=179> */
.L_x_187:
[----:B------:R-:W-:Y:S01]  /*25c0*/  UISETP.GT.U32.AND UP0, UPT, UR6, 0x3, UPT ;  /* 0x000000030600788c */ /* 0x000fe2000bf04070 */
[----:B------:R-:W-:Y:S01]  /*25d0*/  VIADD R0, R0, 0x1 ;  /* 0x0000000100007836 */ /* 0x000fe20000000000 */
[----:B------:R-:W-:Y:S02]  /*25e0*/  USHF.R.U32.HI UR7, URZ, 0x2, UR4 ;  /* 0x00000002ff077899 */ /* 0x000fe40008011604 */
[----:B------:R-:W-:Y:S02]  /*25f0*/  UISETP.GT.U32.AND.EX UP0, UPT, UR4, URZ, UPT, UP0 ;  /* 0x000000ff0400728c */ /* 0x000fe4000bf04100 */
[----:B------:R-:W-:-:S03]  /*2600*/  USHF.R.U64 UR6, UR6, 0x2, UR4 ;  /* 0x0000000206067899 */ /* 0x000fc60008001204 */
[----:B------:R-:W-:-:S04]  /*2610*/  UMOV UR4, UR7 ;  /* 0x0000000700047c82 */ /* 0x000fc80008000000 */
[----:B------:R-:W-:Y:S05]  /*2620*/  BRA.U UP0, `(.L_x_194) ;  /* 0xffffffd900e87547 */ /* 0x000fea000b83ffff */
.L_x_186:
        /* <DEDUP_REMOVED lines=23> */
.L_x_203:
        /* <DEDUP_REMOVED lines=10> */
.L_x_198:
[----:B------:R-:W-:-:S06]  /*2840*/  IMAD R15, R18, 0x4, R11 ;  /* 0x00000004120f7824 */ /* 0x000fcc00078e020b */
[----:B------:R-:W5:Y:S01]  /*2850*/  LDL R15, [R15+0x4] ;  /* 0x000004000f0f7983 */ /* 0x000f620000100800 */
[----:B------:R-:W-:Y:S02]  /*2860*/  IMAD.SHL.U32 R19, R18, 0x20, RZ ;  /* 0x0000002012137824 */ /* 0x000fe400078e00ff */
[----:B------:R-:W-:-:S07]  /*2870*/  IMAD.MOV.U32 R20, RZ, RZ, RZ ;  /* 0x000000ffff147224 */ /* 0x000fce00078e00ff */
.L_x_197:
        /* <DEDUP_REMOVED lines=186> */
.L_x_200:
[----:B------:R-:W-:-:S06]  /*3420*/  IMAD R15, R18, 0x4, R11 ;  /* 0x00000004120f7824 */ /* 0x000fcc00078e020b */
[----:B------:R-:W5:Y:S01]  /*3430*/  LDL R15, [R15+0x4] ;  /* 0x000004000f0f7983 */ /* 0x000f620000100800 */
[----:B------:R-:W-:Y:S02]  /*3440*/  IMAD.SHL.U32 R19, R18, 0x20, RZ ;  /* 0x0000002012137824 */ /* 0x000fe400078e00ff */
[----:B------:R-:W-:-:S07]  /*3450*/  IMAD.MOV.U32 R20, RZ, RZ, RZ ;  /* 0x000000ffff147224 */ /* 0x000fce00078e00ff */
.L_x_199:
        /* <DEDUP_REMOVED lines=186> */
.L_x_202:
[----:B------:R-:W-:-:S06]  /*4000*/  IMAD R15, R18, 0x4, R11 ;  /* 0x00000004120f7824 */ /* 0x000fcc00078e020b */
[----:B------:R-:W5:Y:S01]  /*4010*/  LDL R15, [R15+0x4] ;  /* 0x000004000f0f7983 */ /* 0x000f620000100800 */
[----:B------:R-:W-:Y:S02]  /*4020*/  IMAD.SHL.U32 R19, R18, 0x20, RZ ;  /* 0x0000002012137824 */ /* 0x000fe400078e00ff */
[----:B------:R-:W-:-:S07]  /*4030*/  IMAD.MOV.U32 R20, RZ, RZ, RZ ;  /* 0x000000ffff147224 */ /* 0x000fce00078e00ff */
.L_x_201:
        /* <DEDUP_REMOVED lines=179> */
.L_x_196:
[----:B------:R-:W-:Y:S01]  /*4b70*/  UISETP.GT.U32.AND UP0, UPT, UR6, 0x3, UPT ;  /* 0x000000030600788c */ /* 0x000fe2000bf04070 */
[----:B------:R-:W-:Y:S01]  /*4b80*/  VIADD R14, R14, 0x1 ;  /* 0x000000010e0e7836 */ /* 0x000fe20000000000 */
[----:B------:R-:W-:Y:S02]  /*4b90*/  USHF.R.U32.HI UR7, URZ, 0x2, UR4 ;  /* 0x00000002ff077899 */ /* 0x000fe40008011604 */
[----:B------:R-:W-:Y:S02]  /*4ba0*/  UISETP.GT.U32.AND.EX UP0, UPT, UR4, URZ, UPT, UP0 ;  /* 0x000000ff0400728c */ /* 0x000fe4000bf04100 */
[----:B------:R-:W-:-:S03]  /*4bb0*/  USHF.R.U64 UR6, UR6, 0x2, UR4 ;  /* 0x0000000206067899 */ /* 0x000fc60008001204 */
[----:B------:R-:W-:-:S04]  /*4bc0*/  UMOV UR4, UR7 ;  /* 0x0000000700047c82 */ /* 0x000fc80008000000 */
[----:B------:R-:W-:Y:S05]  /*4bd0*/  BRA.U UP0, `(.L_x_203) ;  /* 0xffffffd900f07547 */ /* 0x000fea000b83ffff */
.L_x_195:
        /* <DEDUP_REMOVED lines=118> */
.L_x_204:
[----:B------:R-:W-:Y:S01]  /*5340*/  IMAD.MOV.U32 R10, RZ, RZ, 0x0 ;  /* 0x00000000ff0a7424 */ /* 0x000fe200078e00ff */
[----:B------:R-:W-:Y:S01]  /*5350*/  LOP3.LUT P0, RZ, R5, 0x7fffffff, RZ, 0xc0, !PT ;  /* 0x7fffffff05ff7812 */ /* 0x000fe2000780c0ff */
[----:B------:R-:W-:-:S06]  /*5360*/  IMAD.MOV.U32 R11, RZ, RZ, 0x7ff00000 ;  /* 0x7ff00000ff0b7424 */ /* 0x000fcc00078e00ff */
[----:B------:R-:W-:-:S10]  /*5370*/  DFMA R10, R4, R10, +INF ;  /* 0x7ff00000040a742b */ /* 0x000fd4000000000a */
[----:B------:R-:W-:Y:S02]  /*5380*/  FSEL R10, R10, RZ, P0 ;  /* 0x000000ff0a0a7208 */ /* 0x000fe40000000000 */
[----:B------:R-:W-:-:S07]  /*5390*/  FSEL R11, R11, -QNAN , P0 ;  /* 0xfff000000b0b7808 */ /* 0x000fce0000000000 */
.L_x_205:
        /* <DEDUP_REMOVED lines=18> */
[----:B-----5:R-:W-:Y:S05]  /*54c0*/  CALL.REL.NOINC `($__internal_6_$__cuda_sm20_dsqrt_rn_f64_mediumpath_v1) ;  /* 0x0000000800f87944 */ /* 0x020fea0003c00000 */
[----:B------:R-:W-:Y:S02]  /*54d0*/  IMAD.MOV.U32 R4, RZ, RZ, R14 ;  /* 0x000000ffff047224 */ /* 0x000fe400078e000e */
[----:B------:R-:W-:-:S07]  /*54e0*/  IMAD.MOV.U32 R5, RZ, RZ, R15 ;  /* 0x000000ffff057224 */ /* 0x000fce00078e000f */
.L_x_206:
        /* <DEDUP_REMOVED lines=147> */
[----:B------:R-:W-:Y:S05]  /*5e20*/  CALL.REL.NOINC `($_Z13doRandomStuffIdLj256EEvPT_S1_jP17curandStateXORWOWS3_$__internal_trig_reduction_slowpathd) ;  /* 0x0000000400407944 */ /* 0x000fea0003c00000 */
.L_x_208:
[----:B------:R-:W-:-:S07]  /*5e30*/  VIADD R0, R0, 0x1 ;  /* 0x0000000100007836 */ /* 0x000fce0000000000 */
.L_x_207:
        /* <DEDUP_REMOVED lines=39> */
        .weak           $__internal_6_$__cuda_sm20_dsqrt_rn_f64_mediumpath_v1
        .type           $__internal_6_$__cuda_sm20_dsqrt_rn_f64_mediumpath_v1,@function
        .size           $__internal_6_$__cuda_sm20_dsqrt_rn_f64_mediumpath_v1,($_Z13doRandomStuffIdLj256EEvPT_S1_jP17curandStateXORWOWS3_$__internal_trig_reduction_slowpathd - $__internal_6_$__cuda_sm20_dsqrt_rn_f64_mediumpath_v1)
$__internal_6_$__cuda_sm20_dsqrt_rn_f64_mediumpath_v1:
        /* <DEDUP_REMOVED lines=13> */
.L_x_209:
        /* <DEDUP_REMOVED lines=24> */
.L_x_211:
[----:B------:R-:W-:-:S11]  /*6300*/  DADD R14, R10, R10 ;  /* 0x000000000a0e7229 */ /* 0x000fd6000000000a */
.L_x_210:
[----:B------:R-:W-:-:S04]  /*6310*/  IMAD.MOV.U32 R5, RZ, RZ, 0x0 ;  /* 0x00000000ff057424 */ /* 0x000fc800078e00ff */
[----:B------:R-:W-:Y:S05]  /*6320*/  RET.REL.NODEC R4 `(_Z13doRandomStuffIdLj256EEvPT_S1_jP17curandStateXORWOWS3_) ;  /* 0xffffff9c04347950 */ /* 0x000fea0003c3ffff */
        .type           $_Z13doRandomStuffIdLj256EEvPT_S1_jP17curandStateXORWOWS3_$__internal_trig_reduction_slowpathd,@function
        .size           $_Z13doRandomStuffIdLj256EEvPT_S1_jP17curandStateXORWOWS3_$__internal_trig_reduction_slowpathd,(.L_x_364 - $_Z13doRandomStuffIdLj256EEvPT_S1_jP17curandStateXORWOWS3_$__internal_trig_reduction_slowpathd)
$_Z13doRandomStuffIdLj256EEvPT_S1_jP17curandStateXORWOWS3_$__internal_trig_reduction_slowpathd:
        /* <DEDUP_REMOVED lines=26> */
.L_x_214:
        /* <DEDUP_REMOVED lines=26> */
.L_x_213:
        /* <DEDUP_REMOVED lines=59> */
.L_x_215:
        /* <DEDUP_REMOVED lines=36> */
.L_x_212:
[----:B------:R-:W-:Y:S02]  /*6c60*/  IMAD.MOV.U32 R11, RZ, RZ, 0x0 ;  /* 0x00000000ff0b7424 */ /* 0x000fe400078e00ff */
[----:B------:R-:W-:Y:S02]  /*6c70*/  IMAD.MOV.U32 R0, RZ, RZ, R2 ;  /* 0x000000ffff007224 */ /* 0x000fe400078e0002 */
[----:B------:R-:W-:Y:S02]  /*6c80*/  IMAD.MOV.U32 R2, RZ, RZ, R4 ;  /* 0x000000ffff027224 */ /* 0x000fe400078e0004 */
[----:B------:R-:W-:Y:S01]  /*6c90*/  IMAD.MOV.U32 R3, RZ, RZ, R5 ;  /* 0x000000ffff037224 */ /* 0x000fe200078e0005 */
[----:B------:R-:W-:Y:S06]  /*6ca0*/  RET.REL.NODEC R10 `(_Z13doRandomStuffIdLj256EEvPT_S1_jP17curandStateXORWOWS3_) ;  /* 0xffffff900ad47950 */ /* 0x000fec0003c3ffff */
.L_x_216:
        /* <DEDUP_REMOVED lines=13> */
.L_x_364:


//--------------------- .text._Z13doRandomStuffIdLj128EEvPT_S1_jP17curandStateXORWOWS3_ --------------------------
	.section	.text._Z13doRandomStuffIdLj128EEvPT_S1_jP17curandStateXORWOWS3_,"ax",@progbits
	.align	128
        .global         _Z13doRandomStuffIdLj128EEvPT_S1_jP17curandStateXORWOWS3_
        .type           _Z13doRandomStuffIdLj128EEvPT_S1_jP17curandStateXORWOWS3_,@function
        .size           _Z13doRandomStuffIdLj128EEvPT_S1_jP17curandStateXORWOWS3_,(.L_x_366 - _Z13doRandomStuffIdLj128EEvPT_S1_jP17curandStateXORWOWS3_)
        .other          _Z13doRandomStuffIdLj128EEvPT_S1_jP17curandStateXORWOWS3_,@"STO_CUDA_ENTRY STV_DEFAULT"
_Z13doRandomStuffIdLj128EEvPT_S1_jP17curandStateXORWOWS3_:
.text._Z13doRandomStuffIdLj128EEvPT_S1_jP17curandStateXORWOWS3_:
        /* <DEDUP_REMOVED lines=29> */
.L_x_225:
        /* <DEDUP_REMOVED lines=10> */
.L_x_220:
[----:B------:R-:W-:-:S06]  /*0270*/  IMAD R13, R12, 0x4, R1 ;  /* 0x000000040c0d7824 */ /* 0x000fcc00078e0201 */
[----:B------:R-:W5:Y:S01]  /*0280*/  LDL R13, [R13+0x4] ;  /* 0x000004000d0d7983 */ /* 0x000f620000100800 */
[----:B------:R-:W-:Y:S02]  /*0290*/  IMAD.SHL.U32 R14, R12, 0x20, RZ ;  /* 0x000000200c0e7824 */ /* 0x000fe400078e00ff */
[----:B------:R-:W-:-:S07]  /*02a0*/  IMAD.MOV.U32 R15, RZ, RZ, RZ ;  /* 0x000000ffff0f7224 */ /* 0x000fce00078e00ff */
.L_x_219:
        /* <DEDUP_REMOVED lines=187> */
.L_x_222:
[----:B------:R-:W-:-:S06]  /*0e60*/  IMAD R13, R12, 0x4, R1 ;  /* 0x000000040c0d7824 */ /* 0x000fcc00078e0201 */
[----:B------:R-:W5:Y:S01]  /*0e70*/  LDL R13, [R13+0x4] ;  /* 0x000004000d0d7983 */ /* 0x000f620000100800 */
[----:B------:R-:W-:Y:S02]  /*0e80*/  IMAD.SHL.U32 R14, R12, 0x20, RZ ;  /* 0x000000200c0e7824 */ /* 0x000fe400078e00ff */
[----:B------:R-:W-:-:S07]  /*0e90*/  IMAD.MOV.U32 R15, RZ, RZ, RZ ;  /* 0x000000ffff0f7224 */ /* 0x000fce00078e00ff */
.L_x_221:
        /* <DEDUP_REMOVED lines=187> */
.L_x_224:
[----:B------:R-:W-:-:S06]  /*1a50*/  IMAD R13, R12, 0x4, R1 ;  /* 0x000000040c0d7824 */ /* 0x000fcc00078e0201 */
[----:B------:R-:W5:Y:S01]  /*1a60*/  LDL R13, [R13+0x4] ;  /* 0x000004000d0d7983 */ /* 0x000f620000100800 */
[----:B------:R-:W-:Y:S02]  /*1a70*/  IMAD.SHL.U32 R14, R12, 0x20, RZ ;  /* 0x000000200c0e7824 */ /* 0x000fe400078e00ff */
[----:B------:R-:W-:-:S07]  /*1a80*/  IMAD.MOV.U32 R15, RZ, RZ, RZ ;  /* 0x000000ffff0f7224 */ /* 0x000fce00078e00ff */
.L_x_223:
        /* <DEDUP_REMOVED lines=179> */
.L_x_218:
[----:B------:R-:W-:Y:S01]  /*25c0*/  UISETP.GT.U32.AND UP0, UPT, UR6, 0x3, UPT ;  /* 0x000000030600788c */ /* 0x000fe2000bf04070 */
[----:B------:R-:W-:Y:S01]  /*25d0*/  VIADD R0, R0, 0x1 ;  /* 0x0000000100007836 */ /* 0x000fe20000000000 */
[----:B------:R-:W-:Y:S02]  /*25e0*/  USHF.R.U32.HI UR7, URZ, 0x2, UR4 ;  /* 0x00000002ff077899 */ /* 0x000fe40008011604 */
[----:B------:R-:W-:Y:S02]  /*25f0*/  UISETP.GT.U32.AND.EX UP0, UPT, UR4, URZ, UPT, UP0 ;  /* 0x000000ff0400728c */ /* 0x000fe4000bf04100 */
[----:B------:R-:W-:-:S03]  /*2600*/  USHF.R.U64 UR6, UR6, 0x2, UR4 ;  /* 0x0000000206067899 */ /* 0x000fc60008001204 */
[----:B------:R-:W-:-:S04]  /*2610*/  UMOV UR4, UR7 ;  /* 0x0000000700047c82 */ /* 0x000fc80008000000 */
[----:B------:R-:W-:Y:S05]  /*2620*/  BRA.U UP0, `(.L_x_225) ;  /* 0xffffffd900e87547 */ /* 0x000fea000b83ffff */
.L_x_217:
        /* <DEDUP_REMOVED lines=23> */
.L_x_234:
        /* <DEDUP_REMOVED lines=10> */
.L_x_229:
[----:B------:R-:W-:-:S06]  /*2840*/  IMAD R15, R18, 0x4, R11 ;  /* 0x00000004120f7824 */ /* 0x000fcc00078e020b */
[----:B------:R-:W5:Y:S01]  /*2850*/  LDL R15, [R15+0x4] ;  /* 0x000004000f0f7983 */ /* 0x000f620000100800 */
[----:B------:R-:W-:Y:S02]  /*2860*/  IMAD.SHL.U32 R19, R18, 0x20, RZ ;  /* 0x0000002012137824 */ /* 0x000fe400078e00ff */
[----:B------:R-:W-:-:S07]  /*2870*/  IMAD.MOV.U32 R20, RZ, RZ, RZ ;  /* 0x000000ffff147224 */ /* 0x000fce00078e00ff */
.L_x_228:
        /* <DEDUP_REMOVED lines=186> */
.L_x_231:
[----:B------:R-:W-:-:S06]  /*3420*/  IMAD R15, R18, 0x4, R11 ;  /* 0x00000004120f7824 */ /* 0x000fcc00078e020b */
[----:B------:R-:W5:Y:S01]  /*3430*/  LDL R15, [R15+0x4] ;  /* 0x000004000f0f7983 */ /* 0x000f620000100800 */
[----:B------:R-:W-:Y:S02]  /*3440*/  IMAD.SHL.U32 R19, R18, 0x20, RZ ;  /* 0x0000002012137824 */ /* 0x000fe400078e00ff */
[----:B------:R-:W-:-:S07]  /*3450*/  IMAD.MOV.U32 R20, RZ, RZ, RZ ;  /* 0x000000ffff147224 */ /* 0x000fce00078e00ff */
.L_x_230:
        /* <DEDUP_REMOVED lines=186> */
.L_x_233:
[----:B------:R-:W-:-:S06]  /*4000*/  IMAD R15, R18, 0x4, R11 ;  /* 0x00000004120f7824 */ /* 0x000fcc00078e020b */
[----:B------:R-:W5:Y:S01]  /*4010*/  LDL R15, [R15+0x4] ;  /* 0x000004000f0f7983 */ /* 0x000f620000100800 */
[----:B------:R-:W-:Y:S02]  /*4020*/  IMAD.SHL.U32 R19, R18, 0x20, RZ ;  /* 0x0000002012137824 */ /* 0x000fe400078e00ff */
[----:B------:R-:W-:-:S07]  /*4030*/  IMAD.MOV.U32 R20, RZ, RZ, RZ ;  /* 0x000000ffff147224 */ /* 0x000fce00078e00ff */
.L_x_232:
        /* <DEDUP_REMOVED lines=179> */
.L_x_227:
[----:B------:R-:W-:Y:S01]  /*4b70*/  UISETP.GT.U32.AND UP0, UPT, UR6, 0x3, UPT ;  /* 0x000000030600788c */ /* 0x000fe2000bf04070 */
[----:B------:R-:W-:Y:S01]  /*4b80*/  VIADD R14, R14, 0x1 ;  /* 0x000000010e0e7836 */ /* 0x000fe20000000000 */
[----:B------:R-:W-:Y:S02]  /*4b90*/  USHF.R.U32.HI UR7, URZ, 0x2, UR4 ;  /* 0x00000002ff077899 */ /* 0x000fe40008011604 */
[----:B------:R-:W-:Y:S02]  /*4ba0*/  UISETP.GT.U32.AND.EX UP0, UPT, UR4, URZ, UPT, UP0 ;  /* 0x000000ff0400728c */ /* 0x000fe4000bf04100 */
[----:B------:R-:W-:-:S03]  /*4bb0*/  USHF.R.U64 UR6, UR6, 0x2, UR4 ;  /* 0x0000000206067899 */ /* 0x000fc60008001204 */
[----:B------:R-:W-:-:S04]  /*4bc0*/  UMOV UR4, UR7 ;  /* 0x0000000700047c82 */ /* 0x000fc80008000000 */
[----:B------:R-:W-:Y:S05]  /*4bd0*/  BRA.U UP0, `(.L_x_234) ;  /* 0xffffffd900f07547 */ /* 0x000fea000b83ffff */
.L_x_226:
        /* <DEDUP_REMOVED lines=118> */
.L_x_235:
[----:B------:R-:W-:Y:S01]  /*5340*/  IMAD.MOV.U32 R10, RZ, RZ, 0x0 ;  /* 0x00000000ff0a7424 */ /* 0x000fe200078e00ff */
[----:B------:R-:W-:Y:S01]  /*5350*/  LOP3.LUT P0, RZ, R5, 0x7fffffff, RZ, 0xc0, !PT ;  /* 0x7fffffff05ff7812 */ /* 0x000fe2000780c0ff */
[----:B------:R-:W-:-:S06]  /*5360*/  IMAD.MOV.U32 R11, RZ, RZ, 0x7ff00000 ;  /* 0x7ff00000ff0b7424 */ /* 0x000fcc00078e00ff */
[----:B------:R-:W-:-:S10]  /*5370*/  DFMA R10, R4, R10, +INF ;  /* 0x7ff00000040a742b */ /* 0x000fd4000000000a */
[----:B------:R-:W-:Y:S02]  /*5380*/  FSEL R10, R10, RZ, P0 ;  /* 0x000000ff0a0a7208 */ /* 0x000fe40000000000 */
[----:B------:R-:W-:-:S07]  /*5390*/  FSEL R11, R11, -QNAN , P0 ;  /* 0xfff000000b0b7808 */ /* 0x000fce0000000000 */
.L_x_236:
        /* <DEDUP_REMOVED lines=18> */
[----:B-----5:R-:W-:Y:S05]  /*54c0*/  CALL.REL.NOINC `($__internal_7_$__cuda_sm20_dsqrt_rn_f64_mediumpath_v1) ;  /* 0x0000000800f87944 */ /* 0x020fea0003c00000 */
[----:B------:R-:W-:Y:S02]  /*54d0*/  IMAD.MOV.U32 R4, RZ, RZ, R14 ;  /* 0x000000ffff047224 */ /* 0x000fe400078e000e */
[----:B------:R-:W-:-:S07]  /*54e0*/  IMAD.MOV.U32 R5, RZ, RZ, R15 ;  /* 0x000000ffff057224 */ /* 0x000fce00078e000f */
.L_x_237:
        /* <DEDUP_REMOVED lines=147> */
[----:B------:R-:W-:Y:S05]  /*5e20*/  CALL.REL.NOINC `($_Z13doRandomStuffIdLj128EEvPT_S1_jP17curandStateXORWOWS3_$__internal_trig_reduction_slowpathd) ;  /* 0x0000000400407944 */ /* 0x000fea0003c00000 */
.L_x_239:
[----:B------:R-:W-:-:S07]  /*5e30*/  VIADD R0, R0, 0x1 ;  /* 0x0000000100007836 */ /* 0x000fce0000000000 */
.L_x_238:
        /* <DEDUP_REMOVED lines=39> */
        .weak           $__internal_7_$__cuda_sm20_dsqrt_rn_f64_mediumpath_v1
        .type           $__internal_7_$__cuda_sm20_dsqrt_rn_f64_mediumpath_v1,@function
        .size           $__internal_7_$__cuda_sm20_dsqrt_rn_f64_mediumpath_v1,($_Z13doRandomStuffIdLj128EEvPT_S1_jP17curandStateXORWOWS3_$__internal_trig_reduction_slowpathd - $__internal_7_$__cuda_sm20_dsqrt_rn_f64_mediumpath_v1)
$__internal_7_$__cuda_sm20_dsqrt_rn_f64_mediumpath_v1:
        /* <DEDUP_REMOVED lines=13> */
.L_x_240:
        /* <DEDUP_REMOVED lines=24> */
.L_x_242:
[----:B------:R-:W-:-:S11]  /*6300*/  DADD R14, R10, R10 ;  /* 0x000000000a0e7229 */ /* 0x000fd6000000000a */
.L_x_241:
[----:B------:R-:W-:-:S04]  /*6310*/  IMAD.MOV.U32 R5, RZ, RZ, 0x0 ;  /* 0x00000000ff057424 */ /* 0x000fc800078e00ff */
[----:B------:R-:W-:Y:S05]  /*6320*/  RET.REL.NODEC R4 `(_Z13doRandomStuffIdLj128EEvPT_S1_jP17curandStateXORWOWS3_) ;  /* 0xffffff9c04347950 */ /* 0x000fea0003c3ffff */
        .type           $_Z13doRandomStuffIdLj128EEvPT_S1_jP17curandStateXORWOWS3_$__internal_trig_reduction_slowpathd,@function
        .size           $_Z13doRandomStuffIdLj128EEvPT_S1_jP17curandStateXORWOWS3_$__internal_trig_reduction_slowpathd,(.L_x_366 - $_Z13doRandomStuffIdLj128EEvPT_S1_jP17curandStateXORWOWS3_$__internal_trig_reduction_slowpathd)
$_Z13doRandomStuffIdLj128EEvPT_S1_jP17curandStateXORWOWS3_$__internal_trig_reduction_slowpathd:
        /* <DEDUP_REMOVED lines=26> */
.L_x_245:
        /* <DEDUP_REMOVED lines=26> */
.L_x_244:
        /* <DEDUP_REMOVED lines=59> */
.L_x_246:
        /* <DEDUP_REMOVED lines=36> */
.L_x_243:
[----:B------:R-:W-:Y:S02]  /*6c60*/  IMAD.MOV.U32 R11, RZ, RZ, 0x0 ;  /* 0x00000000ff0b7424 */ /* 0x000fe400078e00ff */
[----:B------:R-:W-:Y:S02]  /*6c70*/  IMAD.MOV.U32 R0, RZ, RZ, R2 ;  /* 0x000000ffff007224 */ /* 0x000fe400078e0002 */
[----:B------:R-:W-:Y:S02]  /*6c80*/  IMAD.MOV.U32 R2, RZ, RZ, R4 ;  /* 0x000000ffff027224 */ /* 0x000fe400078e0004 */
[----:B------:R-:W-:Y:S01]  /*6c90*/  IMAD.MOV.U32 R3, RZ, RZ, R5 ;  /* 0x000000ffff037224 */ /* 0x000fe200078e0005 */
[----:B------:R-:W-:Y:S06]  /*6ca0*/  RET.REL.NODEC R10 `(_Z13doRandomStuffIdLj128EEvPT_S1_jP17curandStateXORWOWS3_) ;  /* 0xffffff900ad47950 */ /* 0x000fec0003c3ffff */
.L_x_247:
        /* <DEDUP_REMOVED lines=13> */
.L_x_366:


//--------------------- .text._Z13doRandomStuffIdLj64EEvPT_S1_jP17curandStateXORWOWS3_ --------------------------
	.section	.text._Z13doRandomStuffIdLj64EEvPT_S1_jP17curandStateXORWOWS3_,"ax",@progbits
	.align	128
        .global         _Z13doRandomStuffIdLj64EEvPT_S1_jP17curandStateXORWOWS3_
        .type           _Z13doRandomStuffIdLj64EEvPT_S1_jP17curandStateXORWOWS3_,@function
        .size           _Z13doRandomStuffIdLj64EEvPT_S1_jP17curandStateXORWOWS3_,(.L_x_368 - _Z13doRandomStuffIdLj64EEvPT_S1_jP17curandStateXORWOWS3_)
        .other          _Z13doRandomStuffIdLj64EEvPT_S1_jP17curandStateXORWOWS3_,@"STO_CUDA_ENTRY STV_DEFAULT"
_Z13doRandomStuffIdLj64EEvPT_S1_jP17curandStateXORWOWS3_:
.text._Z13doRandomStuffIdLj64EEvPT_S1_jP17curandStateXORWOWS3_:
        /* <DEDUP_REMOVED lines=29> */
.L_x_256:
        /* <DEDUP_REMOVED lines=10> */
.L_x_251:
[----:B------:R-:W-:-:S06]  /*0270*/  IMAD R13, R12, 0x4, R1 ;  /* 0x000000040c0d7824 */ /* 0x000fcc00078e0201 */
[----:B------:R-:W5:Y:S01]  /*0280*/  LDL R13, [R13+0x4] ;  /* 0x000004000d0d7983 */ /* 0x000f620000100800 */
[----:B------:R-:W-:Y:S02]  /*0290*/  IMAD.SHL.U32 R14, R12, 0x20, RZ ;  /* 0x000000200c0e7824 */ /* 0x000fe400078e00ff */
[----:B------:R-:W-:-:S07]  /*02a0*/  IMAD.MOV.U32 R15, RZ, RZ, RZ ;  /* 0x000000ffff0f7224 */ /* 0x000fce00078e00ff */
.L_x_250:
        /* <DEDUP_REMOVED lines=187> */
.L_x_253:
[----:B------:R-:W-:-:S06]  /*0e60*/  IMAD R13, R12, 0x4, R1 ;  /* 0x000000040c0d7824 */ /* 0x000fcc00078e0201 */
[----:B------:R-:W5:Y:S01]  /*0e70*/  LDL R13, [R13+0x4] ;  /* 0x000004000d0d7983 */ /* 0x000f620000100800 */
[----:B------:R-:W-:Y:S02]  /*0e80*/  IMAD.SHL.U32 R14, R12, 0x20, RZ ;  /* 0x000000200c0e7824 */ /* 0x000fe400078e00ff */
[----:B------:R-:W-:-:S07]  /*0e90*/  IMAD.MOV.U32 R15, RZ, RZ, RZ ;  /* 0x000000ffff0f7224 */ /* 0x000fce00078e00ff */
.L_x_252:
        /* <DEDUP_REMOVED lines=187> */
.L_x_255:
[----:B------:R-:W-:-:S06]  /*1a50*/  IMAD R13, R12, 0x4, R1 ;  /* 0x000000040c0d7824 */ /* 0x000fcc00078e0201 */
[----:B------:R-:W5:Y:S01]  /*1a60*/  LDL R13, [R13+0x4] ;  /* 0x000004000d0d7983 */ /* 0x000f620000100800 */
[----:B------:R-:W-:Y:S02]  /*1a70*/  IMAD.SHL.U32 R14, R12, 0x20, RZ ;  /* 0x000000200c0e7824 */ /* 0x000fe400078e00ff */
[----:B------:R-:W-:-:S07]  /*1a80*/  IMAD.MOV.U32 R15, RZ, RZ, RZ ;  /* 0x000000ffff0f7224 */ /* 0x000fce00078e00ff */
.L_x_254:
        /* <DEDUP_REMOVED lines=179> */
.L_x_249:
[----:B------:R-:W-:Y:S01]  /*25c0*/  UISETP.GT.U32.AND UP0, UPT, UR6, 0x3, UPT ;  /* 0x000000030600788c */ /* 0x000fe2000bf04070 */
[----:B------:R-:W-:Y:S01]  /*25d0*/  VIADD R0, R0, 0x1 ;  /* 0x0000000100007836 */ /* 0x000fe20000000000 */
[----:B------:R-:W-:Y:S02]  /*25e0*/  USHF.R.U32.HI UR7, URZ, 0x2, UR4 ;  /* 0x00000002ff077899 */ /* 0x000fe40008011604 */
[----:B------:R-:W-:Y:S02]  /*25f0*/  UISETP.GT.U32.AND.EX UP0, UPT, UR4, URZ, UPT, UP0 ;  /* 0x000000ff0400728c */ /* 0x000fe4000bf04100 */
[----:B------:R-:W-:-:S03]  /*2600*/  USHF.R.U64 UR6, UR6, 0x2, UR4 ;  /* 0x0000000206067899 */ /* 0x000fc60008001204 */
[----:B------:R-:W-:-:S04]  /*2610*/  UMOV UR4, UR7 ;  /* 0x0000000700047c82 */ /* 0x000fc80008000000 */
[----:B------:R-:W-:Y:S05]  /*2620*/  BRA.U UP0, `(.L_x_256) ;  /* 0xffffffd900e87547 */ /* 0x000fea000b83ffff */
.L_x_248:
        /* <DEDUP_REMOVED lines=23> */
.L_x_265:
        /* <DEDUP_REMOVED lines=10> */
.L_x_260:
[----:B------:R-:W-:-:S06]  /*2840*/  IMAD R15, R18, 0x4, R11 ;  /* 0x00000004120f7824 */ /* 0x000fcc00078e020b */
[----:B------:R-:W5:Y:S01]  /*2850*/  LDL R15, [R15+0x4] ;  /* 0x000004000f0f7983 */ /* 0x000f620000100800 */
[----:B------:R-:W-:Y:S02]  /*2860*/  IMAD.SHL.U32 R19, R18, 0x20, RZ ;  /* 0x0000002012137824 */ /* 0x000fe400078e00ff */
[----:B------:R-:W-:-:S07]  /*2870*/  IMAD.MOV.U32 R20, RZ, RZ, RZ ;  /* 0x000000ffff147224 */ /* 0x000fce00078e00ff */
.L_x_259:
        /* <DEDUP_REMOVED lines=186> */
.L_x_262:
[----:B------:R-:W-:-:S06]  /*3420*/  IMAD R15, R18, 0x4, R11 ;  /* 0x00000004120f7824 */ /* 0x000fcc00078e020b */
[----:B------:R-:W5:Y:S01]  /*3430*/  LDL R15, [R15+0x4] ;  /* 0x000004000f0f7983 */ /* 0x000f620000100800 */
[----:B------:R-:W-:Y:S02]  /*3440*/  IMAD.SHL.U32 R19, R18, 0x20, RZ ;  /* 0x0000002012137824 */ /* 0x000fe400078e00ff */
[----:B------:R-:W-:-:S07]  /*3450*/  IMAD.MOV.U32 R20, RZ, RZ, RZ ;  /* 0x000000ffff147224 */ /* 0x000fce00078e00ff */
.L_x_261:
        /* <DEDUP_REMOVED lines=186> */
.L_x_264:
[----:B------:R-:W-:-:S06]  /*4000*/  IMAD R15, R18, 0x4, R11 ;  /* 0x00000004120f7824 */ /* 0x000fcc00078e020b */
[----:B------:R-:W5:Y:S01]  /*4010*/  LDL R15, [R15+0x4] ;  /* 0x000004000f0f7983 */ /* 0x000f620000100800 */
[----:B------:R-:W-:Y:S02]  /*4020*/  IMAD.SHL.U32 R19, R18, 0x20, RZ ;  /* 0x0000002012137824 */ /* 0x000fe400078e00ff */
[----:B------:R-:W-:-:S07]  /*4030*/  IMAD.MOV.U32 R20, RZ, RZ, RZ ;  /* 0x000000ffff147224 */ /* 0x000fce00078e00ff */
.L_x_263:
        /* <DEDUP_REMOVED lines=179> */
.L_x_258:
[----:B------:R-:W-:Y:S01]  /*4b70*/  UISETP.GT.U32.AND UP0, UPT, UR6, 0x3, UPT ;  /* 0x000000030600788c */ /* 0x000fe2000bf04070 */
[----:B------:R-:W-:Y:S01]  /*4b80*/  VIADD R14, R14, 0x1 ;  /* 0x000000010e0e7836 */ /* 0x000fe20000000000 */
[----:B------:R-:W-:Y:S02]  /*4b90*/  USHF.R.U32.HI UR7, URZ, 0x2, UR4 ;  /* 0x00000002ff077899 */ /* 0x000fe40008011604 */
[----:B------:R-:W-:Y:S02]  /*4ba0*/  UISETP.GT.U32.AND.EX UP0, UPT, UR4, URZ, UPT, UP0 ;  /* 0x000000ff0400728c */ /* 0x000fe4000bf04100 */
[----:B------:R-:W-:-:S03]  /*4bb0*/  USHF.R.U64 UR6, UR6, 0x2, UR4 ;  /* 0x0000000206067899 */ /* 0x000fc60008001204 */
[----:B------:R-:W-:-:S04]  /*4bc0*/  UMOV UR4, UR7 ;  /* 0x0000000700047c82 */ /* 0x000fc80008000000 */
[----:B------:R-:W-:Y:S05]  /*4bd0*/  BRA.U UP0, `(.L_x_265) ;  /* 0xffffffd900f07547 */ /* 0x000fea000b83ffff */
.L_x_257:
        /* <DEDUP_REMOVED lines=118> */
.L_x_266:
[----:B------:R-:W-:Y:S01]  /*5340*/  IMAD.MOV.U32 R10, RZ, RZ, 0x0 ;  /* 0x00000000ff0a7424 */ /* 0x000fe200078e00ff */
[----:B------:R-:W-:Y:S01]  /*5350*/  LOP3.LUT P0, RZ, R5, 0x7fffffff, RZ, 0xc0, !PT ;  /* 0x7fffffff05ff7812 */ /* 0x000fe2000780c0ff */
[----:B------:R-:W-:-:S06]  /*5360*/  IMAD.MOV.U32 R11, RZ, RZ, 0x7ff00000 ;  /* 0x7ff00000ff0b7424 */ /* 0x000fcc00078e00ff */
[----:B------:R-:W-:-:S10]  /*5370*/  DFMA R10, R4, R10, +INF ;  /* 0x7ff00000040a742b */ /* 0x000fd4000000000a */
[----:B------:R-:W-:Y:S02]  /*5380*/  FSEL R10, R10, RZ, P0 ;  /* 0x000000ff0a0a7208 */ /* 0x000fe40000000000 */
[----:B------:R-:W-:-:S07]  /*5390*/  FSEL R11, R11, -QNAN , P0 ;  /* 0xfff000000b0b7808 */ /* 0x000fce0000000000 */
.L_x_267:
        /* <DEDUP_REMOVED lines=18> */
[----:B-----5:R-:W-:Y:S05]  /*54c0*/  CALL.REL.NOINC `($__internal_8_$__cuda_sm20_dsqrt_rn_f64_mediumpath_v1) ;  /* 0x0000000800f87944 */ /* 0x020fea0003c00000 */
[----:B------:R-:W-:Y:S02]  /*54d0*/  IMAD.MOV.U32 R4, RZ, RZ, R14 ;  /* 0x000000ffff047224 */ /* 0x000fe400078e000e */
[----:B------:R-:W-:-:S07]  /*54e0*/  IMAD.MOV.U32 R5, RZ, RZ, R15 ;  /* 0x000000ffff057224 */ /* 0x000fce00078e000f */
.L_x_268:
        /* <DEDUP_REMOVED lines=147> */
[----:B------:R-:W-:Y:S05]  /*5e20*/  CALL.REL.NOINC `($_Z13doRandomStuffIdLj64EEvPT_S1_jP17curandStateXORWOWS3_$__internal_trig_reduction_slowpathd) ;  /* 0x0000000400407944 */ /* 0x000fea0003c00000 */
.L_x_270:
[----:B------:R-:W-:-:S07]  /*5e30*/  VIADD R0, R0, 0x1 ;  /* 0x0000000100007836 */ /* 0x000fce0000000000 */
.L_x_269:
        /* <DEDUP_REMOVED lines=39> */
        .weak           $__internal_8_$__cuda_sm20_dsqrt_rn_f64_mediumpath_v1
        .type           $__internal_8_$__cuda_sm20_dsqrt_rn_f64_mediumpath_v1,@function
        .size           $__internal_8_$__cuda_sm20_dsqrt_rn_f64_mediumpath_v1,($_Z13doRandomStuffIdLj64EEvPT_S1_jP17curandStateXORWOWS3_$__internal_trig_reduction_slowpathd - $__internal_8_$__cuda_sm20_dsqrt_rn_f64_mediumpath_v1)
$__internal_8_$__cuda_sm20_dsqrt_rn_f64_mediumpath_v1:
        /* <DEDUP_REMOVED lines=13> */
.L_x_271:
        /* <DEDUP_REMOVED lines=24> */
.L_x_273:
[----:B------:R-:W-:-:S11]  /*6300*/  DADD R14, R10, R10 ;  /* 0x000000000a0e7229 */ /* 0x000fd6000000000a */
.L_x_272:
[----:B------:R-:W-:-:S04]  /*6310*/  IMAD.MOV.U32 R5, RZ, RZ, 0x0 ;  /* 0x00000000ff057424 */ /* 0x000fc800078e00ff */
[----:B------:R-:W-:Y:S05]  /*6320*/  RET.REL.NODEC R4 `(_Z13doRandomStuffIdLj64EEvPT_S1_jP17curandStateXORWOWS3_) ;  /* 0xffffff9c04347950 */ /* 0x000fea0003c3ffff */
        .type           $_Z13doRandomStuffIdLj64EEvPT_S1_jP17curandStateXORWOWS3_$__internal_trig_reduction_slowpathd,@function
        .size           $_Z13doRandomStuffIdLj64EEvPT_S1_jP17curandStateXORWOWS3_$__internal_trig_reduction_slowpathd,(.L_x_368 - $_Z13doRandomStuffIdLj64EEvPT_S1_jP17curandStateXORWOWS3_$__internal_trig_reduction_slowpathd)
$_Z13doRandomStuffIdLj64EEvPT_S1_jP17curandStateXORWOWS3_$__internal_trig_reduction_slowpathd:
        /* <DEDUP_REMOVED lines=26> */
.L_x_276:
        /* <DEDUP_REMOVED lines=26> */
.L_x_275:
        /* <DEDUP_REMOVED lines=59> */
.L_x_277:
        /* <DEDUP_REMOVED lines=36> */
.L_x_274:
[----:B------:R-:W-:Y:S02]  /*6c60*/  IMAD.MOV.U32 R11, RZ, RZ, 0x0 ;  /* 0x00000000ff0b7424 */ /* 0x000fe400078e00ff */
[----:B------:R-:W-:Y:S02]  /*6c70*/  IMAD.MOV.U32 R0, RZ, RZ, R2 ;  /* 0x000000ffff007224 */ /* 0x000fe400078e0002 */
[----:B------:R-:W-:Y:S02]  /*6c80*/  IMAD.MOV.U32 R2, RZ, RZ, R4 ;  /* 0x000000ffff027224 */ /* 0x000fe400078e0004 */
[----:B------:R-:W-:Y:S01]  /*6c90*/  IMAD.MOV.U32 R3, RZ, RZ, R5 ;  /* 0x000000ffff037224 */ /* 0x000fe200078e0005 */
[----:B------:R-:W-:Y:S06]  /*6ca0*/  RET.REL.NODEC R10 `(_Z13doRandomStuffIdLj64EEvPT_S1_jP17curandStateXORWOWS3_) ;  /* 0xffffff900ad47950 */ /* 0x000fec0003c3ffff */
.L_x_278:
        /* <DEDUP_REMOVED lines=13> */
.L_x_368:


//--------------------- .text._Z13doRandomStuffIdLj32EEvPT_S1_jP17curandStateXORWOWS3_ --------------------------
	.section	.text._Z13doRandomStuffIdLj32EEvPT_S1_jP17curandStateXORWOWS3_,"ax",@progbits
	.align	128
        .global         _Z13doRandomStuffIdLj32EEvPT_S1_jP17curandStateXORWOWS3_
        .type           _Z13doRandomStuffIdLj32EEvPT_S1_jP17curandStateXORWOWS3_,@function
        .size           _Z13doRandomStuffIdLj32EEvPT_S1_jP17curandStateXORWOWS3_,(.L_x_370 - _Z13doRandomStuffIdLj32EEvPT_S1_jP17curandStateXORWOWS3_)
        .other          _Z13doRandomStuffIdLj32EEvPT_S1_jP17curandStateXORWOWS3_,@"STO_CUDA_ENTRY STV_DEFAULT"
_Z13doRandomStuffIdLj32EEvPT_S1_jP17curandStateXORWOWS3_:
.text._Z13doRandomStuffIdLj32EEvPT_S1_jP17curandStateXORWOWS3_:
        /* <DEDUP_REMOVED lines=29> */
.L_x_287:
        /* <DEDUP_REMOVED lines=10> */
.L_x_282:
[----:B------:R-:W-:-:S06]  /*0270*/  IMAD R13, R12, 0x4, R1 ;  /* 0x000000040c0d7824 */ /* 0x000fcc00078e0201 */
[----:B------:R-:W5:Y:S01]  /*0280*/  LDL R13, [R13+0x4] ;  /* 0x000004000d0d7983 */ /* 0x000f620000100800 */
[----:B------:R-:W-:Y:S02]  /*0290*/  IMAD.SHL.U32 R14, R12, 0x20, RZ ;  /* 0x000000200c0e7824 */ /* 0x000fe400078e00ff */
[----:B------:R-:W-:-:S07]  /*02a0*/  IMAD.MOV.U32 R15, RZ, RZ, RZ ;  /* 0x000000ffff0f7224 */ /* 0x000fce00078e00ff */
.L_x_281:
        /* <DEDUP_REMOVED lines=187> */
.L_x_284:
[----:B------:R-:W-:-:S06]  /*0e60*/  IMAD R13, R12, 0x4, R1 ;  /* 0x000000040c0d7824 */ /* 0x000fcc00078e0201 */
[----:B------:R-:W5:Y:S01]  /*0e70*/  LDL R13, [R13+0x4] ;  /* 0x000004000d0d7983 */ /* 0x000f620000100800 */
[----:B------:R-:W-:Y:S02]  /*0e80*/  IMAD.SHL.U32 R14, R12, 0x20, RZ ;  /* 0x000000200c0e7824 */ /* 0x000fe400078e00ff */
[----:B------:R-:W-:-:S07]  /*0e90*/  IMAD.MOV.U32 R15, RZ, RZ, RZ ;  /* 0x000000ffff0f7224 */ /* 0x000fce00078e00ff */
.L_x_283:
        /* <DEDUP_REMOVED lines=187> */
.L_x_286:
[----:B------:R-:W-:-:S06]  /*1a50*/  IMAD R13, R12, 0x4, R1 ;  /* 0x000000040c0d7824 */ /* 0x000fcc00078e0201 */
[----:B------:R-:W5:Y:S01]  /*1a60*/  LDL R13, [R13+0x4] ;  /* 0x000004000d0d7983 */ /* 0x000f620000100800 */
[----:B------:R-:W-:Y:S02]  /*1a70*/  IMAD.SHL.U32 R14, R12, 0x20, RZ ;  /* 0x000000200c0e7824 */ /* 0x000fe400078e00ff */
[----:B------:R-:W-:-:S07]  /*1a80*/  IMAD.MOV.U32 R15, RZ, RZ, RZ ;  /* 0x000000ffff0f7224 */ /* 0x000fce00078e00ff */
.L_x_285:
        /* <DEDUP_REMOVED lines=179> */
.L_x_280:
[----:B------:R-:W-:Y:S01]  /*25c0*/  UISETP.GT.U32.AND UP0, UPT, UR6, 0x3, UPT ;  /* 0x000000030600788c */ /* 0x000fe2000bf04070 */
[----:B------:R-:W-:Y:S01]  /*25d0*/  VIADD R0, R0, 0x1 ;  /* 0x0000000100007836 */ /* 0x000fe20000000000 */
[----:B------:R-:W-:Y:S02]  /*25e0*/  USHF.R.U32.HI UR7, URZ, 0x2, UR4 ;  /* 0x00000002ff077899 */ /* 0x000fe40008011604 */
[----:B------:R-:W-:Y:S02]  /*25f0*/  UISETP.GT.U32.AND.EX UP0, UPT, UR4, URZ, UPT, UP0 ;  /* 0x000000ff0400728c */ /* 0x000fe4000bf04100 */
[----:B------:R-:W-:-:S03]  /*2600*/  USHF.R.U64 UR6, UR6, 0x2, UR4 ;  /* 0x0000000206067899 */ /* 0x000fc60008001204 */
[----:B------:R-:W-:-:S04]  /*2610*/  UMOV UR4, UR7 ;  /* 0x0000000700047c82 */ /* 0x000fc80008000000 */
[----:B------:R-:W-:Y:S05]  /*2620*/  BRA.U UP0, `(.L_x_287) ;  /* 0xffffffd900e87547 */ /* 0x000fea000b83ffff */
.L_x_279:
        /* <DEDUP_REMOVED lines=23> */
.L_x_296:
        /* <DEDUP_REMOVED lines=10> */
.L_x_291:
[----:B------:R-:W-:-:S06]  /*2840*/  IMAD R15, R18, 0x4, R11 ;  /* 0x00000004120f7824 */ /* 0x000fcc00078e020b */
[----:B------:R-:W5:Y:S01]  /*2850*/  LDL R15, [R15+0x4] ;  /* 0x000004000f0f7983 */ /* 0x000f620000100800 */
[----:B------:R-:W-:Y:S02]  /*2860*/  IMAD.SHL.U32 R19, R18, 0x20, RZ ;  /* 0x0000002012137824 */ /* 0x000fe400078e00ff */
[----:B------:R-:W-:-:S07]  /*2870*/  IMAD.MOV.U32 R20, RZ, RZ, RZ ;  /* 0x000000ffff147224 */ /* 0x000fce00078e00ff */
.L_x_290:
        /* <DEDUP_REMOVED lines=186> */
.L_x_293:
[----:B------:R-:W-:-:S06]  /*3420*/  IMAD R15, R18, 0x4, R11 ;  /* 0x00000004120f7824 */ /* 0x000fcc00078e020b */
[----:B------:R-:W5:Y:S01]  /*3430*/  LDL R15, [R15+0x4] ;  /* 0x000004000f0f7983 */ /* 0x000f620000100800 */
[----:B------:R-:W-:Y:S02]  /*3440*/  IMAD.SHL.U32 R19, R18, 0x20, RZ ;  /* 0x0000002012137824 */ /* 0x000fe400078e00ff */
[----:B------:R-:W-:-:S07]  /*3450*/  IMAD.MOV.U32 R20, RZ, RZ, RZ ;  /* 0x000000ffff147224 */ /* 0x000fce00078e00ff */
.L_x_292:
        /* <DEDUP_REMOVED lines=186> */
.L_x_295:
[----:B------:R-:W-:-:S06]  /*4000*/  IMAD R15, R18, 0x4, R11 ;  /* 0x00000004120f7824 */ /* 0x000fcc00078e020b */
[----:B------:R-:W5:Y:S01]  /*4010*/  LDL R15, [R15+0x4] ;  /* 0x000004000f0f7983 */ /* 0x000f620000100800 */
[----:B------:R-:W-:Y:S02]  /*4020*/  IMAD.SHL.U32 R19, R18, 0x20, RZ ;  /* 0x0000002012137824 */ /* 0x000fe400078e00ff */
[----:B------:R-:W-:-:S07]  /*4030*/  IMAD.MOV.U32 R20, RZ, RZ, RZ ;  /* 0x000000ffff147224 */ /* 0x000fce00078e00ff */
.L_x_294:
        /* <DEDUP_REMOVED lines=179> */
.L_x_289:
[----:B------:R-:W-:Y:S01]  /*4b70*/  UISETP.GT.U32.AND UP0, UPT, UR6, 0x3, UPT ;  /* 0x000000030600788c */ /* 0x000fe2000bf04070 */
[----:B------:R-:W-:Y:S01]  /*4b80*/  VIADD R14, R14, 0x1 ;  /* 0x000000010e0e7836 */ /* 0x000fe20000000000 */
[----:B------:R-:W-:Y:S02]  /*4b90*/  USHF.R.U32.HI UR7, URZ, 0x2, UR4 ;  /* 0x00000002ff077899 */ /* 0x000fe40008011604 */
[----:B------:R-:W-:Y:S02]  /*4ba0*/  UISETP.GT.U32.AND.EX UP0, UPT, UR4, URZ, UPT, UP0 ;  /* 0x000000ff0400728c */ /* 0x000fe4000bf04100 */
[----:B------:R-:W-:-:S03]  /*4bb0*/  USHF.R.U64 UR6, UR6, 0x2, UR4 ;  /* 0x0000000206067899 */ /* 0x000fc60008001204 */
[----:B------:R-:W-:-:S04]  /*4bc0*/  UMOV UR4, UR7 ;  /* 0x0000000700047c82 */ /* 0x000fc80008000000 */
[----:B------:R-:W-:Y:S05]  /*4bd0*/  BRA.U UP0, `(.L_x_296) ;  /* 0xffffffd900f07547 */ /* 0x000fea000b83ffff */
.L_x_288:
        /* <DEDUP_REMOVED lines=118> */
.L_x_297:
[----:B------:R-:W-:Y:S01]  /*5340*/  IMAD.MOV.U32 R10, RZ, RZ, 0x0 ;  /* 0x00000000ff0a7424 */ /* 0x000fe200078e00ff */
[----:B------:R-:W-:Y:S01]  /*5350*/  LOP3.LUT P0, RZ, R5, 0x7fffffff, RZ, 0xc0, !PT ;  /* 0x7fffffff05ff7812 */ /* 0x000fe2000780c0ff */
[----:B------:R-:W-:-:S06]  /*5360*/  IMAD.MOV.U32 R11, RZ, RZ, 0x7ff00000 ;  /* 0x7ff00000ff0b7424 */ /* 0x000fcc00078e00ff */
[----:B------:R-:W-:-:S10]  /*5370*/  DFMA R10, R4, R10, +INF ;  /* 0x7ff00000040a742b */ /* 0x000fd4000000000a */
[----:B------:R-:W-:Y:S02]  /*5380*/  FSEL R10, R10, RZ, P0 ;  /* 0x000000ff0a0a7208 */ /* 0x000fe40000000000 */
[----:B------:R-:W-:-:S07]  /*5390*/  FSEL R11, R11, -QNAN , P0 ;  /* 0xfff000000b0b7808 */ /* 0x000fce0000000000 */
.L_x_298:
        /* <DEDUP_REMOVED lines=18> */
[----:B-----5:R-:W-:Y:S05]  /*54c0*/  CALL.REL.NOINC `($__internal_9_$__cuda_sm20_dsqrt_rn_f64_mediumpath_v1) ;  /* 0x0000000800f87944 */ /* 0x020fea0003c00000 */
[----:B------:R-:W-:Y:S02]  /*54d0*/  IMAD.MOV.U32 R4, RZ, RZ, R14 ;  /* 0x000000ffff047224 */ /* 0x000fe400078e000e */
[----:B------:R-:W-:-:S07]  /*54e0*/  IMAD.MOV.U32 R5, RZ, RZ, R15 ;  /* 0x000000ffff057224 */ /* 0x000fce00078e000f */
.L_x_299:
        /* <DEDUP_REMOVED lines=147> */
[----:B------:R-:W-:Y:S05]  /*5e20*/  CALL.REL.NOINC `($_Z13doRandomStuffIdLj32EEvPT_S1_jP17curandStateXORWOWS3_$__internal_trig_reduction_slowpathd) ;  /* 0x0000000400407944 */ /* 0x000fea0003c00000 */
.L_x_301:
[----:B------:R-:W-:-:S07]  /*5e30*/  VIADD R0, R0, 0x1 ;  /* 0x0000000100007836 */ /* 0x000fce0000000000 */
.L_x_300:
        /* <DEDUP_REMOVED lines=39> */
        .weak           $__internal_9_$__cuda_sm20_dsqrt_rn_f64_mediumpath_v1
        .type           $__internal_9_$__cuda_sm20_dsqrt_rn_f64_mediumpath_v1,@function
        .size           $__internal_9_$__cuda_sm20_dsqrt_rn_f64_mediumpath_v1,($_Z13doRandomStuffIdLj32EEvPT_S1_jP17curandStateXORWOWS3_$__internal_trig_reduction_slowpathd - $__internal_9_$__cuda_sm20_dsqrt_rn_f64_mediumpath_v1)
$__internal_9_$__cuda_sm20_dsqrt_rn_f64_mediumpath_v1:
        /* <DEDUP_REMOVED lines=13> */
.L_x_302:
        /* <DEDUP_REMOVED lines=24> */
.L_x_304:
[----:B------:R-:W-:-:S11]  /*6300*/  DADD R14, R10, R10 ;  /* 0x000000000a0e7229 */ /* 0x000fd6000000000a */
.L_x_303:
[----:B------:R-:W-:-:S04]  /*6310*/  IMAD.MOV.U32 R5, RZ, RZ, 0x0 ;  /* 0x00000000ff057424 */ /* 0x000fc800078e00ff */
[----:B------:R-:W-:Y:S05]  /*6320*/  RET.REL.NODEC R4 `(_Z13doRandomStuffIdLj32EEvPT_S1_jP17curandStateXORWOWS3_) ;  /* 0xffffff9c04347950 */ /* 0x000fea0003c3ffff */
        .type           $_Z13doRandomStuffIdLj32EEvPT_S1_jP17curandStateXORWOWS3_$__internal_trig_reduction_slowpathd,@function
        .size           $_Z13doRandomStuffIdLj32EEvPT_S1_jP17curandStateXORWOWS3_$__internal_trig_reduction_slowpathd,(.L_x_370 - $_Z13doRandomStuffIdLj32EEvPT_S1_jP17curandStateXORWOWS3_$__internal_trig_reduction_slowpathd)
$_Z13doRandomStuffIdLj32EEvPT_S1_jP17curandStateXORWOWS3_$__internal_trig_reduction_slowpathd:
        /* <DEDUP_REMOVED lines=26> */
.L_x_307:
        /* <DEDUP_REMOVED lines=26> */
.L_x_306:
        /* <DEDUP_REMOVED lines=59> */
.L_x_308:
        /* <DEDUP_REMOVED lines=36> */
.L_x_305:
[----:B------:R-:W-:Y:S02]  /*6c60*/  IMAD.MOV.U32 R11, RZ, RZ, 0x0 ;  /* 0x00000000ff0b7424 */ /* 0x000fe400078e00ff */
[----:B------:R-:W-:Y:S02]  /*6c70*/  IMAD.MOV.U32 R0, RZ, RZ, R2 ;  /* 0x000000ffff007224 */ /* 0x000fe400078e0002 */
[----:B------:R-:W-:Y:S02]  /*6c80*/  IMAD.MOV.U32 R2, RZ, RZ, R4 ;  /* 0x000000ffff027224 */ /* 0x000fe400078e0004 */
[----:B------:R-:W-:Y:S01]  /*6c90*/  IMAD.MOV.U32 R3, RZ, RZ, R5 ;  /* 0x000000ffff037224 */ /* 0x000fe200078e0005 */
[----:B------:R-:W-:Y:S06]  /*6ca0*/  RET.REL.NODEC R10 `(_Z13doRandomStuffIdLj32EEvPT_S1_jP17curandStateXORWOWS3_) ;  /* 0xffffff900ad47950 */ /* 0x000fec0003c3ffff */
.L_x_309:
        /* <DEDUP_REMOVED lines=13> */
.L_x_370:


//--------------------- .text._Z13doRandomStuffIdLj1EEvPT_S1_jP17curandStateXORWOWS3_ --------------------------
	.section	.text._Z13doRandomStuffIdLj1EEvPT_S1_jP17curandStateXORWOWS3_,"ax",@progbits
	.align	128
        .global         _Z13doRandomStuffIdLj1EEvPT_S1_jP17curandStateXORWOWS3_
        .type           _Z13doRandomStuffIdLj1EEvPT_S1_jP17curandStateXORWOWS3_,@function
        .size           _Z13doRandomStuffIdLj1EEvPT_S1_jP17curandStateXORWOWS3_,(.L_x_372 - _Z13doRandomStuffIdLj1EEvPT_S1_jP17curandStateXORWOWS3_)
        .other          _Z13doRandomStuffIdLj1EEvPT_S1_jP17curandStateXORWOWS3_,@"STO_CUDA_ENTRY STV_DEFAULT"
_Z13doRandomStuffIdLj1EEvPT_S1_jP17curandStateXORWOWS3_:
.text._Z13doRandomStuffIdLj1EEvPT_S1_jP17curandStateXORWOWS3_:
        /* <DEDUP_REMOVED lines=29> */
.L_x_318:
        /* <DEDUP_REMOVED lines=10> */
.L_x_313:
[----:B------:R-:W-:-:S06]  /*0270*/  IMAD R13, R12, 0x4, R1 ;  /* 0x000000040c0d7824 */ /* 0x000fcc00078e0201 */
[----:B------:R-:W5:Y:S01]  /*0280*/  LDL R13, [R13+0x4] ;  /* 0x000004000d0d7983 */ /* 0x000f620000100800 */
[----:B------:R-:W-:Y:S02]  /*0290*/  IMAD.SHL.U32 R14, R12, 0x20, RZ ;  /* 0x000000200c0e7824 */ /* 0x000fe400078e00ff */
[----:B------:R-:W-:-:S07]  /*02a0*/  IMAD.MOV.U32 R15, RZ, RZ, RZ ;  /* 0x000000ffff0f7224 */ /* 0x000fce00078e00ff */
.L_x_312:
        /* <DEDUP_REMOVED lines=187> */
.L_x_315:
[----:B------:R-:W-:-:S06]  /*0e60*/  IMAD R13, R12, 0x4, R1 ;  /* 0x000000040c0d7824 */ /* 0x000fcc00078e0201 */
[----:B------:R-:W5:Y:S01]  /*0e70*/  LDL R13, [R13+0x4] ;  /* 0x000004000d0d7983 */ /* 0x000f620000100800 */
[----:B------:R-:W-:Y:S02]  /*0e80*/  IMAD.SHL.U32 R14, R12, 0x20, RZ ;  /* 0x000000200c0e7824 */ /* 0x000fe400078e00ff */
[----:B------:R-:W-:-:S07]  /*0e90*/  IMAD.MOV.U32 R15, RZ, RZ, RZ ;  /* 0x000000ffff0f7224 */ /* 0x000fce00078e00ff */
.L_x_314:
        /* <DEDUP_REMOVED lines=187> */
.L_x_317:
[----:B------:R-:W-:-:S06]  /*1a50*/  IMAD R13, R12, 0x4, R1 ;  /* 0x000000040c0d7824 */ /* 0x000fcc00078e0201 */
[----:B------:R-:W5:Y:S01]  /*1a60*/  LDL R13, [R13+0x4] ;  /* 0x000004000d0d7983 */ /* 0x000f620000100800 */
[----:B------:R-:W-:Y:S02]  /*1a70*/  IMAD.SHL.U32 R14, R12, 0x20, RZ ;  /* 0x000000200c0e7824 */ /* 0x000fe400078e00ff */
[----:B------:R-:W-:-:S07]  /*1a80*/  IMAD.MOV.U32 R15, RZ, RZ, RZ ;  /* 0x000000ffff0f7224 */ /* 0x000fce00078e00ff */
.L_x_316:
        /* <DEDUP_REMOVED lines=179> */
.L_x_311:
[----:B------:R-:W-:Y:S01]  /*25c0*/  UISETP.GT.U32.AND UP0, UPT, UR6, 0x3, UPT ;  /* 0x000000030600788c */ /* 0x000fe2000bf04070 */
[----:B------:R-:W-:Y:S01]  /*25d0*/  VIADD R0, R0, 0x1 ;  /* 0x0000000100007836 */ /* 0x000fe20000000000 */
[----:B------:R-:W-:Y:S02]  /*25e0*/  USHF.R.U32.HI UR7, URZ, 0x2, UR4 ;  /* 0x00000002ff077899 */ /* 0x000fe40008011604 */
[----:B------:R-:W-:Y:S02]  /*25f0*/  UISETP.GT.U32.AND.EX UP0, UPT, UR4, URZ, UPT, UP0 ;  /* 0x000000ff0400728c */ /* 0x000fe4000bf04100 */
[----:B------:R-:W-:-:S03]  /*2600*/  USHF.R.U64 UR6, UR6, 0x2, UR4 ;  /* 0x0000000206067899 */ /* 0x000fc60008001204 */
[----:B------:R-:W-:-:S04]  /*2610*/  UMOV UR4, UR7 ;  /* 0x0000000700047c82 */ /* 0x000fc80008000000 */
[----:B------:R-:W-:Y:S05]  /*2620*/  BRA.U UP0, `(.L_x_318) ;  /* 0xffffffd900e87547 */ /* 0x000fea000b83ffff */
.L_x_310:
        /* <DEDUP_REMOVED lines=23> */
.L_x_327:
        /* <DEDUP_REMOVED lines=10> */
.L_x_322:
[----:B------:R-:W-:-:S06]  /*2840*/  IMAD R15, R18, 0x4, R11 ;  /* 0x00000004120f7824 */ /* 0x000fcc00078e020b */
[----:B------:R-:W5:Y:S01]  /*2850*/  LDL R15, [R15+0x4] ;  /* 0x000004000f0f7983 */ /* 0x000f620000100800 */
[----:B------:R-:W-:Y:S02]  /*2860*/  IMAD.SHL.U32 R19, R18, 0x20, RZ ;  /* 0x0000002012137824 */ /* 0x000fe400078e00ff */
[----:B------:R-:W-:-:S07]  /*2870*/  IMAD.MOV.U32 R20, RZ, RZ, RZ ;  /* 0x000000ffff147224 */ /* 0x000fce00078e00ff */
.L_x_321:
        /* <DEDUP_REMOVED lines=186> */
.L_x_324:
[----:B------:R-:W-:-:S06]  /*3420*/  IMAD R15, R18, 0x4, R11 ;  /* 0x00000004120f7824 */ /* 0x000fcc00078e020b */
[----:B------:R-:W5:Y:S01]  /*3430*/  LDL R15, [R15+0x4] ;  /* 0x000004000f0f7983 */ /* 0x000f620000100800 */
[----:B------:R-:W-:Y:S02]  /*3440*/  IMAD.SHL.U32 R19, R18, 0x20, RZ ;  /* 0x0000002012137824 */ /* 0x000fe400078e00ff */
[----:B------:R-:W-:-:S07]  /*3450*/  IMAD.MOV.U32 R20, RZ, RZ, RZ ;  /* 0x000000ffff147224 */ /* 0x000fce00078e00ff */
.L_x_323:
        /* <DEDUP_REMOVED lines=186> */
.L_x_326:
[----:B------:R-:W-:-:S06]  /*4000*/  IMAD R15, R18, 0x4, R11 ;  /* 0x00000004120f7824 */ /* 0x000fcc00078e020b */
[----:B------:R-:W5:Y:S01]  /*4010*/  LDL R15, [R15+0x4] ;  /* 0x000004000f0f7983 */ /* 0x000f620000100800 */
[----:B------:R-:W-:Y:S02]  /*4020*/  IMAD.SHL.U32 R19, R18, 0x20, RZ ;  /* 0x0000002012137824 */ /* 0x000fe400078e00ff */
[----:B------:R-:W-:-:S07]  /*4030*/  IMAD.MOV.U32 R20, RZ, RZ, RZ ;  /* 0x000000ffff147224 */ /* 0x000fce00078e00ff */
.L_x_325:
        /* <DEDUP_REMOVED lines=179> */
.L_x_320:
[----:B------:R-:W-:Y:S01]  /*4b70*/  UISETP.GT.U32.AND UP0, UPT, UR6, 0x3, UPT ;  /* 0x000000030600788c */ /* 0x000fe2000bf04070 */
[----:B------:R-:W-:Y:S01]  /*4b80*/  VIADD R14, R14, 0x1 ;  /* 0x000000010e0e7836 */ /* 0x000fe20000000000 */
[----:B------:R-:W-:Y:S02]  /*4b90*/  USHF.R.U32.HI UR7, URZ, 0x2, UR4 ;  /* 0x00000002ff077899 */ /* 0x000fe40008011604 */
[----:B------:R-:W-:Y:S02]  /*4ba0*/  UISETP.GT.U32.AND.EX UP0, UPT, UR4, URZ, UPT, UP0 ;  /* 0x000000ff0400728c */ /* 0x000fe4000bf04100 */
[----:B------:R-:W-:-:S03]  /*4bb0*/  USHF.R.U64 UR6, UR6, 0x2, UR4 ;  /* 0x0000000206067899 */ /* 0x000fc60008001204 */
[----:B------:R-:W-:-:S04]  /*4bc0*/  UMOV UR4, UR7 ;  /* 0x0000000700047c82 */ /* 0x000fc80008000000 */
[----:B------:R-:W-:Y:S05]  /*4bd0*/  BRA.U UP0, `(.L_x_327) ;  /* 0xffffffd900f07547 */ /* 0x000fea000b83ffff */
.L_x_319:
        /* <DEDUP_REMOVED lines=118> */
.L_x_328:
[----:B------:R-:W-:Y:S01]  /*5340*/  IMAD.MOV.U32 R10, RZ, RZ, 0x0 ;  /* 0x00000000ff0a7424 */ /* 0x000fe200078e00ff */
[----:B------:R-:W-:Y:S01]  /*5350*/  LOP3.LUT P0, RZ, R5, 0x7fffffff, RZ, 0xc0, !PT ;  /* 0x7fffffff05ff7812 */ /* 0x000fe2000780c0ff */
[----:B------:R-:W-:-:S06]  /*5360*/  IMAD.MOV.U32 R11, RZ, RZ, 0x7ff00000 ;  /* 0x7ff00000ff0b7424 */ /* 0x000fcc00078e00ff */
[----:B------:R-:W-:-:S10]  /*5370*/  DFMA R10, R4, R10, +INF ;  /* 0x7ff00000040a742b */ /* 0x000fd4000000000a */
[----:B------:R-:W-:Y:S02]  /*5380*/  FSEL R10, R10, RZ, P0 ;  /* 0x000000ff0a0a7208 */ /* 0x000fe40000000000 */
[----:B------:R-:W-:-:S07]  /*5390*/  FSEL R11, R11, -QNAN , P0 ;  /* 0xfff000000b0b7808 */ /* 0x000fce0000000000 */
.L_x_329:
        /* <DEDUP_REMOVED lines=18> */
[----:B-----5:R-:W-:Y:S05]  /*54c0*/  CALL.REL.NOINC `($__internal_10_$__cuda_sm20_dsqrt_rn_f64_mediumpath_v1) ;  /* 0x0000000800f87944 */ /* 0x020fea0003c00000 */
[----:B------:R-:W-:Y:S02]  /*54d0*/  IMAD.MOV.U32 R4, RZ, RZ, R14 ;  /* 0x000000ffff047224 */ /* 0x000fe400078e000e */
[----:B------:R-:W-:-:S07]  /*54e0*/  IMAD.MOV.U32 R5, RZ, RZ, R15 ;  /* 0x000000ffff057224 */ /* 0x000fce00078e000f */
.L_x_330:
        /* <DEDUP_REMOVED lines=147> */
[----:B------:R-:W-:Y:S05]  /*5e20*/  CALL.REL.NOINC `($_Z13doRandomStuffIdLj1EEvPT_S1_jP17curandStateXORWOWS3_$__internal_trig_reduction_slowpathd) ;  /* 0x0000000400407944 */ /* 0x000fea0003c00000 */
.L_x_332:
[----:B------:R-:W-:-:S07]  /*5e30*/  VIADD R0, R0, 0x1 ;  /* 0x0000000100007836 */ /* 0x000fce0000000000 */
.L_x_331:
        /* <DEDUP_REMOVED lines=39> */
        .weak           $__internal_10_$__cuda_sm20_dsqrt_rn_f64_mediumpath_v1
        .type           $__internal_10_$__cuda_sm20_dsqrt_rn_f64_mediumpath_v1,@function
        .size           $__internal_10_$__cuda_sm20_dsqrt_rn_f64_mediumpath_v1,($_Z13doRandomStuffIdLj1EEvPT_S1_jP17curandStateXORWOWS3_$__internal_trig_reduction_slowpathd - $__internal_10_$__cuda_sm20_dsqrt_rn_f64_mediumpath_v1)
$__internal_10_$__cuda_sm20_dsqrt_rn_f64_mediumpath_v1:
        /* <DEDUP_REMOVED lines=13> */
.L_x_333:
        /* <DEDUP_REMOVED lines=24> */
.L_x_335:
[----:B------:R-:W-:-:S11]  /*6300*/  DADD R14, R10, R10 ;  /* 0x000000000a0e7229 */ /* 0x000fd6000000000a */
.L_x_334:
[----:B------:R-:W-:-:S04]  /*6310*/  IMAD.MOV.U32 R5, RZ, RZ, 0x0 ;  /* 0x00000000ff057424 */ /* 0x000fc800078e00ff */
[----:B------:R-:W-:Y:S05]  /*6320*/  RET.REL.NODEC R4 `(_Z13doRandomStuffIdLj1EEvPT_S1_jP17curandStateXORWOWS3_) ;  /* 0xffffff9c04347950 */ /* 0x000fea0003c3ffff */
        .type           $_Z13doRandomStuffIdLj1EEvPT_S1_jP17curandStateXORWOWS3_$__internal_trig_reduction_slowpathd,@function
        .size           $_Z13doRandomStuffIdLj1EEvPT_S1_jP17curandStateXORWOWS3_$__internal_trig_reduction_slowpathd,(.L_x_372 - $_Z13doRandomStuffIdLj1EEvPT_S1_jP17curandStateXORWOWS3_$__internal_trig_reduction_slowpathd)
$_Z13doRandomStuffIdLj1EEvPT_S1_jP17curandStateXORWOWS3_$__internal_trig_reduction_slowpathd:
        /* <DEDUP_REMOVED lines=26> */
.L_x_338:
        /* <DEDUP_REMOVED lines=26> */
.L_x_337:
        /* <DEDUP_REMOVED lines=59> */
.L_x_339:
        /* <DEDUP_REMOVED lines=36> */
.L_x_336:
[----:B------:R-:W-:Y:S02]  /*6c60*/  IMAD.MOV.U32 R11, RZ, RZ, 0x0 ;  /* 0x00000000ff0b7424 */ /* 0x000fe400078e00ff */
[----:B------:R-:W-:Y:S02]  /*6c70*/  IMAD.MOV.U32 R0, RZ, RZ, R2 ;  /* 0x000000ffff007224 */ /* 0x000fe400078e0002 */
[----:B------:R-:W-:Y:S02]  /*6c80*/  IMAD.MOV.U32 R2, RZ, RZ, R4 ;  /* 0x000000ffff027224 */ /* 0x000fe400078e0004 */
[----:B------:R-:W-:Y:S01]  /*6c90*/  IMAD.MOV.U32 R3, RZ, RZ, R5 ;  /* 0x000000ffff037224 */ /* 0x000fe200078e0005 */
[----:B------:R-:W-:Y:S06]  /*6ca0*/  RET.REL.NODEC R10 `(_Z13doRandomStuffIdLj1EEvPT_S1_jP17curandStateXORWOWS3_) ;  /* 0xffffff900ad47950 */ /* 0x000fec0003c3ffff */
.L_x_340:
        /* <DEDUP_REMOVED lines=13> */
.L_x_372:


//--------------------- .text._Z7initRNGP17curandStateXORWOWjj --------------------------
	.section	.text._Z7initRNGP17curandStateXORWOWjj,"ax",@progbits
	.align	128
        .global         _Z7initRNGP17curandStateXORWOWjj
        .type           _Z7initRNGP17curandStateXORWOWjj,@function
        .size           _Z7initRNGP17curandStateXORWOWjj,(.L_x_384 - _Z7initRNGP17curandStateXORWOWjj)
        .other          _Z7initRNGP17curandStateXORWOWjj,@"STO_CUDA_ENTRY STV_DEFAULT"
_Z7initRNGP17curandStateXORWOWjj:
.text._Z7initRNGP17curandStateXORWOWjj:
[----:B------:R-:W-:Y:S01]  /*0000*/  LDC R1, c[0x0][0x37c] ;  /* 0x0000df00ff017b82 */ /* 0x000fe20000000800 */
[----:B------:R-:W0:Y:S07]  /*0010*/  S2R R0, SR_TID.X ;  /* 0x0000000000007919 */ /* 0x000e2e0000002100 */
[----:B------:R-:W0:Y:S01]  /*0020*/  S2UR UR4, SR_CTAID.X ;  /* 0x00000000000479c3 */ /* 0x000e220000002500 */
[----:B------:R-:W1:Y:S07]  /*0030*/  LDCU UR5, c[0x0][0x388] ;  /* 0x00007100ff0577ac */ /* 0x000e6e0008000800 */
[----:B------:R-:W0:Y:S02]  /*0040*/  LDC R11, c[0x0][0x360] ;  /* 0x0000d800ff0b7b82 */ /* 0x000e240000000800 */
[----:B0-----:R-:W-:-:S05]  /*0050*/  IMAD R0, R11, UR4, R0 ;  /* 0x000000040b007c24 */ /* 0x001fca000f8e0200 */
[----:B-1----:R-:W-:-:S13]  /*0060*/  ISETP.GE.U32.AND P0, PT, R0, UR5, PT ;  /* 0x0000000500007c0c */ /* 0x002fda000bf06070 */
[----:B------:R-:W-:Y:S05]  /*0070*/  @P0 EXIT ;  /* 0x000000000000094d */ /* 0x000fea0003800000 */
[----:B------:R-:W0:Y:S01]  /*0080*/  LDCU UR4, c[0x0][0x370] ;  /* 0x00006e00ff0477ac */ /* 0x000e220008000800 */
[----:B------:R-:W1:Y:S01]  /*0090*/  LDCU.64 UR6, c[0x0][0x358] ;  /* 0x00006b00ff0677ac */ /* 0x000e620008000a00 */
[----:B0-----:R-:W-:-:S07]  /*00a0*/  IMAD R11, R11, UR4, RZ ;  /* 0x000000040b0b7c24 */ /* 0x001fce000f8e02ff */
.L_x_349:
[----:B------:R-:W0:Y:S01]  /*00b0*/  LDC R4, c[0x0][0x38c] ;  /* 0x0000e300ff047b82 */ /* 0x000e220000000800 */
[----:B------:R-:W-:Y:S01]  /*00c0*/  IMAD.MOV.U32 R9, RZ, RZ, -0x75bd8fc ;  /* 0xf8a42704ff097424 */ /* 0x000fe200078e00ff */
[----:B------:R-:W-:Y:S01]  /*00d0*/  ISETP.NE.AND P0, PT, R0, RZ, PT ;  /* 0x000000ff0000720c */ /* 0x000fe20003f05270 */
[----:B------:R-:W-:Y:S05]  /*00e0*/  BSSY.RECONVERGENT B0, `(.L_x_341) ;  /* 0x00000e3000007945 */ /* 0x000fea0003800200 */
[----:B------:R-:W2:Y:S01]  /*00f0*/  LDC.64 R2, c[0x0][0x380] ;  /* 0x0000e000ff027b82 */ /* 0x000ea20000000a00 */
[----:B0-----:R-:W-:-:S05]  /*0100*/  LOP3.LUT R4, R4, 0xaad26b49, RZ, 0x3c, !PT ;  /* 0xaad26b4904047812 */ /* 0x001fca00078e3cff */
[----:B------:R-:W-:Y:S02]  /*0110*/  IMAD R5, R4, 0x4182bed5, RZ ;  /* 0x4182bed504057824 */ /* 0x000fe400078e02ff */
[----:B------:R-:W-:Y:S02]  /*0120*/  IMAD.MOV.U32 R4, RZ, RZ, -0x23270784 ;  /* 0xdcd8f87cff047424 */ /* 0x000fe400078e00ff */
[C---:B------:R-:W-:Y:S01]  /*0130*/  VIADD R6, R5.reuse, 0xd9f6dc18 ;  /* 0xd9f6dc1805067836 */ /* 0x040fe20000000000 */
[C---:B------:R-:W-:Y:S01]  /*0140*/  LOP3.LUT R8, R5.reuse, 0x159a55e5, RZ, 0x3c, !PT ;  /* 0x159a55e505087812 */ /* 0x040fe200078e3cff */
[----:B------:R-:W-:Y:S02]  /*0150*/  VIADD R7, R5, 0x75bcd15 ;  /* 0x075bcd1505077836 */ /* 0x000fe40000000000 */
[----:B--2---:R-:W-:-:S04]  /*0160*/  IMAD.WIDE.U32 R2, R0, 0x30, R2 ;  /* 0x0000003000027825 */ /* 0x004fc800078e0002 */
[----:B------:R-:W-:Y:S01]  /*0170*/  VIADD R5, R5, 0x583f19 ;  /* 0x00583f1905057836 */ /* 0x000fe20000000000 */
[----:B-1----:R0:W-:Y:S04]  /*0180*/  STG.E.64 desc[UR6][R2.64], R6 ;  /* 0x0000000602007986 */ /* 0x0021e8000c101b06 */
[----:B------:R0:W-:Y:S04]  /*0190*/  STG.E.64 desc[UR6][R2.64+0x8], R8 ;  /* 0x0000080802007986 */ /* 0x0001e8000c101b06 */
[----:B------:R0:W-:Y:S01]  /*01a0*/  STG.E.64 desc[UR6][R2.64+0x10], R4 ;  /* 0x0000100402007986 */ /* 0x0001e2000c101b06 */
[----:B------:R-:W-:Y:S05]  /*01b0*/  @!P0 BRA `(.L_x_342) ;  /* 0x0000000c00548947 */ /* 0x000fea0003800000 */
[----:B------:R-:W-:Y:S02]  /*01c0*/  IMAD.MOV.U32 R10, RZ, RZ, RZ ;  /* 0x000000ffff0a7224 */ /* 0x000fe400078e00ff */
[----:B------:R-:W-:Y:S02]  /*01d0*/  IMAD.MOV.U32 R12, RZ, RZ, R0 ;  /* 0x000000ffff0c7224 */ /* 0x000fe400078e0000 */
[----:B------:R-:W-:-:S07]  /*01e0*/  IMAD.MOV.U32 R13, RZ, RZ, RZ ;  /* 0x000000ffff0d7224 */ /* 0x000fce00078e00ff */
.L_x_348:
[----:B0-----:R-:W-:Y:S01]  /*01f0*/  LOP3.LUT R2, R12, 0x3, RZ, 0xc0, !PT ;  /* 0x000000030c027812 */ /* 0x001fe200078ec0ff */
[----:B------:R-:W-:Y:S03]  /*0200*/  BSSY.RECONVERGENT B1, `(.L_x_343) ;  /* 0x00000ca000017945 */ /* 0x000fe60003800200 */
[----:B------:R-:W-:-:S04]  /*0210*/  ISETP.NE.U32.AND P0, PT, R2, RZ, PT ;  /* 0x000000ff0200720c */ /* 0x000fc80003f05070 */
[----:B------:R-:W-:-:S13]  /*0220*/  ISETP.NE.AND.EX P0, PT, RZ, RZ, PT, P0 ;  /* 0x000000ffff00720c */ /* 0x000fda0003f05300 */
[----:B------:R-:W-:Y:S05]  /*0230*/  @!P0 BRA `(.L_x_344) ;  /* 0x0000000c00188947 */ /* 0x000fea0003800000 */
[----:B------:R-:W0:Y:S01]  /*0240*/  LDC.64 R4, c[0x4][RZ] ;  /* 0x01000000ff047b82 */ /* 0x000e220000000a00 */
[----:B------:R-:W-:Y:S02]  /*0250*/  IMAD.MOV.U32 R14, RZ, RZ, RZ ;  /* 0x000000ffff0e7224 */ /* 0x000fe400078e00ff */
[----:B0-----:R-:W-:-:S07]  /*0260*/  IMAD.WIDE.U32 R4, R10, 0xc80, R4 ;  /* 0x00000c800a047825 */ /* 0x001fce00078e0004 */
.L_x_347:
[----:B0-----:R-:W-:Y:S01]  /*0270*/  IMAD.MOV.U32 R15, RZ, RZ, RZ ;  /* 0x000000ffff0f7224 */ /* 0x001fe200078e00ff */
[----:B------:R-:W-:Y:S01]  /*0280*/  CS2R R6, SRZ ;  /* 0x0000000000067805 */ /* 0x000fe2000001ff00 */
[----:B------:R-:W-:Y:S01]  /*0290*/  IMAD.MOV.U32 R16, RZ, RZ, RZ ;  /* 0x000000ffff107224 */ /* 0x000fe200078e00ff */
[----:B------:R-:W-:-:S07]  /*02a0*/  CS2R R2, SRZ ;  /* 0x0000000000027805 */ /* 0x000fce000001ff00 */
.L_x_346:
[----:B------:R-:W0:Y:S02]  /*02b0*/  LDC.64 R8, c[0x0][0x380] ;  /* 0x0000e000ff087b82 */ /* 0x000e240000000a00 */
[----:B0-----:R-:W-:-:S04]  /*02c0*/  IMAD.WIDE.U32 R8, R0, 0x30, R8 ;  /* 0x0000003000087825 */ /* 0x001fc800078e0008 */
[----:B------:R-:W-:-:S05]  /*02d0*/  IMAD.WIDE.U32 R8, R16, 0x4, R8 ;  /* 0x0000000410087825 */ /* 0x000fca00078e0008 */
[----:B------:R0:W5:Y:S01]  /*02e0*/  LDG.E R17, desc[UR6][R8.64+0x4] ;  /* 0x0000040608117981 */ /* 0x000162000c1e1900 */
[----:B------:R-:W-:-:S07]  /*02f0*/  IMAD.MOV.U32 R18, RZ, RZ, RZ ;  /* 0x000000ffff127224 */ /* 0x000fce00078e00ff */
.L_x_345:
[----:B-----5:R-:W-:Y:S01]  /*0300*/  SHF.R.U32.HI R23, RZ, R18, R17 ;  /* 0x00000012ff177219 */ /* 0x020fe20000011611 */
[----:B0-----:R-:W-:-:S03]  /*0310*/  IMAD.SHL.U32 R9, R16, 0x20, RZ ;  /* 0x0000002010097824 */ /* 0x001fc600078e00ff */
[----:B------:R-:W-:Y:S01]  /*0320*/  LOP3.LUT R19, R23, 0x1, RZ, 0xc0, !PT ;  /* 0x0000000117137812 */ /* 0x000fe200078ec0ff */
[----:B------:R-:W-:-:S03]  /*0330*/  IMAD.IADD R8, R9, 0x1, R18 ;  /* 0x0000000109087824 */ /* 0x000fc600078e0212 */
[----:B------:R-:W-:Y:S01]  /*0340*/  ISETP.NE.U32.AND P0, PT, R19, 0x1, PT ;  /* 0x000000011300780c */ /* 0x000fe20003f05070 */
[----:B------:R-:W-:-:S03]  /*0350*/  IMAD R9, R8, 0x5, RZ ;  /* 0x0000000508097824 */ /* 0x000fc600078e02ff */
[----:B------:R-:W-:Y:S01]  /*0360*/  R2P PR, R23, 0x7e ;  /* 0x0000007e17007804 */ /* 0x000fe20000000000 */
[----:B------:R-:W-:-:S08]  /*0370*/  IMAD.WIDE.U32 R8, R9, 0x4, R4 ;  /* 0x0000000409087825 */ /* 0x000fd000078e0004 */
[----:B------:R-:W2:Y:S04]  /*0380*/  @!P0 LDG.E R20, desc[UR6][R8.64] ;  /* 0x0000000608148981 */ /* 0x000ea8000c1e1900 */
[----:B------:R-:W3:Y:S04]  /*0390*/  @!P0 LDG.E R22, desc[UR6][R8.64+0x10] ;  /* 0x0000100608168981 */ /* 0x000ee8000c1e1900 */
[----:B------:R-:W4:Y:S04]  /*03a0*/  @P1 LDG.E R24, desc[UR6][R8.64+0x14] ;  /* 0x0000140608181981 */ /* 0x000f28000c1e1900 */
[----:B------:R-:W4:Y:S04]  /*03b0*/  @P2 LDG.E R26, desc[UR6][R8.64+0x28] ;  /* 0x00002806081a2981 */ /* 0x000f28000c1e1900 */
[----:B------:R-:W4:Y:S04]  /*03c0*/  @!P0 LDG.E R19, desc[UR6][R8.64+0x4] ;  /* 0x0000040608138981 */ /* 0x000f28000c1e1900 */
[----:B------:R-:W4:Y:S04]  /*03d0*/  @!P0 LDG.E R21, desc[UR6][R8.64+0xc] ;  /* 0x00000c0608158981 */ /* 0x000f28000c1e1900 */
[----:B------:R-:W4:Y:S04]  /*03e0*/  @P1 LDG.E R25, desc[UR6][R8.64+0x18] ;  /* 0x0000180608191981 */ /* 0x000f28000c1e1900 */
[----:B------:R-:W4:Y:S04]  /*03f0*/  @P3 LDG.E R28, desc[UR6][R8.64+0x3c] ;  /* 0x00003c06081c3981 */ /* 0x000f28000c1e1900 */
[----:B------:R-:W4:Y:S01]  /*0400*/  @P6 LDG.E R27, desc[UR6][R8.64+0x7c] ;  /* 0x00007c06081b6981 */ /* 0x000f22000c1e1900 */
[----:B--2---:R-:W-:-:S03]  /*0410*/  @!P0 LOP3.LUT R15, R15, R20, RZ, 0x3c, !PT ;  /* 0x000000140f0f8212 */ /* 0x004fc600078e3cff */
[----:B------:R-:W2:Y:S01]  /*0420*/  @!P0 LDG.E R20, desc[UR6][R8.64+0x8] ;  /* 0x0000080608148981 */ /* 0x000ea2000c1e1900 */
[----:B---3--:R-:W-:-:S03]  /*0430*/  @!P0 LOP3.LUT R7, R7, R22, RZ, 0x3c, !PT ;  /* 0x0000001607078212 */ /* 0x008fc600078e3cff */
[----:B------:R-:W3:Y:S01]  /*0440*/  @P1 LDG.E R22, desc[UR6][R8.64+0x24] ;  /* 0x0000240608161981 */ /* 0x000ee2000c1e1900 */
[----:B----4-:R-:W-:-:S03]  /*0450*/  @P1 LOP3.LUT R15, R15, R24, RZ, 0x3c, !PT ;  /* 0x000000180f0f1212 */ /* 0x010fc600078e3cff */
[----:B------:R-:W4:Y:S01]  /*0460*/  @P2 LDG.E R24, desc[UR6][R8.64+0x38] ;  /* 0x0000380608182981 */ /* 0x000f22000c1e1900 */
[----:B------:R-:W-:-:S03]  /*0470*/  @P2 LOP3.LUT R15, R15, R26, RZ, 0x3c, !PT ;  /* 0x0000001a0f0f2212 */ /* 0x000fc600078e3cff */
[----:B------:R-:W4:Y:S01]  /*0480*/  @P4 LDG.E R26, desc[UR6][R8.64+0x50] ;  /* 0x00005006081a4981 */ /* 0x000f22000c1e1900 */
[----:B------:R-:W-:-:S03]  /*0490*/  @!P0 LOP3.LUT R2, R2, R19, RZ, 0x3c, !PT ;  /* 0x0000001302028212 */ /* 0x000fc600078e3cff */
        /* <DEDUP_REMOVED lines=28> */
[----:B------:R-:W4:Y:S01]  /*0660*/  @P6 LDG.E R26, desc[UR6][R8.64+0x78] ;  /* 0x00007806081a6981 */ /* 0x000f22000c1e1900 */
[----:B------:R-:W-:-:S03]  /*0670*/  @P3 LOP3.LUT R2, R2, R19, RZ, 0x3c, !PT ;  /* 0x0000001302023212 */ /* 0x000fc600078e3cff */
        /* <DEDUP_REMOVED lines=27> */
[----:B------:R-:W-:Y:S02]  /*0830*/  @P0 LOP3.LUT R2, R2, R21, RZ, 0x3c, !PT ;  /* 0x0000001502020212 */ /* 0x000fe400078e3cff */
[----:B------:R-:W-:Y:S02]  /*0840*/  @P0 LOP3.LUT R6, R6, R25, RZ, 0x3c, !PT ;  /* 0x0000001906060212 */ /* 0x000fe400078e3cff */
[----:B--2---:R-:W-:Y:S02]  /*0850*/  @P6 LOP3.LUT R3, R3, R20, RZ, 0x3c, !PT ;  /* 0x0000001403036212 */ /* 0x004fe400078e3cff */
[----:B---3--:R-:W-:-:S02]  /*0860*/  @P6 LOP3.LUT R7, R7, R22, RZ, 0x3c, !PT ;  /* 0x0000001607076212 */ /* 0x008fc400078e3cff */
        /* <DEDUP_REMOVED lines=31> */
[----:B------:R-:W-:Y:S02]  /*0a60*/  LOP3.LUT P0, RZ, R23, 0x8000, RZ, 0xc0, !PT ;  /* 0x0000800017ff7812 */ /* 0x000fe4000780c0ff */
[----:B----4-:R-:W-:Y:S01]  /*0a70*/  @P5 LOP3.LUT R15, R15, R26, RZ, 0x3c, !PT ;  /* 0x0000001a0f0f5212 */ /* 0x010fe200078e3cff */
[----:B------:R-:W4:Y:S04]  /*0a80*/  @P3 LDG.E R23, desc[UR6][R8.64+0xe0] ;  /* 0x0000e00608173981 */ /* 0x000f28000c1e1900 */
[----:B------:R-:W2:Y:S01]  /*0a90*/  @P3 LDG.E R26, desc[UR6][R8.64+0xe4] ;  /* 0x0000e406081a3981 */ /* 0x000ea2000c1e1900 */
[----:B------:R-:W-:-:S03]  /*0aa0*/  @P1 LOP3.LUT R2, R2, R21, RZ, 0x3c, !PT ;  /* 0x0000001502021212 */ /* 0x000fc600078e3cff */
        /* <DEDUP_REMOVED lines=17> */
[----:B------:R-:W-:Y:S02]  /*0bc0*/  @P3 LOP3.LUT R3, R3, R26, RZ, 0x3c, !PT ;  /* 0x0000001a03033212 */ /* 0x000fe400078e3cff */
[----:B------:R-:W-:Y:S01]  /*0bd0*/  @P3 LOP3.LUT R6, R6, R25, RZ, 0x3c, !PT ;  /* 0x0000001906063212 */ /* 0x000fe200078e3cff */
[----:B------:R-:W2:Y:S04]  /*0be0*/  @P5 LDG.E R26, desc[UR6][R8.64+0x10c] ;  /* 0x00010c06081a5981 */ /* 0x000ea8000c1e1900 */
        /* <DEDUP_REMOVED lines=17> */
[----:B------:R-:W-:-:S03]  /*0d00*/  @P5 LOP3.LUT R6, R6, R25, RZ, 0x3c, !PT ;  /* 0x0000001906065212 */ /* 0x000fc600078e3cff */
[----:B------:R-:W2:Y:S01]  /*0d10*/  @P0 LDG.E R25, desc[UR6][R8.64+0x138] ;  /* 0x0001380608190981 */ /* 0x000ea2000c1e1900 */
[----:B------:R-:W-:-:S05]  /*0d20*/  VIADD R18, R18, 0x10 ;  /* 0x0000001012127836 */ /* 0x000fca0000000000 */
[----:B------:R-:W-:Y:S02]  /*0d30*/  ISETP.NE.AND P1, PT, R18, 0x20, PT ;  /* 0x000000201200780c */ /* 0x000fe40003f25270 */
[----:B------:R-:W-:Y:S02]  /*0d40*/  @P5 LOP3.LUT R7, R7, R20, RZ, 0x3c, !PT ;  /* 0x0000001407075212 */ /* 0x000fe400078e3cff */
[----:B------:R-:W-:Y:S02]  /*0d50*/  @P6 LOP3.LUT R2, R2, R19, RZ, 0x3c, !PT ;  /* 0x0000001302026212 */ /* 0x000fe400078e3cff */
[----:B---3--:R-:W-:Y:S02]  /*0d60*/  @P6 LOP3.LUT R7, R7, R24, RZ, 0x3c, !PT ;  /* 0x0000001807076212 */ /* 0x008fe400078e3cff */
[----:B----4-:R-:W-:Y:S02]  /*0d70*/  @P0 LOP3.LUT R2, R2, R23, RZ, 0x3c, !PT ;  /* 0x0000001702020212 */ /* 0x010fe400078e3cff */
[----:B------:R-:W-:-:S02]  /*0d80*/  @P0 LOP3.LUT R7, R7, R28, RZ, 0x3c, !PT ;  /* 0x0000001c07070212 */ /* 0x000fc400078e3cff */
[----:B--2---:R-:W-:Y:S02]  /*0d90*/  @P6 LOP3.LUT R6, R6, R21, RZ, 0x3c, !PT ;  /* 0x0000001506066212 */ /* 0x004fe400078e3cff */
[----:B------:R-:W-:-:S04]  /*0da0*/  @P6 LOP3.LUT R3, R3, R22, RZ, 0x3c, !PT ;  /* 0x0000001603036212 */ /* 0x000fc800078e3cff */
[----:B------:R-:W-:Y:S02]  /*0db0*/  @P0 LOP3.LUT R3, R3, R26, RZ, 0x3c, !PT ;  /* 0x0000001a03030212 */ /* 0x000fe400078e3cff */
[----:B------:R-:W-:Y:S01]  /*0dc0*/  @P0 LOP3.LUT R6, R6, R25, RZ, 0x3c, !PT ;  /* 0x0000001906060212 */ /* 0x000fe200078e3cff */
[----:B------:R-:W-:Y:S06]  /*0dd0*/  @P1 BRA `(.L_x_345) ;  /* 0xfffffff400481947 */ /* 0x000fec000383ffff */
[----:B------:R-:W-:-:S05]  /*0de0*/  VIADD R16, R16, 0x1 ;  /* 0x0000000110107836 */ /* 0x000fca0000000000 */
[----:B------:R-:W-:-:S13]  /*0df0*/  ISETP.NE.AND P0, PT, R16, 0x5, PT ;  /* 0x000000051000780c */ /* 0x000fda0003f05270 */
[----:B------:R-:W-:Y:S05]  /*0e00*/  @P0 BRA `(.L_x_346) ;  /* 0xfffffff400280947 */ /* 0x000fea000383ffff */
[----:B------:R-:W0:Y:S01]  /*0e10*/  LDC.64 R8, c[0x0][0x380] ;  /* 0x0000e000ff087b82 */ /* 0x000e220000000a00 */
[----:B------:R-:W-:Y:S01]  /*0e20*/  VIADD R14, R14, 0x1 ;  /* 0x000000010e0e7836 */ /* 0x000fe20000000000 */
[----:B------:R-:W-:-:S04]  /*0e30*/  LOP3.LUT R17, R12, 0x3, RZ, 0xc0, !PT ;  /* 0x000000030c117812 */ /* 0x000fc800078ec0ff */
[----:B------:R-:W-:Y:S01]  /*0e40*/  ISETP.GE.U32.AND P0, PT, R14, R17, PT ;  /* 0x000000110e00720c */ /* 0x000fe20003f06070 */
[----:B0-----:R-:W-:-:S05]  /*0e50*/  IMAD.WIDE.U32 R8, R0, 0x30, R8 ;  /* 0x0000003000087825 */ /* 0x001fca00078e0008 */
[----:B------:R0:W-:Y:S04]  /*0e60*/  STG.E.64 desc[UR6][R8.64+0x8], R2 ;  /* 0x0000080208007986 */ /* 0x0001e8000c101b06 */
[----:B------:R0:W-:Y:S04]  /*0e70*/  STG.E.64 desc[UR6][R8.64+0x10], R6 ;  /* 0x0000100608007986 */ /* 0x0001e8000c101b06 */
[----:B------:R0:W-:Y:S01]  /*0e80*/  STG.E desc[UR6][R8.64+0x4], R15 ;  /* 0x0000040f08007986 */ /* 0x0001e2000c101906 */
[----:B------:R-:W-:Y:S05]  /*0e90*/  @!P0 BRA `(.L_x_347) ;  /* 0xfffffff000f48947 */ /* 0x000fea000383ffff */
.L_x_344:
[----:B------:R-:W-:Y:S05]  /*0ea0*/  BSYNC.RECONVERGENT B1 ;  /* 0x0000000000017941 */ /* 0x000fea0003800200 */
.L_x_343:
[----:B------:R-:W-:Y:S01]  /*0eb0*/  ISETP.GT.U32.AND P0, PT, R12, 0x3, PT ;  /* 0x000000030c00780c */ /* 0x000fe20003f04070 */
[----:B------:R-:W-:Y:S01]  /*0ec0*/  VIADD R10, R10, 0x1 ;  /* 0x000000010a0a7836 */ /* 0x000fe20000000000 */
[--C-:B------:R-:W-:Y:S02]  /*0ed0*/  SHF.R.U64 R12, R12, 0x2, R13.reuse ;  /* 0x000000020c0c7819 */ /* 0x100fe4000000120d */
[----:B------:R-:W-:Y:S02]  /*0ee0*/  ISETP.GT.U32.AND.EX P0, PT, R13, RZ, PT, P0 ;  /* 0x000000ff0d00720c */ /* 0x000fe40003f04100 */
[----:B------:R-:W-:-:S11]  /*0ef0*/  SHF.R.U32.HI R13, RZ, 0x2, R13 ;  /* 0x00000002ff0d7819 */ /* 0x000fd6000001160d */
[----:B------:R-:W-:Y:S05]  /*0f00*/  @P0 BRA `(.L_x_348) ;  /* 0xfffffff000b80947 */ /* 0x000fea000383ffff */
.L_x_342:
[----:B------:R-:W-:Y:S05]  /*0f10*/  BSYNC.RECONVERGENT B0 ;  /* 0x0000000000007941 */ /* 0x000fea0003800200 */
.L_x_341:
[----:B0-----:R-:W0:Y:S01]  /*0f20*/  LDC.64 R2, c[0x0][0x380] ;  /* 0x0000e000ff027b82 */ /* 0x001e220000000a00 */
[----:B------:R-:W1:Y:S01]  /*0f30*/  LDCU UR4, c[0x0][0x388] ;  /* 0x00007100ff0477ac */ /* 0x000e620008000800 */
[----:B0-----:R-:W-:-:S04]  /*0f40*/  IMAD.WIDE.U32 R2, R0, 0x30, R2 ;  /* 0x0000003000027825 */ /* 0x001fc800078e0002 */
[----:B------:R-:W-:Y:S01]  /*0f50*/  IMAD.IADD R0, R11, 0x1, R0 ;  /* 0x000000010b007824 */ /* 0x000fe200078e0200 */
[----:B------:R0:W-:Y:S04]  /*0f60*/  STG.E.64 desc[UR6][R2.64+0x18], RZ ;  /* 0x000018ff02007986 */ /* 0x0001e8000c101b06 */
[----:B------:R0:W-:Y:S01]  /*0f70*/  STG.E desc[UR6][R2.64+0x20], RZ ;  /* 0x000020ff02007986 */ /* 0x0001e2000c101906 */
[----:B-1----:R-:W-:-:S03]  /*0f80*/  ISETP.GE.U32.AND P0, PT, R0, UR4, PT ;  /* 0x0000000400007c0c */ /* 0x002fc6000bf06070 */
[----:B------:R0:W-:Y:S10]  /*0f90*/  STG.E.64 desc[UR6][R2.64+0x28], RZ ;  /* 0x000028ff02007986 */ /* 0x0001f4000c101b06 */
[----:B0-----:R-:W-:Y:S05]  /*0fa0*/  @!P0 BRA `(.L_x_349) ;  /* 0xfffffff000408947 */ /* 0x001fea000383ffff */
[----:B------:R-:W-:Y:S05]  /*0fb0*/  EXIT ;  /* 0x000000000000794d */ /* 0x000fea0003800000 */
.L_x_350:
        /* <DEDUP_REMOVED lines=12> */
.L_x_384:


//--------------------- .nv.global.init           --------------------------
	.section	.nv.global.init,"aw",@progbits
	.align	16
.nv.global.init:
	.type		__cudart_sin_cos_coeffs,@object
	.size		__cudart_sin_cos_coeffs,(__cudart_i2opi_d - __cudart_sin_cos_coeffs)
__cudart_sin_cos_coeffs:
        /*0000*/ 	.byte	0x46, 0xd2, 0xb0, 0x2c, 0xf1, 0xe5, 0x5a, 0xbe, 0x92, 0xe3, 0xac, 0x69, 0xe3, 0x1d, 0xc7, 0x3e
        /*0010*/ 	.byte	0xa1, 0x62, 0xdb, 0x19, 0xa0, 0x01, 0x2a, 0xbf, 0x18, 0x08, 0x11, 0x11, 0x11, 0x11, 0x81, 0x3f
        /*0020*/ 	.byte	0x54, 0x55, 0x55, 0x55, 0x55, 0x55, 0xc5, 0xbf, 0x00, 0x00, 0x00, 0x00, 0x00, 0x00, 0x00, 0x00
        /*0030*/ 	.byte	0x00, 0x00, 0x00, 0x00, 0x00, 0x00, 0x00, 0x00, 0x64, 0x81, 0xfd, 0x20, 0x83, 0xff, 0xa8, 0xbd
        /*0040*/ 	.byte	0x28, 0x85, 0xef, 0xc1, 0xa7, 0xee, 0x21, 0x3e, 0xd9, 0xe6, 0x06, 0x8e, 0x4f, 0x7e, 0x92, 0xbe
        /*0050*/ 	.byte	0xe9, 0xbc, 0xdd, 0x19, 0xa0, 0x01, 0xfa, 0x3e, 0x47, 0x5d, 0xc1, 0x16, 0x6c, 0xc1, 0x56, 0xbf
        /*0060*/ 	.byte	0x51, 0x55, 0x55, 0x55, 0x55, 0x55, 0xa5, 0x3f, 0x00, 0x00, 0x00, 0x00, 0x00, 0x00, 0xe0, 0xbf
        /*0070*/ 	.byte	0x00, 0x00, 0x00, 0x00, 0x00, 0x00, 0xf0, 0x3f, 0x00, 0x00, 0x00, 0x00, 0x00, 0x00, 0x00, 0x00
	.type		__cudart_i2opi_d,@object
	.size		__cudart_i2opi_d,(mrg32k3aM1SubSeq - __cudart_i2opi_d)
__cudart_i2opi_d:
        /* <DEDUP_REMOVED lines=9> */
	.type		mrg32k3aM1SubSeq,@object
	.size		mrg32k3aM1SubSeq,(mrg32k3aM2SubSeq - mrg32k3aM1SubSeq)
mrg32k3aM1SubSeq:
        /* <DEDUP_REMOVED lines=126> */
	.type		mrg32k3aM2SubSeq,@object
	.size		mrg32k3aM2SubSeq,(mrg32k3aM1 - mrg32k3aM2SubSeq)
mrg32k3aM2SubSeq:
        /* <DEDUP_REMOVED lines=126> */
	.type		mrg32k3aM1,@object
	.size		mrg32k3aM1,(mrg32k3aM1Seq - mrg32k3aM1)
mrg32k3aM1:
        /* <DEDUP_REMOVED lines=144> */
	.type		mrg32k3aM1Seq,@object
	.size		mrg32k3aM1Seq,(mrg32k3aM2 - mrg32k3aM1Seq)
mrg32k3aM1Seq:
        /* <DEDUP_REMOVED lines=144> */
	.type		mrg32k3aM2,@object
	.size		mrg32k3aM2,(mrg32k3aM2Seq - mrg32k3aM2)
mrg32k3aM2:
        /* <DEDUP_REMOVED lines=144> */
	.type		mrg32k3aM2Seq,@object
	.size		mrg32k3aM2Seq,(precalc_xorwow_matrix - mrg32k3aM2Seq)
mrg32k3aM2Seq:
        /* <DEDUP_REMOVED lines=144> */
	.type		precalc_xorwow_matrix,@object
	.size		precalc_xorwow_matrix,(precalc_xorwow_offset_matrix - precalc_xorwow_matrix)
precalc_xorwow_matrix:
        /* <DEDUP_REMOVED lines=6400> */
	.type		precalc_xorwow_offset_matrix,@object
	.size		precalc_xorwow_offset_matrix,(.L_1 - precalc_xorwow_offset_matrix)
precalc_xorwow_offset_matrix:
        /* <DEDUP_REMOVED lines=6400> */
.L_1:


//--------------------- .nv.shared._Z13doRandomStuffIfLj512EEvPT_S1_jP17curandStateXORWOWS3_ --------------------------
	.section	.nv.shared._Z13doRandomStuffIfLj512EEvPT_S1_jP17curandStateXORWOWS3_,"aw",@nobits
	.sectionflags	@""
	.align	4
.nv.shared._Z13doRandomStuffIfLj512EEvPT_S1_jP17curandStateXORWOWS3_:
	.zero		1152


//--------------------- .nv.shared.reserved.0     --------------------------
	.section	.nv.shared.reserved.0,"aw",@nobits
	.weak		__nv_reservedSMEM_offset_0_alias
	.size		__nv_reservedSMEM_offset_0_alias, 0, 64
	.other		__nv_reservedSMEM_offset_0_alias,@"STO_CUDA_RESERVED_SHARED STV_DEFAULT"
__nv_reservedSMEM_offset_0_alias:
	.zero		0
	.zero		64


//--------------------- .nv.shared._Z13doRandomStuffIfLj256EEvPT_S1_jP17curandStateXORWOWS3_ --------------------------
	.section	.nv.shared._Z13doRandomStuffIfLj256EEvPT_S1_jP17curandStateXORWOWS3_,"aw",@nobits
	.sectionflags	@""
	.align	4
.nv.shared._Z13doRandomStuffIfLj256EEvPT_S1_jP17curandStateXORWOWS3_:
	.zero		1152


//--------------------- .nv.shared._Z13doRandomStuffIfLj128EEvPT_S1_jP17curandStateXORWOWS3_ --------------------------
	.section	.nv.shared._Z13doRandomStuffIfLj128EEvPT_S1_jP17curandStateXORWOWS3_,"aw",@nobits
	.sectionflags	@""
	.align	4
.nv.shared._Z13doRandomStuffIfLj128EEvPT_S1_jP17curandStateXORWOWS3_:
	.zero		1152


//--------------------- .nv.shared._Z13doRandomStuffIfLj64EEvPT_S1_jP17curandStateXORWOWS3_ --------------------------
	.section	.nv.shared._Z13doRandomStuffIfLj64EEvPT_S1_jP17curandStateXORWOWS3_,"aw",@nobits
	.sectionflags	@""
	.align	4
.nv.shared._Z13doRandomStuffIfLj64EEvPT_S1_jP17curandStateXORWOWS3_:
	.zero		1152


//--------------------- .nv.shared._Z13doRandomStuffIfLj32EEvPT_S1_jP17curandStateXORWOWS3_ --------------------------
	.section	.nv.shared._Z13doRandomStuffIfLj32EEvPT_S1_jP17curandStateXORWOWS3_,"aw",@nobits
	.sectionflags	@""
	.align	4
.nv.shared._Z13doRandomStuffIfLj32EEvPT_S1_jP17curandStateXORWOWS3_:
	.zero		1152


//--------------------- .nv.shared._Z13doRandomStuffIdLj512EEvPT_S1_jP17curandStateXORWOWS3_ --------------------------
	.section	.nv.shared._Z13doRandomStuffIdLj512EEvPT_S1_jP17curandStateXORWOWS3_,"aw",@nobits
	.sectionflags	@""
	.align	8
.nv.shared._Z13doRandomStuffIdLj512EEvPT_S1_jP17curandStateXORWOWS3_:
	.zero		1280


//--------------------- .nv.shared._Z13doRandomStuffIdLj256EEvPT_S1_jP17curandStateXORWOWS3_ --------------------------
	.section	.nv.shared._Z13doRandomStuffIdLj256EEvPT_S1_jP17curandStateXORWOWS3_,"aw",@nobits
	.sectionflags	@""
	.align	8
.nv.shared._Z13doRandomStuffIdLj256EEvPT_S1_jP17curandStateXORWOWS3_:
	.zero		1280


//--------------------- .nv.shared._Z13doRandomStuffIdLj128EEvPT_S1_jP17curandStateXORWOWS3_ --------------------------
	.section	.nv.shared._Z13doRandomStuffIdLj128EEvPT_S1_jP17curandStateXORWOWS3_,"aw",@nobits
	.sectionflags	@""
	.align	8
.nv.shared._Z13doRandomStuffIdLj128EEvPT_S1_jP17curandStateXORWOWS3_:
	.zero		1280


//--------------------- .nv.shared._Z13doRandomStuffIdLj64EEvPT_S1_jP17curandStateXORWOWS3_ --------------------------
	.section	.nv.shared._Z13doRandomStuffIdLj64EEvPT_S1_jP17curandStateXORWOWS3_,"aw",@nobits
	.sectionflags	@""
	.align	8
.nv.shared._Z13doRandomStuffIdLj64EEvPT_S1_jP17curandStateXORWOWS3_:
	.zero		1280


//--------------------- .nv.shared._Z13doRandomStuffIdLj32EEvPT_S1_jP17curandStateXORWOWS3_ --------------------------
	.section	.nv.shared._Z13doRandomStuffIdLj32EEvPT_S1_jP17curandStateXORWOWS3_,"aw",@nobits
	.sectionflags	@""
	.align	8
.nv.shared._Z13doRandomStuffIdLj32EEvPT_S1_jP17curandStateXORWOWS3_:
	.zero		1280


//--------------------- .nv.shared._Z13doRandomStuffIdLj1EEvPT_S1_jP17curandStateXORWOWS3_ --------------------------
	.section	.nv.shared._Z13doRandomStuffIdLj1EEvPT_S1_jP17curandStateXORWOWS3_,"aw",@nobits
	.sectionflags	@""
	.align	8
.nv.shared._Z13doRandomStuffIdLj1EEvPT_S1_jP17curandStateXORWOWS3_:
	.zero		1280


//--------------------- .nv.constant0._Z13doRandomStuffIfLj512EEvPT_S1_jP17curandStateXORWOWS3_ --------------------------
	.section	.nv.constant0._Z13doRandomStuffIfLj512EEvPT_S1_jP17curandStateXORWOWS3_,"a",@progbits
	.sectionflags	@""
	.align	4
.nv.constant0._Z13doRandomStuffIfLj512EEvPT_S1_jP17curandStateXORWOWS3_:
	.zero		936


//--------------------- .nv.constant0._Z13doRandomStuffIfLj256EEvPT_S1_jP17curandStateXORWOWS3_ --------------------------
	.section	.nv.constant0._Z13doRandomStuffIfLj256EEvPT_S1_jP17curandStateXORWOWS3_,"a",@progbits
	.sectionflags	@""
	.align	4
.nv.constant0._Z13doRandomStuffIfLj256EEvPT_S1_jP17curandStateXORWOWS3_:
	.zero		936


//--------------------- .nv.constant0._Z13doRandomStuffIfLj128EEvPT_S1_jP17curandStateXORWOWS3_ --------------------------
	.section	.nv.constant0._Z13doRandomStuffIfLj128EEvPT_S1_jP17curandStateXORWOWS3_,"a",@progbits
	.sectionflags	@""
	.align	4
.nv.constant0._Z13doRandomStuffIfLj128EEvPT_S1_jP17curandStateXORWOWS3_:
	.zero		936


//--------------------- .nv.constant0._Z13doRandomStuffIfLj64EEvPT_S1_jP17curandStateXORWOWS3_ --------------------------
	.section	.nv.constant0._Z13doRandomStuffIfLj64EEvPT_S1_jP17curandStateXORWOWS3_,"a",@progbits
	.sectionflags	@""
	.align	4
.nv.constant0._Z13doRandomStuffIfLj64EEvPT_S1_jP17curandStateXORWOWS3_:
	.zero		936


//--------------------- .nv.constant0._Z13doRandomStuffIfLj32EEvPT_S1_jP17curandStateXORWOWS3_ --------------------------
	.section	.nv.constant0._Z13doRandomStuffIfLj32EEvPT_S1_jP17curandStateXORWOWS3_,"a",@progbits
	.sectionflags	@""
	.align	4
.nv.constant0._Z13doRandomStuffIfLj32EEvPT_S1_jP17curandStateXORWOWS3_:
	.zero		936


//--------------------- .nv.constant0._Z13doRandomStuffIdLj512EEvPT_S1_jP17curandStateXORWOWS3_ --------------------------
	.section	.nv.constant0._Z13doRandomStuffIdLj512EEvPT_S1_jP17curandStateXORWOWS3_,"a",@progbits
	.sectionflags	@""
	.align	4
.nv.constant0._Z13doRandomStuffIdLj512EEvPT_S1_jP17curandStateXORWOWS3_:
	.zero		936


//--------------------- .nv.constant0._Z13doRandomStuffIdLj256EEvPT_S1_jP17curandStateXORWOWS3_ --------------------------
	.section	.nv.constant0._Z13doRandomStuffIdLj256EEvPT_S1_jP17curandStateXORWOWS3_,"a",@progbits
	.sectionflags	@""
	.align	4
.nv.constant0._Z13doRandomStuffIdLj256EEvPT_S1_jP17curandStateXORWOWS3_:
	.zero		936


//--------------------- .nv.constant0._Z13doRandomStuffIdLj128EEvPT_S1_jP17curandStateXORWOWS3_ --------------------------
	.section	.nv.constant0._Z13doRandomStuffIdLj128EEvPT_S1_jP17curandStateXORWOWS3_,"a",@progbits
	.sectionflags	@""
	.align	4
.nv.constant0._Z13doRandomStuffIdLj128EEvPT_S1_jP17curandStateXORWOWS3_:
	.zero		936


//--------------------- .nv.constant0._Z13doRandomStuffIdLj64EEvPT_S1_jP17curandStateXORWOWS3_ --------------------------
	.section	.nv.constant0._Z13doRandomStuffIdLj64EEvPT_S1_jP17curandStateXORWOWS3_,"a",@progbits
	.sectionflags	@""
	.align	4
.nv.constant0._Z13doRandomStuffIdLj64EEvPT_S1_jP17curandStateXORWOWS3_:
	.zero		936


//--------------------- .nv.constant0._Z13doRandomStuffIdLj32EEvPT_S1_jP17curandStateXORWOWS3_ --------------------------
	.section	.nv.constant0._Z13doRandomStuffIdLj32EEvPT_S1_jP17curandStateXORWOWS3_,"a",@progbits
	.sectionflags	@""
	.align	4
.nv.constant0._Z13doRandomStuffIdLj32EEvPT_S1_jP17curandStateXORWOWS3_:
	.zero		936


//--------------------- .nv.constant0._Z13doRandomStuffIdLj1EEvPT_S1_jP17curandStateXORWOWS3_ --------------------------
	.section	.nv.constant0._Z13doRandomStuffIdLj1EEvPT_S1_jP17curandStateXORWOWS3_,"a",@progbits
	.sectionflags	@""
	.align	4
.nv.constant0._Z13doRandomStuffIdLj1EEvPT_S1_jP17curandStateXORWOWS3_:
	.zero		936


//--------------------- .nv.constant0._Z7initRNGP17curandStateXORWOWjj --------------------------
	.section	.nv.constant0._Z7initRNGP17curandStateXORWOWjj,"a",@progbits
	.sectionflags	@""
	.align	4
.nv.constant0._Z7initRNGP17curandStateXORWOWjj:
	.zero		912


//--------------------- SYMBOLS --------------------------

	.type		.nv.reservedSmem.offset0,@object
	.size		.nv.reservedSmem.offset0,0x4
	.type		.nv.reservedSmem.cap,@object
	.size		.nv.reservedSmem.cap,0x4
